def matmul_kernel(
    a_ptr,
    b_ptr,
    c_ptr,
    M,
    N,
    K,
    stride_am,
    stride_ak,
    stride_bk,
    stride_bn,
    stride_cm,
    stride_cn,
    BLOCK_M: tl.constexpr,
    BLOCK_N: tl.constexpr,
    BLOCK_K: tl.constexpr,
    GROUP_M: tl.constexpr,
):
    pid = tl.program_id(axis=0)
    num_pid_m = tl.cdiv(M, BLOCK_M)
    num_pid_n = tl.cdiv(N, BLOCK_N)
    num_pid_in_group = GROUP_M * num_pid_n
    group_id = pid // num_pid_in_group
    first_pid_m = group_id * GROUP_M
    group_size_m = min(num_pid_m - first_pid_m, GROUP_M)
    pid_m = first_pid_m + ((pid % num_pid_in_group) % group_size_m)
    pid_n = (pid % num_pid_in_group) // group_size_m

    offs_am = (pid_m * BLOCK_M + tl.arange(0, BLOCK_M)) % M
    offs_bn = (pid_n * BLOCK_N + tl.arange(0, BLOCK_N)) % N
    offs_k = tl.arange(0, BLOCK_K)
    a_ptrs = a_ptr + offs_am[:, None] * stride_am + offs_k[None, :] * stride_ak
    b_ptrs = b_ptr + offs_k[:, None] * stride_bk + offs_bn[None, :] * stride_bn

    acc = tl.zeros((BLOCK_M, BLOCK_N), dtype=tl.float32)
    for kk in range(0, tl.cdiv(K, BLOCK_K)):
        a = tl.load(a_ptrs, mask=offs_k[None, :] < K - kk * BLOCK_K, other=0.0)
        b = tl.load(b_ptrs, mask=offs_k[:, None] < K - kk * BLOCK_K, other=0.0)
        acc = tl.dot(a, b, acc)
        a_ptrs += BLOCK_K * stride_ak
        b_ptrs += BLOCK_K * stride_bk

    c = acc.to(c_ptr.dtype.element_ty)
    offs_cm = pid_m * BLOCK_M + tl.arange(0, BLOCK_M)
    offs_cn = pid_n * BLOCK_N + tl.arange(0, BLOCK_N)
    c_ptrs = c_ptr + offs_cm[:, None] * stride_cm + offs_cn[None, :] * stride_cn
    mask = (offs_cm[:, None] < M) & (offs_cn[None, :] < N)
    tl.store(c_ptrs, c, mask=mask)

# config = {"BLOCK_K": 128, "BLOCK_M": 128, "BLOCK_N": 64, "GROUP_M": 8, "arch": "sm_100", "dtype": "fp32", "num_ctas": 2, "num_stages": 3, "num_warps": 4}
# arch = sm_100


// ===== COMPILED SASS (sm_100a) =====

	.target	sm_100a

	.elftype	@"ET_EXEC"


//--------------------- .note.nv.tkinfo           --------------------------
	.section	.note.nv.tkinfo,"",@"SHT_NOTE"
	.sectionflags	@"SHF_NOTE_NV_TKINFO"
	.tkinfo
        /*0018*/ 	.word	0x00000081
        /*0030*/ 	.string	""
        /*0030*/ 	.string	"ptxas-blackwell"
        /*0030*/ 	.string	"Cuda compilation tools, release 12.9, V12.9.86"
        /*0030*/ 	.string	"Build cuda_12.9.r12.9/compiler.36037853_0"
        /*0030*/ 	.string	"-v  -suppress-debug-info  -lineinfo  -arch sm_100a "



//--------------------- .note.nv.cuver            --------------------------
	.section	.note.nv.cuver,"",@"SHT_NOTE"
	.sectionflags	@"SHF_NOTE_NV_CUVER"
        /*0018*/ 	.short	0x0001
        /*001a*/ 	.short	0x0064
        /*001c*/ 	.short	0x0001
        /*001e*/ 	.short	0x0000
        /*0020*/ 	.short	0x0001
        /*0022*/ 	.short	0x0000


//--------------------- .nv.info                  --------------------------
	.section	.nv.info,"",@"SHT_CUDA_INFO"
	.align	4


	//----- nvinfo : EIATTR_REGCOUNT
	.align		4
        /*0000*/ 	.byte	0x04, 0x2f
        /*0002*/ 	.short	(.L_6 - .L_5)
	.align		4
.L_5:
        /*0004*/ 	.word	index@(matmul_kernel)
        /*0008*/ 	.word	0x000000ff


	//----- nvinfo : EIATTR_FRAME_SIZE
	.align		4
.L_6:
        /*000c*/ 	.byte	0x04, 0x11
        /*000e*/ 	.short	(.L_8 - .L_7)
	.align		4
.L_7:
        /*0010*/ 	.word	index@($__internal_2_$__cuda_sm10x_tcgen05_guardrail_trap_unallocated_columns_being_dealloced)
        /*0014*/ 	.word	0x00000038


	//----- nvinfo : EIATTR_FRAME_SIZE
	.align		4
.L_8:
        /*0018*/ 	.byte	0x04, 0x11
        /*001a*/ 	.short	(.L_10 - .L_9)
	.align		4
.L_9:
        /*001c*/ 	.word	index@($__internal_1_$__cuda_sm10x_tcgen05_guardrail_trap_phase_invalid_during_alloc)
        /*0020*/ 	.word	0x00000038


	//----- nvinfo : EIATTR_FRAME_SIZE
	.align		4
.L_10:
        /*0024*/ 	.byte	0x04, 0x11
        /*0026*/ 	.short	(.L_12 - .L_11)
	.align		4
.L_11:
        /*0028*/ 	.word	index@($__internal_0_$__cuda_sm10x_tcgen05_guardrail_trap_col_being_dealloced_not_returned_by_alloc)
        /*002c*/ 	.word	0x00000038


	//----- nvinfo : EIATTR_FRAME_SIZE
	.align		4
.L_12:
        /*0030*/ 	.byte	0x04, 0x11
        /*0032*/ 	.short	(.L_14 - .L_13)
	.align		4
.L_13:
        /*0034*/ 	.word	index@(matmul_kernel)
        /*0038*/ 	.word	0x00000038


	//----- nvinfo : EIATTR_MIN_STACK_SIZE
	.align		4
.L_14:
        /*003c*/ 	.byte	0x04, 0x12
        /*003e*/ 	.short	(.L_16 - .L_15)
	.align		4
.L_15:
        /*0040*/ 	.word	index@(matmul_kernel)
        /*0044*/ 	.word	0x00000038
.L_16:


//--------------------- .nv.info.matmul_kernel    --------------------------
	.section	.nv.info.matmul_kernel,"",@"SHT_CUDA_INFO"
	.sectionflags	@""
	.align	4


	//----- nvinfo : EIATTR_CUDA_API_VERSION
	.align		4
        /*0000*/ 	.byte	0x04, 0x37
        /*0002*/ 	.short	(.L_18 - .L_17)
.L_17:
        /*0004*/ 	.word	0x00000081


	//----- nvinfo : EIATTR_KPARAM_INFO
	.align		4
.L_18:
        /*0008*/ 	.byte	0x04, 0x17
        /*000a*/ 	.short	(.L_20 - .L_19)
.L_19:
        /*000c*/ 	.word	0x00000000
        /*0010*/ 	.short	0x000d
        /*0012*/ 	.short	0x0048
        /*0014*/ 	.byte	0x00, 0xf4, 0x21, 0x00


	//----- nvinfo : EIATTR_KPARAM_INFO
	.align		4
.L_20:
        /*0018*/ 	.byte	0x04, 0x17
        /*001a*/ 	.short	(.L_22 - .L_21)
.L_21:
        /*001c*/ 	.word	0x00000000
        /*0020*/ 	.short	0x000c
        /*0022*/ 	.short	0x0040
        /*0024*/ 	.byte	0x00, 0xf4, 0x21, 0x00


	//----- nvinfo : EIATTR_KPARAM_INFO
	.align		4
.L_22:
        /*0028*/ 	.byte	0x04, 0x17
        /*002a*/ 	.short	(.L_24 - .L_23)
.L_23:
        /*002c*/ 	.word	0x00000000
        /*0030*/ 	.short	0x000b
        /*0032*/ 	.short	0x0038
        /*0034*/ 	.byte	0x00, 0xf0, 0x11, 0x00


	//----- nvinfo : EIATTR_KPARAM_INFO
	.align		4
.L_24:
        /*0038*/ 	.byte	0x04, 0x17
        /*003a*/ 	.short	(.L_26 - .L_25)
.L_25:
        /*003c*/ 	.word	0x00000000
        /*0040*/ 	.short	0x000a
        /*0042*/ 	.short	0x0034
        /*0044*/ 	.byte	0x00, 0xf0, 0x11, 0x00


	//----- nvinfo : EIATTR_KPARAM_INFO
	.align		4
.L_26:
        /*0048*/ 	.byte	0x04, 0x17
        /*004a*/ 	.short	(.L_28 - .L_27)
.L_27:
        /*004c*/ 	.word	0x00000000
        /*0050*/ 	.short	0x0009
        /*0052*/ 	.short	0x0030
        /*0054*/ 	.byte	0x00, 0xf0, 0x11, 0x00


	//----- nvinfo : EIATTR_KPARAM_INFO
	.align		4
.L_28:
        /*0058*/ 	.byte	0x04, 0x17
        /*005a*/ 	.short	(.L_30 - .L_29)
.L_29:
        /*005c*/ 	.word	0x00000000
        /*0060*/ 	.short	0x0008
        /*0062*/ 	.short	0x002c
        /*0064*/ 	.byte	0x00, 0xf0, 0x11, 0x00


	//----- nvinfo : EIATTR_KPARAM_INFO
	.align		4
.L_30:
        /*0068*/ 	.byte	0x04, 0x17
        /*006a*/ 	.short	(.L_32 - .L_31)
.L_31:
        /*006c*/ 	.word	0x00000000
        /*0070*/ 	.short	0x0007
        /*0072*/ 	.short	0x0028
        /*0074*/ 	.byte	0x00, 0xf0, 0x11, 0x00


	//----- nvinfo : EIATTR_KPARAM_INFO
	.align		4
.L_32:
        /*0078*/ 	.byte	0x04, 0x17
        /*007a*/ 	.short	(.L_34 - .L_33)
.L_33:
        /*007c*/ 	.word	0x00000000
        /*0080*/ 	.short	0x0006
        /*0082*/ 	.short	0x0024
        /*0084*/ 	.byte	0x00, 0xf0, 0x11, 0x00


	//----- nvinfo : EIATTR_KPARAM_INFO
	.align		4
.L_34:
        /*0088*/ 	.byte	0x04, 0x17
        /*008a*/ 	.short	(.L_36 - .L_35)
.L_35:
        /*008c*/ 	.word	0x00000000
        /*0090*/ 	.short	0x0005
        /*0092*/ 	.short	0x0020
        /*0094*/ 	.byte	0x00, 0xf0, 0x11, 0x00


	//----- nvinfo : EIATTR_KPARAM_INFO
	.align		4
.L_36:
        /*0098*/ 	.byte	0x04, 0x17
        /*009a*/ 	.short	(.L_38 - .L_37)
.L_37:
        /*009c*/ 	.word	0x00000000
        /*00a0*/ 	.short	0x0004
        /*00a2*/ 	.short	0x001c
        /*00a4*/ 	.byte	0x00, 0xf0, 0x11, 0x00


	//----- nvinfo : EIATTR_KPARAM_INFO
	.align		4
.L_38:
        /*00a8*/ 	.byte	0x04, 0x17
        /*00aa*/ 	.short	(.L_40 - .L_39)
.L_39:
        /*00ac*/ 	.word	0x00000000
        /*00b0*/ 	.short	0x0003
        /*00b2*/ 	.short	0x0018
        /*00b4*/ 	.byte	0x00, 0xf0, 0x11, 0x00


	//----- nvinfo : EIATTR_KPARAM_INFO
	.align		4
.L_40:
        /*00b8*/ 	.byte	0x04, 0x17
        /*00ba*/ 	.short	(.L_42 - .L_41)
.L_41:
        /*00bc*/ 	.word	0x00000000
        /*00c0*/ 	.short	0x0002
        /*00c2*/ 	.short	0x0010
        /*00c4*/ 	.byte	0x00, 0xf4, 0x21, 0x00


	//----- nvinfo : EIATTR_KPARAM_INFO
	.align		4
.L_42:
        /*00c8*/ 	.byte	0x04, 0x17
        /*00ca*/ 	.short	(.L_44 - .L_43)
.L_43:
        /*00cc*/ 	.word	0x00000000
        /*00d0*/ 	.short	0x0001
        /*00d2*/ 	.short	0x0008
        /*00d4*/ 	.byte	0x00, 0xf4, 0x21, 0x00


	//----- nvinfo : EIATTR_KPARAM_INFO
	.align		4
.L_44:
        /*00d8*/ 	.byte	0x04, 0x17
        /*00da*/ 	.short	(.L_46 - .L_45)
.L_45:
        /*00dc*/ 	.word	0x00000000
        /*00e0*/ 	.short	0x0000
        /*00e2*/ 	.short	0x0000
        /*00e4*/ 	.byte	0x00, 0xf4, 0x21, 0x00


	//----- nvinfo : EIATTR_EXPLICIT_CLUSTER
	.align		4
.L_46:
        /*00e8*/ 	.byte	0x01, 0x3e
	.zero		2


	//----- nvinfo : EIATTR_CTA_PER_CLUSTER
	.align		4
        /*00ec*/ 	.byte	0x04, 0x3d
        /*00ee*/ 	.short	(.L_48 - .L_47)
.L_47:
        /*00f0*/ 	.word	0x00000002
        /*00f4*/ 	.word	0x00000001
        /*00f8*/ 	.word	0x00000001


	//----- nvinfo : EIATTR_AT_ENTRY_FRAGMENTS
	.align		4
.L_48:
        /*00fc*/ 	.byte	0x04, 0x4f
        /*00fe*/ 	.short	(.L_50 - .L_49)


	//   ....[0]....
.L_49:
        /*0100*/ 	.word	0x00000004


	//   ....[1]....
        /*0104*/ 	.word	0x00000005


	//----- nvinfo : EIATTR_RESERVED_SMEM_USED
	.align		4
.L_50:
        /*0108*/ 	.byte	0x01, 0x41
	.zero		2


	//----- nvinfo : EIATTR_SPARSE_MMA_MASK
	.align		4
        /*010c*/ 	.byte	0x03, 0x50
        /*010e*/ 	.short	0x0000


	//----- nvinfo : EIATTR_TCGEN05_2CTA_USED
	.align		4
        /*0110*/ 	.byte	0x01, 0x52
	.zero		2


	//----- nvinfo : EIATTR_MAXREG_COUNT
	.align		4
        /*0114*/ 	.byte	0x03, 0x1b
        /*0116*/ 	.short	0x00ff


	//----- nvinfo : EIATTR_NUM_BARRIERS
	.align		4
        /*0118*/ 	.byte	0x02, 0x4c
        /*011a*/ 	.byte	0x01
	.zero		1


	//----- nvinfo : EIATTR_ANNOTATIONS
	.align		4
        /*011c*/ 	.byte	0x04, 0x55
        /*011e*/ 	.short	(.L_52 - .L_51)


	//   ....[0]....
.L_51:
        /*0120*/ 	.word	0x00000001
        /*0124*/ 	.byte	0xe0, 0x26, 0x00, 0x00, 0x01, 0x00, 0x00, 0x00, 0x70, 0x3e, 0x00, 0x00, 0x01, 0x00, 0x00, 0x00
        /* <DEDUP_REMOVED lines=11> */
        /*01e4*/ 	.byte	0xc0, 0x01, 0x01, 0x00, 0x01, 0x00, 0x00, 0x00, 0xe0, 0x01, 0x01, 0x00


	//----- nvinfo : EIATTR_INT_WARP_WIDE_INSTR_OFFSETS
	.align		4
.L_52:
        /*01f0*/ 	.byte	0x04, 0x31
        /*01f2*/ 	.short	(.L_54 - .L_53)


	//   ....[0]....
.L_53:
        /*01f4*/ 	.word	0x000044e0


	//   ....[1]....
        /*01f8*/ 	.word	0x00004520


	//   ....[2]....
        /*01fc*/ 	.word	0x00004710


	//   ....[3]....
        /*0200*/ 	.word	0x00011480


	//   ....[4]....
        /*0204*/ 	.word	0x000114d0


	//----- nvinfo : EIATTR_COOP_GROUP_MASK_REGIDS
	.align		4
.L_54:
        /*0208*/ 	.byte	0x04, 0x29
        /*020a*/ 	.short	(.L_56 - .L_55)


	//   ....[0]....
.L_55:
        /*020c*/ 	.word	0xffffffff


	//   ....[1]....
        /*0210*/ 	.word	0xffffffff


	//   ....[2]....
        /*0214*/ 	.word	0xffffffff


	//   ....[3]....
        /*0218*/ 	.word	0xffffffff


	//----- nvinfo : EIATTR_COOP_GROUP_INSTR_OFFSETS
	.align		4
.L_56:
        /*021c*/ 	.byte	0x04, 0x28
        /*021e*/ 	.short	(.L_58 - .L_57)


	//   ....[0]....
.L_57:
        /*0220*/ 	.word	0x00000070


	//   ....[1]....
        /*0224*/ 	.word	0x00000650


	//   ....[2]....
        /*0228*/ 	.word	0x00011320


	//   ....[3]....
        /*022c*/ 	.word	0x00011580


	//----- nvinfo : EIATTR_VRC_CTA_INIT_COUNT
	.align		4
.L_58:
        /*0230*/ 	.byte	0x02, 0x4a
        /*0232*/ 	.byte	0x80
	.zero		1


	//----- nvinfo : EIATTR_MBARRIER_INSTR_OFFSETS
	.align		4
        /*0234*/ 	.byte	0x04, 0x39
        /*0236*/ 	.short	(.L_60 - .L_59)


	//   ....[0]....
.L_59:
        /*0238*/ 	.word	0x000002f0
        /*023c*/ 	.word	0x00000007
        /*0240*/ 	.word	0x00000000
        /*0244*/ 	.short	0x010a
        /*0246*/ 	.byte	0xff
	.zero		1


	//   ....[1]....
        /*0248*/ 	.word	0x00000310
        /*024c*/ 	.word	0x00000007
        /*0250*/ 	.word	0x00000000
        /*0254*/ 	.short	0x010a
        /*0256*/ 	.byte	0xff
	.zero		1


	//   ....[2]....
        /*0258*/ 	.word	0x000004d0
        /*025c*/ 	.word	0x00000009
        /*0260*/ 	.word	0x00000000
        /*0264*/ 	.short	0x010a
        /*0266*/ 	.byte	0xff
	.zero		1


	//   ....[3]....
        /*0268*/ 	.word	0x000004f0
        /*026c*/ 	.word	0x00000009
        /*0270*/ 	.word	0x00000000
        /*0274*/ 	.short	0x010a
        /*0276*/ 	.byte	0xff
	.zero		1


	//   ....[4]....
        /*0278*/ 	.word	0x000005d0
        /*027c*/ 	.word	0x00000005
        /*0280*/ 	.word	0x00000000
        /*0284*/ 	.short	0x0101
        /*0286*/ 	.byte	0xff
	.zero		1


	//   ....[5]....
        /*0288*/ 	.word	0x00004790
        /*028c*/ 	.word	0x000000ff
        /*0290*/ 	.word	0x00000000
        /*0294*/ 	.short	0x0100
        /*0296*/ 	.byte	0x09
	.zero		1


	//   ....[6]....
        /*0298*/ 	.word	0x000048c0
        /*029c*/ 	.word	0x000000ff
        /*02a0*/ 	.word	0x00024008
        /*02a4*/ 	.short	0x0100
        /*02a6*/ 	.byte	0x07
	.zero		1


	//   ....[7]....
        /*02a8*/ 	.word	0x0000d6e0
        /*02ac*/ 	.word	0x000000ff
        /*02b0*/ 	.word	0x00000000
        /*02b4*/ 	.short	0x010a
        /*02b6*/ 	.byte	0x0e
	.zero		1


	//   ....[8]....
        /*02b8*/ 	.word	0x000101a0
        /*02bc*/ 	.word	0x000000ff
        /*02c0*/ 	.word	0x00000000
        /*02c4*/ 	.short	0x010a
        /*02c6*/ 	.byte	0x09
	.zero		1


	//   ....[9]....
        /*02c8*/ 	.word	0x00010230
        /*02cc*/ 	.word	0x000000ff
        /*02d0*/ 	.word	0x00024000
        /*02d4*/ 	.short	0x0108
        /*02d6*/ 	.byte	0x07
	.zero		1


	//   ....[10]....
        /*02d8*/ 	.word	0x00010290
        /*02dc*/ 	.word	0x000000ff
        /*02e0*/ 	.word	0x00024008
        /*02e4*/ 	.short	0x0108
        /*02e6*/ 	.byte	0x07
	.zero		1


	//   ....[11]....
        /*02e8*/ 	.word	0x000115b0
        /*02ec*/ 	.word	0x00000007
        /*02f0*/ 	.word	0x00000000
        /*02f4*/ 	.short	0x010a
        /*02f6*/ 	.byte	0xff
	.zero		1


	//   ....[12]....
        /*02f8*/ 	.word	0x00011610
        /*02fc*/ 	.word	0x00000009
        /*0300*/ 	.word	0x00000000
        /*0304*/ 	.short	0x010a
        /*0306*/ 	.byte	0xff
	.zero		1


	//   ....[13]....
        /*0308*/ 	.word	0x00011660
        /*030c*/ 	.word	0x000000ff
        /*0310*/ 	.word	0x00000000
        /*0314*/ 	.short	0x010a
        /*0316*/ 	.byte	0x0e
	.zero		1


	//   ....[14]....
        /*0318*/ 	.word	0x00011690
        /*031c*/ 	.word	0x000000ff
        /*0320*/ 	.word	0x00000000
        /*0324*/ 	.short	0x010a
        /*0326*/ 	.byte	0x09
	.zero		1


	//----- nvinfo : EIATTR_NUM_MBARRIERS
	.align		4
.L_60:
        /*0328*/ 	.byte	0x03, 0x38
        /*032a*/ 	.short	0x0002


	//----- nvinfo : EIATTR_EXIT_INSTR_OFFSETS
	.align		4
        /*032c*/ 	.byte	0x04, 0x1c
        /*032e*/ 	.short	(.L_62 - .L_61)


	//   ....[0]....
.L_61:
        /*0330*/ 	.word	0x00011590


	//----- nvinfo : EIATTR_REQNTID
	.align		4
.L_62:
        /*0334*/ 	.byte	0x04, 0x10
        /*0336*/ 	.short	(.L_64 - .L_63)
.L_63:
        /*0338*/ 	.word	0x00000080
        /*033c*/ 	.word	0x00000001
        /*0340*/ 	.word	0x00000001


	//----- nvinfo : EIATTR_CRS_STACK_SIZE
	.align		4
.L_64:
        /*0344*/ 	.byte	0x04, 0x1e
        /*0346*/ 	.short	(.L_66 - .L_65)
.L_65:
        /*0348*/ 	.word	0x00000000


	//----- nvinfo : EIATTR_CBANK_PARAM_SIZE
	.align		4
.L_66:
        /*034c*/ 	.byte	0x03, 0x19
        /*034e*/ 	.short	0x0050


	//----- nvinfo : EIATTR_PARAM_CBANK
	.align		4
        /*0350*/ 	.byte	0x04, 0x0a
        /*0352*/ 	.short	(.L_68 - .L_67)
	.align		4
.L_67:
        /*0354*/ 	.word	index@(.nv.constant0.matmul_kernel)
        /*0358*/ 	.short	0x0380
        /*035a*/ 	.short	0x0050


	//----- nvinfo : EIATTR_SW_WAR
	.align		4
.L_68:
        /*035c*/ 	.byte	0x04, 0x36
        /*035e*/ 	.short	(.L_70 - .L_69)
.L_69:
        /*0360*/ 	.word	0x00000008
.L_70:


//--------------------- .nv.compat                --------------------------
	.section	.nv.compat,"",@"SHT_CUDA_COMPAT_INFO"
	.align	4
        /*0000*/ 	.byte	0x02, 0x02, 0x02, 0x00, 0x02, 0x05, 0x05, 0x00, 0x02, 0x03, 0x00, 0x00, 0x02, 0x06, 0x01, 0x00


//--------------------- .nv.callgraph             --------------------------
	.section	.nv.callgraph,"",@"SHT_CUDA_CALLGRAPH"
	.align	4
	.sectionentsize	8
	.align		4
        /*0000*/ 	.word	0x00000000
	.align		4
        /*0004*/ 	.word	0xffffffff
	.align		4
        /*0008*/ 	.word	0x00000000
	.align		4
        /*000c*/ 	.word	0xfffffffe
	.align		4
        /*0010*/ 	.word	0x00000000
	.align		4
        /*0014*/ 	.word	0xfffffffd
	.align		4
        /*0018*/ 	.word	0x00000000
	.align		4
        /*001c*/ 	.word	0xfffffffc


//--------------------- .text.matmul_kernel       --------------------------
	.section	.text.matmul_kernel,"ax",@progbits
	.align	128
        .global         matmul_kernel
        .type           matmul_kernel,@function
        .size           matmul_kernel,(.L_x_28 - matmul_kernel)
        .other          matmul_kernel,@"STO_CUDA_ENTRY STV_DEFAULT"
matmul_kernel:
.text.matmul_kernel:
[----:B------:R-:W1:Y:S01]  /*0000*/  LDC R1, c[0x0][0x37c] ;  /* 0x0000df00ff017b82 */ /* 0x000e620000000800 */
[----:B------:R-:W2:Y:S01]  /*0010*/  S2R R0, SR_TID.X ;  /* 0x0000000000007919 */ /* 0x000ea20000002100 */
[----:B-1----:R-:W-:Y:S01]  /*0020*/  VIADD R1, R1, 0xffffffc8 ;  /* 0xffffffc801017836 */ /* 0x002fe20000000000 */
[----:B--2---:R-:W-:-:S13]  /*0030*/  ISETP.GE.U32.AND P0, PT, R0, 0x20, PT ;  /* 0x000000200000780c */ /* 0x004fda0003f06070 */
[----:B------:R-:W-:Y:S02]  /*0040*/  VOTEU.ANY UP0, P0 ;  /* 0x0000000000ff7886 */ /* 0x000fe40000000100 */
[----:B------:R-:W-:Y:S05]  /*0050*/  BRA.U UP0, `(.L_x_0) ;  /* 0x0000000500807547 */ /* 0x000fea000b800000 */
[----:B------:R-:W1:Y:S01]  /*0060*/  S2R R11, SR_CgaCtaId ;  /* 0x00000000000b7919 */ /* 0x000e620000008800 */
[----:B------:R-:W-:Y:S01]  /*0070*/  NOP ;  /* 0x0000000000007918 */ /* 0x000fe20000000000 */
[----:B------:R-:W-:-:S04]  /*0080*/  MOV R0, 0x40 ;  /* 0x0000004000007802 */ /* 0x000fc80000000f00 */
[----:B-1----:R-:W-:Y:S02]  /*0090*/  LEA R2, R11, R0, 0x18 ;  /* 0x000000000b027211 */ /* 0x002fe400078ec0ff */
[----:B------:R-:W-:-:S04]  /*00a0*/  MOV R0, 0x400 ;  /* 0x0000040000007802 */ /* 0x000fc80000000f00 */
[----:B------:R-:W1:Y:S01]  /*00b0*/  LDS.U8 R2, [R2] ;  /* 0x0000000002027984 */ /* 0x000e620000000000 */
[----:B------:R-:W-:Y:S02]  /*00c0*/  LEA R0, R11, R0, 0x18 ;  /* 0x000000000b007211 */ /* 0x000fe400078ec0ff */
[----:B-1----:R-:W-:-:S13]  /*00d0*/  ISETP.NE.AND P0, PT, R2, RZ, PT ;  /* 0x000000ff0200720c */ /* 0x002fda0003f05270 */
[----:B------:R-:W-:Y:S05]  /*00e0*/  @P0 BRA `(.L_x_1) ;  /* 0x0000000400440947 */ /* 0x000fea0003800000 */
[C---:B------:R-:W-:Y:S02]  /*00f0*/  LOP3.LUT R2, R11.reuse, 0x1, RZ, 0xc0, !PT ;  /* 0x000000010b027812 */ /* 0x040fe400078ec0ff */
[----:B------:R-:W-:Y:S02]  /*0100*/  LOP3.LUT R5, R11, 0x1, RZ, 0x3c, !PT ;  /* 0x000000010b057812 */ /* 0x000fe400078e3cff */
[----:B------:R-:W-:-:S13]  /*0110*/  ISETP.NE.U32.AND P0, PT, R2, 0x1, PT ;  /* 0x000000010200780c */ /* 0x000fda0003f05070 */
[----:B------:R-:W-:Y:S05]  /*0120*/  @!P0 BRA `(.L_x_2) ;  /* 0x0000000000bc8947 */ /* 0x000fea0003800000 */
[----:B------:R-:W-:Y:S01]  /*0130*/  ELECT P1, URZ, PT ;  /* 0x0000000000ff782f */ /* 0x000fe20003820000 */
[----:B------:R-:W-:-:S12]  /*0140*/  BSSY B0, `(.L_x_2) ;  /* 0x000002d000007945 */ /* 0x000fd80003800000 */
[----:B------:R-:W-:Y:S05]  /*0150*/  @!P1 BRA `(.L_x_3) ;  /* 0x0000000000ac9947 */ /* 0x000fea0003800000 */
[----:B------:R-:W-:-:S05]  /*0160*/  UMOV UR4, 0x1 ;  /* 0x0000000100047882 */ /* 0x000fca0000000000 */
[----:B------:R-:W-:Y:S04]  /*0170*/  DEPBAR.LE SB1, 0x36 ;  /* 0x00009d800000791a */ /* 0x000fe80000000000 */
[----:B------:R-:W1:Y:S02]  /*0180*/  UTCATOMSWS.2CTA.FIND_AND_SET.ALIGN UP1, UR4, UR4 ;  /* 0x00000004000475e3 */ /* 0x000e640008220800 */
[----:B-1----:R-:W-:Y:S01]  /*0190*/  PLOP3.LUT P1, PT, PT, PT, UP1, 0x80, 0x8 ;  /* 0x000000000008781c */ /* 0x002fe20003f2f018 */
[----:B------:R-:W-:-:S03]  /*01a0*/  IMAD.U32 R4, RZ, RZ, UR4 ;  /* 0x00000004ff047e24 */ /* 0x000fc6000f8e00ff */
[----:B------:R-:W-:-:S04]  /*01b0*/  SEL R2, RZ, 0xffffffff, !P1 ;  /* 0xffffffffff027807 */ /* 0x000fc80004800000 */
[----:B------:R-:W-:-:S13]  /*01c0*/  ISETP.NE.AND P1, PT, R2, RZ, PT ;  /* 0x000000ff0200720c */ /* 0x000fda0003f25270 */
[----:B------:R-:W-:Y:S05]  /*01d0*/  @P1 BRA `(.L_x_4) ;  /* 0x0000000000241947 */ /* 0x000fea0003800000 */
.L_x_5:
[----:B------:R-:W-:Y:S05]  /*01e0*/  NANOSLEEP 0x64 ;  /* 0x000000640000795d */ /* 0x000fea0003800000 */
[----:B------:R-:W-:-:S05]  /*01f0*/  UMOV UR4, 0x1 ;  /* 0x0000000100047882 */ /* 0x000fca0000000000 */
[----:B------:R-:W-:Y:S04]  /*0200*/  DEPBAR.LE SB1, 0x36 ;  /* 0x00009d800000791a */ /* 0x000fe80000000000 */
[----:B------:R-:W1:Y:S02]  /*0210*/  UTCATOMSWS.2CTA.FIND_AND_SET.ALIGN UP1, UR4, UR4 ;  /* 0x00000004000475e3 */ /* 0x000e640008220800 */
[----:B-1----:R-:W-:Y:S01]  /*0220*/  PLOP3.LUT P1, PT, PT, PT, UP1, 0x80, 0x8 ;  /* 0x000000000008781c */ /* 0x002fe20003f2f018 */
[----:B------:R-:W-:-:S03]  /*0230*/  IMAD.U32 R4, RZ, RZ, UR4 ;  /* 0x00000004ff047e24 */ /* 0x000fc6000f8e00ff */
[----:B------:R-:W-:-:S04]  /*0240*/  SEL R2, RZ, 0xffffffff, !P1 ;  /* 0xffffffffff027807 */ /* 0x000fc80004800000 */
[----:B------:R-:W-:-:S13]  /*0250*/  ISETP.NE.AND P1, PT, R2, RZ, PT ;  /* 0x000000ff0200720c */ /* 0x000fda0003f25270 */
[----:B------:R-:W-:Y:S05]  /*0260*/  @!P1 BRA `(.L_x_5) ;  /* 0xfffffffc00dc9947 */ /* 0x000fea000383ffff */
.L_x_4:
[----:B------:R-:W-:Y:S01]  /*0270*/  MOV R2, 0x60 ;  /* 0x0000006000027802 */ /* 0x000fe20000000f00 */
[----:B------:R-:W-:Y:S01]  /*0280*/  IMAD.MOV.U32 R10, RZ, RZ, 0x4 ;  /* 0x00000004ff0a7424 */ /* 0x000fe200078e00ff */
[----:B------:R-:W-:Y:S02]  /*0290*/  MOV R3, 0x58 ;  /* 0x0000005800037802 */ /* 0x000fe40000000f00 */
[C---:B------:R-:W-:Y:S02]  /*02a0*/  LEA R6, R11.reuse, R2, 0x18 ;  /* 0x000000020b067211 */ /* 0x040fe400078ec0ff */
[----:B------:R-:W-:-:S03]  /*02b0*/  LEA R7, R11, R3, 0x18 ;  /* 0x000000030b077211 */ /* 0x000fc600078ec0ff */
[----:B------:R-:W1:Y:S01]  /*02c0*/  LDS R2, [R6] ;  /* 0x0000000006027984 */ /* 0x000e620000000800 */
[----:B------:R-:W-:Y:S01]  /*02d0*/  PRMT R9, R5, 0x654, R7 ;  /* 0x0000065405097816 */ /* 0x000fe20000000007 */
[----:B-1----:R-:W-:-:S04]  /*02e0*/  IMAD.U32 R2, R2, -0x80000000, RZ ;  /* 0x8000000002027824 */ /* 0x002fc800078e00ff */
[----:B------:R-:W1:Y:S02]  /*02f0*/  SYNCS.PHASECHK.TRANS64.TRYWAIT P1, [R7+URZ], R2 ;  /* 0x00000002070075a7 */ /* 0x000e6400080211ff */
[----:B-1----:R-:W-:Y:S05]  /*0300*/  @P1 BRA `(.L_x_6) ;  /* 0x0000000000081947 */ /* 0x002fea0003800000 */
[----:B------:R-:W1:Y:S02]  /*0310*/  SYNCS.PHASECHK.TRANS64.TRYWAIT P1, [R7+URZ], R2 ;  /* 0x00000002070075a7 */ /* 0x000e6400080211ff */
[----:B-1----:R-:W-:Y:S05]  /*0320*/  @!P1 BRA `(.L_x_7) ;  /* 0x00000110009c9947 */ /* 0x002fea0003800000 */
.L_x_6:
[C---:B-1----:R-:W-:Y:S01]  /*0330*/  IMAD.SHL.U32 R3, R4.reuse, 0x20, RZ ;  /* 0x0000002004037824 */ /* 0x042fe200078e00ff */
[----:B------:R-:W-:Y:S01]  /*0340*/  PRMT R8, R5, 0x654, R0 ;  /* 0x0000065405087816 */ /* 0x000fe20000000000 */
[----:B------:R-:W-:Y:S01]  /*0350*/  IMAD.MOV.U32 R13, RZ, RZ, 0x1 ;  /* 0x00000001ff0d7424 */ /* 0x000fe200078e00ff */
[----:B------:R1:W-:Y:S01]  /*0360*/  SYNCS.ARRIVE.TRANS64.RED RZ, [R9+URZ], R10 ;  /* 0x0000000a09ff79a7 */ /* 0x0003e200080004ff */
[----:B------:R-:W-:Y:S01]  /*0370*/  VIADD R7, R4, 0x10 ;  /* 0x0000001004077836 */ /* 0x000fe20000000000 */
[----:B------:R2:W-:Y:S02]  /*0380*/  STS [R0], R3 ;  /* 0x0000000300007388 */ /* 0x0005e40000000800 */
[C---:B------:R-:W-:Y:S02]  /*0390*/  SHF.L.U32 R2, R13.reuse, R4, RZ ;  /* 0x000000040d027219 */ /* 0x040fe400000006ff */
[----:B------:R-:W-:Y:S01]  /*03a0*/  SHF.L.U32 R7, R13, R7, RZ ;  /* 0x000000070d077219 */ /* 0x000fe200000006ff */
[----:B------:R2:W-:Y:S01]  /*03b0*/  STAS [R8.64], R4 ;  /* 0x0000000408007dbd */ /* 0x0005e2000c0008ff */
[----:B-1----:R-:W-:-:S02]  /*03c0*/  MOV R10, 0x50 ;  /* 0x00000050000a7802 */ /* 0x002fc40000000f00 */
[----:B------:R-:W-:Y:S02]  /*03d0*/  LOP3.LUT R2, R7, R2, RZ, 0xfc, !PT ;  /* 0x0000000207027212 */ /* 0x000fe400078efcff */
[----:B------:R-:W-:-:S05]  /*03e0*/  LEA R7, R11, R10, 0x18 ;  /* 0x0000000a0b077211 */ /* 0x000fca00078ec0ff */
[----:B------:R2:W-:Y:S04]  /*03f0*/  ATOMS.OR RZ, [R7], R2 ;  /* 0x0000000207ff738c */ /* 0x0005e80003000000 */
[----:B------:R2:W-:Y:S02]  /*0400*/  ATOMS.XOR RZ, [R6], R13 ;  /* 0x0000000d06ff738c */ /* 0x0005e40003800000 */
.L_x_3:
[----:B------:R-:W-:Y:S05]  /*0410*/  BSYNC B0 ;  /* 0x0000000000007941 */ /* 0x000fea0003800000 */
.L_x_2:
[----:B------:R-:W-:Y:S05]  /*0420*/  @P0 BRA `(.L_x_8) ;  /* 0x0000000000840947 */ /* 0x000fea0003800000 */
[----:B------:R-:W-:Y:S05]  /*0430*/  WARPSYNC.ALL ;  /* 0x0000000000007948 */ /* 0x000fea0003800000 */
[----:B------:R-:W-:Y:S01]  /*0440*/  NOP ;  /* 0x0000000000007918 */ /* 0x000fe20000000000 */
[----:B------:R-:W-:-:S13]  /*0450*/  ELECT P0, URZ, PT ;  /* 0x0000000000ff782f */ /* 0x000fda0003800000 */
[----:B------:R-:W-:Y:S05]  /*0460*/  @!P0 BRA `(.L_x_8) ;  /* 0x0000000000748947 */ /* 0x000fea0003800000 */
[----:B--2---:R-:W-:Y:S02]  /*0470*/  MOV R2, 0x60 ;  /* 0x0000006000027802 */ /* 0x004fe40000000f00 */
[----:B------:R-:W-:Y:S02]  /*0480*/  MOV R4, 0x58 ;  /* 0x0000005800047802 */ /* 0x000fe40000000f00 */
[C---:B------:R-:W-:Y:S02]  /*0490*/  LEA R6, R11.reuse, R2, 0x18 ;  /* 0x000000020b067211 */ /* 0x040fe400078ec0ff */
[----:B------:R-:W-:-:S03]  /*04a0*/  LEA R9, R11, R4, 0x18 ;  /* 0x000000040b097211 */ /* 0x000fc600078ec0ff */
[----:B------:R-:W1:Y:S02]  /*04b0*/  LDS R2, [R6] ;  /* 0x0000000006027984 */ /* 0x000e640000000800 */
[----:B-1----:R-:W-:-:S04]  /*04c0*/  IMAD.U32 R2, R2, -0x80000000, RZ ;  /* 0x8000000002027824 */ /* 0x002fc800078e00ff */
[----:B------:R-:W1:Y:S02]  /*04d0*/  SYNCS.PHASECHK.TRANS64.TRYWAIT P0, [R9+URZ], R2 ;  /* 0x00000002090075a7 */ /* 0x000e6400080011ff */
[----:B-1----:R-:W-:Y:S05]  /*04e0*/  @P0 BRA `(.L_x_9) ;  /* 0x0000000000080947 */ /* 0x002fea0003800000 */
[----:B------:R-:W1:Y:S02]  /*04f0*/  SYNCS.PHASECHK.TRANS64.TRYWAIT P0, [R9+URZ], R2 ;  /* 0x00000002090075a7 */ /* 0x000e6400080011ff */
[----:B-1----:R-:W-:Y:S05]  /*0500*/  @!P0 BRA `(.L_x_10) ;  /* 0x00000110003c8947 */ /* 0x002fea0003800000 */
.L_x_9:
[----:B------:R-:W2:Y:S01]  /*0510*/  LDS R2, [R0] ;  /* 0x0000000000027984 */ /* 0x000ea20000000800 */
[----:B------:R-:W-:Y:S01]  /*0520*/  IMAD.MOV.U32 R13, RZ, RZ, 0x1 ;  /* 0x00000001ff0d7424 */ /* 0x000fe200078e00ff */
[----:B------:R-:W-:Y:S01]  /*0530*/  PRMT R5, R5, 0x654, R9 ;  /* 0x0000065405057816 */ /* 0x000fe20000000009 */
[C---:B-12---:R-:W-:Y:S02]  /*0540*/  IMAD.SHL.U32 R3, R2.reuse, 0x20, RZ ;  /* 0x0000002002037824 */ /* 0x046fe400078e00ff */
[----:B------:R-:W-:Y:S01]  /*0550*/  VIADD R4, R2, 0x10 ;  /* 0x0000001002047836 */ /* 0x000fe20000000000 */
[C---:B------:R-:W-:Y:S02]  /*0560*/  SHF.L.U32 R2, R13.reuse, R2, RZ ;  /* 0x000000020d027219 */ /* 0x040fe400000006ff */
[----:B------:R1:W-:Y:S02]  /*0570*/  STS [R0], R3 ;  /* 0x0000000300007388 */ /* 0x0003e40000000800 */
[----:B------:R-:W-:-:S02]  /*0580*/  SHF.L.U32 R7, R13, R4, RZ ;  /* 0x000000040d077219 */ /* 0x000fc400000006ff */
[----:B------:R-:W-:Y:S02]  /*0590*/  MOV R4, 0x50 ;  /* 0x0000005000047802 */ /* 0x000fe40000000f00 */
[----:B------:R-:W-:Y:S02]  /*05a0*/  LOP3.LUT R2, R7, R2, RZ, 0xfc, !PT ;  /* 0x0000000207027212 */ /* 0x000fe400078efcff */
[----:B------:R-:W-:-:S05]  /*05b0*/  LEA R11, R11, R4, 0x18 ;  /* 0x000000040b0b7211 */ /* 0x000fca00078ec0ff */
[----:B------:R1:W-:Y:S01]  /*05c0*/  ATOMS.OR RZ, [R11], R2 ;  /* 0x000000020bff738c */ /* 0x0003e20003000000 */
[----:B------:R1:W-:Y:S03]  /*05d0*/  SYNCS.ARRIVE.TRANS64.RED.A1T0 RZ, [R5+URZ], RZ ;  /* 0x000000ff05ff79a7 */ /* 0x0003e600081004ff */
[----:B------:R1:W-:Y:S01]  /*05e0*/  ATOMS.XOR RZ, [R6], R13 ;  /* 0x0000000d06ff738c */ /* 0x0003e20003800000 */
[----:B------:R-:W-:Y:S05]  /*05f0*/  BRA `(.L_x_8) ;  /* 0x0000000000107947 */ /* 0x000fea0003800000 */
.L_x_1:
[----:B------:R-:W-:Y:S01]  /*0600*/  IMAD.MOV.U32 R3, RZ, RZ, -0x1 ;  /* 0xffffffffff037424 */ /* 0x000fe200078e00ff */
[----:B------:R-:W-:-:S04]  /*0610*/  MOV R2, 0x640 ;  /* 0x0000064000027802 */ /* 0x000fc80000000f00 */
[----:B------:R1:W-:Y:S03]  /*0620*/  STS [R0], R3 ;  /* 0x0000000300007388 */ /* 0x0003e60000000800 */
[----:B-1----:R-:W-:Y:S05]  /*0630*/  CALL.REL.NOINC `($__internal_1_$__cuda_sm10x_tcgen05_guardrail_trap_phase_invalid_during_alloc) ;  /* 0x00000110002c7944 */ /* 0x002fea0003c00000 */
.L_x_8:
[----:B------:R-:W-:Y:S05]  /*0640*/  WARPSYNC.ALL ;  /* 0x0000000000007948 */ /* 0x000fea0003800000 */
[----:B------:R-:W-:Y:S01]  /*0650*/  NOP ;  /* 0x0000000000007918 */ /* 0x000fe20000000000 */
.L_x_0:
[----:B-12---:R-:W1:Y:S08]  /*0660*/  LDC.64 R12, c[0x0][0x398] ;  /* 0x0000e600ff0c7b82 */ /* 0x006e700000000a00 */
[----:B------:R-:W2:Y:S02]  /*0670*/  S2UR UR5, SR_CgaSize ;  /* 0x00000000000579c3 */ /* 0x000ea40000008a00 */
[----:B--2---:R-:W-:-:S12]  /*0680*/  UIMAD UR5, UR5, -0xa0, URZ ;  /* 0xffffff60050578a4 */ /* 0x004fd8000f8e02ff */
[----:B------:R-:W2:Y:S01]  /*0690*/  LDCU UR5, c[0x0][UR5+0x2b0] ;  /* 0x00005600050577ac */ /* 0x000ea20008000800 */
[----:B------:R-:W3:Y:S01]  /*06a0*/  S2R R239, SR_TID.X ;  /* 0x0000000000ef7919 */ /* 0x000ee20000002100 */
[----:B------:R-:W4:Y:S01]  /*06b0*/  LDCU UR56, c[0x0][0x3b0] ;  /* 0x00007600ff3877ac */ /* 0x000f220008000800 */
[----:B------:R-:W5:Y:S01]  /*06c0*/  S2UR UR4, SR_CTAID.X ;  /* 0x00000000000479c3 */ /* 0x000f620000002500 */
[----:B------:R-:W2:Y:S01]  /*06d0*/  LDCU UR46, c[0x0][0x3a4] ;  /* 0x00007480ff2e77ac */ /* 0x000ea20008000800 */
[----:B------:R-:W2:Y:S06]  /*06e0*/  LDCU.64 UR44, c[0x0][0x3a8] ;  /* 0x00007500ff2c77ac */ /* 0x000eac0008000a00 */
[----:B------:R-:W3:Y:S01]  /*06f0*/  S2UR UR6, SR_CgaCtaId ;  /* 0x00000000000679c3 */ /* 0x000ee20000008800 */
[----:B------:R-:W2:Y:S01]  /*0700*/  LDCU.128 UR28, c[0x0][0x380] ;  /* 0x00007000ff1c77ac */ /* 0x000ea20008000c00 */
[----:B-1----:R-:W-:Y:S01]  /*0710*/  VIADD R0, R13, 0x3f ;  /* 0x0000003f0d007836 */ /* 0x002fe20000000000 */
[----:B------:R-:W-:-:S02]  /*0720*/  IABS R8, R13 ;  /* 0x0000000d00087213 */ /* 0x000fc40000000000 */
[----:B------:R-:W-:Y:S02]  /*0730*/  R2UR UR9, R13 ;  /* 0x000000000d0972ca */ /* 0x000fe400000e0000 */
[----:B------:R-:W-:Y:S02]  /*0740*/  SHF.R.S32.HI R3, RZ, 0x1f, R0 ;  /* 0x0000001fff037819 */ /* 0x000fe40000011400 */
[----:B------:R-:W-:Y:S02]  /*0750*/  R2UR UR53, R8 ;  /* 0x00000000083572ca */ /* 0x000fe400000e0000 */
[----:B------:R-:W-:Y:S02]  /*0760*/  LEA.HI R3, R3, R0, RZ, 0x6 ;  /* 0x0000000003037211 */ /* 0x000fe400078f30ff */
[----:B-----5:R-:W-:Y:S01]  /*0770*/  I2FP.F32.U32 R5, UR4 ;  /* 0x0000000400057c45 */ /* 0x020fe20008201000 */
[----:B------:R-:W-:Y:S01]  /*0780*/  UMOV UR4, URZ ;  /* 0x000000ff00047c82 */ /* 0x000fe20008000000 */
[----:B------:R-:W-:-:S02]  /*0790*/  SHF.R.S32.HI R3, RZ, 0x6, R3 ;  /* 0x00000006ff037819 */ /* 0x000fc40000011403 */
[----:B------:R-:W-:Y:S01]  /*07a0*/  R2UR UR8, R13 ;  /* 0x000000000d0872ca */ /* 0x000fe200000e0000 */
[----:B--2---:R-:W-:Y:S01]  /*07b0*/  FMUL R5, R5, UR5 ;  /* 0x0000000505057c20 */ /* 0x004fe20008400000 */
[----:B------:R-:W-:Y:S01]  /*07c0*/  UISETP.NE.AND UP1, UPT, UR9, URZ, UPT ;  /* 0x000000ff0900728c */ /* 0x000fe2000bf25270 */
[----:B------:R-:W-:-:S04]  /*07d0*/  IMAD.SHL.U32 R4, R3, 0x8, RZ ;  /* 0x0000000803047824 */ /* 0x000fc800078e00ff */
[----:B------:R-:W-:Y:S01]  /*07e0*/  F2I.U32.TRUNC.NTZ R5, R5 ;  /* 0x0000000500057305 */ /* 0x000fe2000020f000 */
[----:B------:R-:W-:-:S07]  /*07f0*/  IABS R7, R4 ;  /* 0x0000000400077213 */ /* 0x000fce0000000000 */
[----:B------:R-:W1:Y:S08]  /*0800*/  I2F.RP R0, R7 ;  /* 0x0000000700007306 */ /* 0x000e700000209400 */
[----:B-1----:R-:W1:Y:S02]  /*0810*/  MUFU.RCP R0, R0 ;  /* 0x0000000000007308 */ /* 0x002e640000001000 */
[----:B-1----:R-:W-:Y:S01]  /*0820*/  VIADD R2, R0, 0xffffffe ;  /* 0x0ffffffe00027836 */ /* 0x002fe20000000000 */
[----:B------:R-:W-:-:S05]  /*0830*/  IABS R0, R5 ;  /* 0x0000000500007213 */ /* 0x000fca0000000000 */
[----:B------:R1:W2:Y:S02]  /*0840*/  F2I.FTZ.U32.TRUNC.NTZ R3, R2 ;  /* 0x0000000200037305 */ /* 0x0002a4000021f000 */
[----:B-1----:R-:W-:Y:S02]  /*0850*/  IMAD.MOV.U32 R2, RZ, RZ, RZ ;  /* 0x000000ffff027224 */ /* 0x002fe400078e00ff */
[----:B--2---:R-:W-:-:S04]  /*0860*/  IMAD.MOV R6, RZ, RZ, -R3 ;  /* 0x000000ffff067224 */ /* 0x004fc800078e0a03 */
[----:B------:R-:W-:Y:S01]  /*0870*/  IMAD R9, R6, R7, RZ ;  /* 0x0000000706097224 */ /* 0x000fe200078e02ff */
[----:B------:R-:W-:-:S03]  /*0880*/  IABS R6, R4 ;  /* 0x0000000400067213 */ /* 0x000fc60000000000 */
[----:B------:R-:W-:-:S04]  /*0890*/  IMAD.HI.U32 R3, R3, R9, R2 ;  /* 0x0000000903037227 */ /* 0x000fc800078e0002 */
[----:B------:R-:W-:Y:S02]  /*08a0*/  IMAD.MOV R2, RZ, RZ, -R6 ;  /* 0x000000ffff027224 */ /* 0x000fe400078e0a06 */
[----:B------:R-:W-:-:S04]  /*08b0*/  IMAD.HI.U32 R3, R3, R0, RZ ;  /* 0x0000000003037227 */ /* 0x000fc800078e00ff */
[----:B------:R-:W-:Y:S01]  /*08c0*/  IMAD R0, R3, R2, R0 ;  /* 0x0000000203007224 */ /* 0x000fe200078e0200 */
[----:B------:R-:W-:Y:S04]  /*08d0*/  BAR.SYNC.DEFER_BLOCKING 0x0 ;  /* 0x0000000000007b1d */ /* 0x000fe80000010000 */
[----:B------:R-:W-:-:S13]  /*08e0*/  ISETP.GT.U32.AND P1, PT, R7, R0, PT ;  /* 0x000000000700720c */ /* 0x000fda0003f24070 */
[----:B------:R-:W-:Y:S02]  /*08f0*/  @!P1 IMAD.IADD R0, R0, 0x1, -R7 ;  /* 0x0000000100009824 */ /* 0x000fe400078e0a07 */
[----:B------:R-:W-:Y:S01]  /*0900*/  @!P1 VIADD R3, R3, 0x1 ;  /* 0x0000000103039836 */ /* 0x000fe20000000000 */
[----:B------:R-:W-:Y:S02]  /*0910*/  ISETP.NE.AND P1, PT, R4, RZ, PT ;  /* 0x000000ff0400720c */ /* 0x000fe40003f25270 */
[----:B------:R-:W-:Y:S02]  /*0920*/  ISETP.GE.U32.AND P0, PT, R0, R7, PT ;  /* 0x000000070000720c */ /* 0x000fe40003f06070 */
[----:B------:R-:W-:-:S04]  /*0930*/  LOP3.LUT R0, R5, R4, RZ, 0x3c, !PT ;  /* 0x0000000405007212 */ /* 0x000fc800078e3cff */
[----:B------:R-:W-:Y:S01]  /*0940*/  ISETP.GE.AND P2, PT, R0, RZ, PT ;  /* 0x000000ff0000720c */ /* 0x000fe20003f46270 */
[----:B------:R-:W-:-:S06]  /*0950*/  VIADD R0, R12, 0x7f ;  /* 0x0000007f0c007836 */ /* 0x000fcc0000000000 */
[----:B------:R-:W-:-:S04]  /*0960*/  @P0 VIADD R3, R3, 0x1 ;  /* 0x0000000103030836 */ /* 0x000fc80000000000 */
[----:B------:R-:W-:Y:S01]  /*0970*/  IMAD.MOV.U32 R2, RZ, RZ, R3 ;  /* 0x000000ffff027224 */ /* 0x000fe200078e0003 */
[----:B------:R-:W-:-:S03]  /*0980*/  SHF.R.S32.HI R3, RZ, 0x1f, R0 ;  /* 0x0000001fff037819 */ /* 0x000fc60000011400 */
[----:B------:R-:W-:Y:S01]  /*0990*/  @!P2 IMAD.MOV R2, RZ, RZ, -R2 ;  /* 0x000000ffff02a224 */ /* 0x000fe200078e0a02 */
[----:B------:R-:W-:Y:S02]  /*09a0*/  @!P1 LOP3.LUT R2, RZ, R4, RZ, 0x33, !PT ;  /* 0x00000004ff029212 */ /* 0x000fe400078e33ff */
[----:B------:R-:W-:-:S03]  /*09b0*/  LEA.HI R3, R3, R0, RZ, 0x7 ;  /* 0x0000000003037211 */ /* 0x000fc600078f38ff */
[----:B------:R-:W-:Y:S02]  /*09c0*/  IMAD.SHL.U32 R6, R2, 0x8, RZ ;  /* 0x0000000802067824 */ /* 0x000fe400078e00ff */
[----:B------:R-:W-:-:S03]  /*09d0*/  IMAD.MOV R2, RZ, RZ, -R2 ;  /* 0x000000ffff027224 */ /* 0x000fc600078e0a02 */
[----:B------:R-:W-:Y:S01]  /*09e0*/  LEA.HI.SX32 R3, R3, -R6, 0x19 ;  /* 0x8000000603037211 */ /* 0x000fe200078fcaff */
[----:B------:R-:W-:Y:S02]  /*09f0*/  IMAD R8, R4, R2, R5 ;  /* 0x0000000204087224 */ /* 0x000fe400078e0205 */
[----:B------:R-:W-:Y:S01]  /*0a00*/  IMAD.MOV.U32 R2, RZ, RZ, RZ ;  /* 0x000000ffff027224 */ /* 0x000fe200078e00ff */
[----:B------:R-:W-:-:S04]  /*0a10*/  VIMNMX R9, PT, PT, R3, 0x8, PT ;  /* 0x0000000803097848 */ /* 0x000fc80003fe0100 */
[-C--:B------:R-:W-:Y:S02]  /*0a20*/  IABS R7, R9.reuse ;  /* 0x0000000900077213 */ /* 0x080fe40000000000 */
[----:B------:R-:W-:Y:S02]  /*0a30*/  IABS R4, R9 ;  /* 0x0000000900047213 */ /* 0x000fe40000000000 */
[----:B------:R-:W1:Y:S08]  /*0a40*/  I2F.RP R0, R7 ;  /* 0x0000000700007306 */ /* 0x000e700000209400 */
[----:B-1----:R-:W1:Y:S02]  /*0a50*/  MUFU.RCP R0, R0 ;  /* 0x0000000000007308 */ /* 0x002e640000001000 */
[----:B-1----:R-:W-:Y:S01]  /*0a60*/  VIADD R3, R0, 0xffffffe ;  /* 0x0ffffffe00037836 */ /* 0x002fe20000000000 */
[----:B------:R-:W-:-:S05]  /*0a70*/  IABS R0, R8 ;  /* 0x0000000800007213 */ /* 0x000fca0000000000 */
[----:B------:R-:W1:Y:S02]  /*0a80*/  F2I.FTZ.U32.TRUNC.NTZ R3, R3 ;  /* 0x0000000300037305 */ /* 0x000e64000021f000 */
[----:B-1----:R-:W-:-:S04]  /*0a90*/  IMAD.MOV R10, RZ, RZ, -R3 ;  /* 0x000000ffff0a7224 */ /* 0x002fc800078e0a03 */
[----:B------:R-:W-:Y:S02]  /*0aa0*/  IMAD R5, R10, R7, RZ ;  /* 0x000000070a057224 */ /* 0x000fe400078e02ff */
[----:B------:R-:W1:Y:S02]  /*0ab0*/  S2R R10, SR_CgaCtaId ;  /* 0x00000000000a7919 */ /* 0x000e640000008800 */
[----:B------:R-:W-:Y:S02]  /*0ac0*/  IMAD.HI.U32 R2, R3, R5, R2 ;  /* 0x0000000503027227 */ /* 0x000fe400078e0002 */
[----:B------:R-:W2:Y:S02]  /*0ad0*/  I2F.RP R3, UR53 ;  /* 0x0000003500037d06 */ /* 0x000ea40008209400 */
[----:B------:R-:W-:Y:S02]  /*0ae0*/  IMAD.MOV.U32 R5, RZ, RZ, R0 ;  /* 0x000000ffff057224 */ /* 0x000fe400078e0000 */
[----:B------:R-:W-:-:S02]  /*0af0*/  IMAD.MOV R0, RZ, RZ, -R4 ;  /* 0x000000ffff007224 */ /* 0x000fc400078e0a04 */
[----:B------:R-:W-:-:S04]  /*0b00*/  IMAD.HI.U32 R2, R2, R5, RZ ;  /* 0x0000000502027227 */ /* 0x000fc800078e00ff */
[----:B------:R-:W-:-:S05]  /*0b10*/  IMAD R0, R2, R0, R5 ;  /* 0x0000000002007224 */ /* 0x000fca00078e0205 */
[----:B------:R-:W-:Y:S01]  /*0b20*/  ISETP.GT.U32.AND P1, PT, R7, R0, PT ;  /* 0x000000000700720c */ /* 0x000fe20003f24070 */
[----:B--2---:R-:W2:-:S12]  /*0b30*/  MUFU.RCP R3, R3 ;  /* 0x0000000300037308 */ /* 0x004e980000001000 */
[----:B------:R-:W-:Y:S01]  /*0b40*/  @!P1 IMAD.IADD R0, R0, 0x1, -R7 ;  /* 0x0000000100009824 */ /* 0x000fe200078e0a07 */
[----:B-1----:R-:W-:Y:S01]  /*0b50*/  LOP3.LUT R11, R10, 0x1, RZ, 0xc0, !PT ;  /* 0x000000010a0b7812 */ /* 0x002fe200078ec0ff */
[----:B------:R-:W-:Y:S01]  /*0b60*/  @!P1 VIADD R2, R2, 0x1 ;  /* 0x0000000102029836 */ /* 0x000fe20000000000 */
[----:B------:R-:W-:Y:S02]  /*0b70*/  ISETP.NE.AND P1, PT, R9, RZ, PT ;  /* 0x000000ff0900720c */ /* 0x000fe40003f25270 */
[----:B------:R-:W-:Y:S01]  /*0b80*/  ISETP.GE.U32.AND P0, PT, R0, R7, PT ;  /* 0x000000070000720c */ /* 0x000fe20003f06070 */
[----:B--2---:R-:W-:Y:S01]  /*0b90*/  VIADD R4, R3, 0xffffffe ;  /* 0x0ffffffe03047836 */ /* 0x004fe20000000000 */
[----:B------:R-:W-:-:S04]  /*0ba0*/  LOP3.LUT R0, R8, R9, RZ, 0x3c, !PT ;  /* 0x0000000908007212 */ /* 0x000fc800078e3cff */
[----:B------:R-:W-:Y:S01]  /*0bb0*/  ISETP.GE.AND P2, PT, R0, RZ, PT ;  /* 0x000000ff0000720c */ /* 0x000fe20003f46270 */
[----:B------:R-:W1:Y:S06]  /*0bc0*/  F2I.FTZ.U32.TRUNC.NTZ R4, R4 ;  /* 0x0000000400047305 */ /* 0x000e6c000021f000 */
[----:B------:R-:W-:-:S04]  /*0bd0*/  @P0 VIADD R2, R2, 0x1 ;  /* 0x0000000102020836 */ /* 0x000fc80000000000 */
[----:B------:R-:W-:-:S04]  /*0be0*/  IMAD.MOV.U32 R5, RZ, RZ, R2 ;  /* 0x000000ffff057224 */ /* 0x000fc800078e0002 */
[----:B------:R-:W-:Y:S01]  /*0bf0*/  @!P2 IMAD.MOV R5, RZ, RZ, -R5 ;  /* 0x000000ffff05a224 */ /* 0x000fe200078e0a05 */
[----:B------:R-:W-:Y:S02]  /*0c00*/  @!P1 LOP3.LUT R5, RZ, R9, RZ, 0x33, !PT ;  /* 0x00000009ff059212 */ /* 0x000fe400078e33ff */
[----:B-1----:R-:W-:Y:S02]  /*0c10*/  R2UR UR5, R4 ;  /* 0x00000000040572ca */ /* 0x002fe400000e0000 */
[----:B------:R-:W-:Y:S01]  /*0c20*/  MOV R4, 0x400 ;  /* 0x0000040000047802 */ /* 0x000fe20000000f00 */
[----:B------:R-:W-:Y:S01]  /*0c30*/  IMAD.SHL.U32 R0, R5, 0x40, RZ ;  /* 0x0000004005007824 */ /* 0x000fe200078e00ff */
[----:B------:R-:W-:Y:S02]  /*0c40*/  ISETP.NE.AND P2, PT, R12, RZ, PT ;  /* 0x000000ff0c00720c */ /* 0x000fe40003f45270 */
[----:B------:R-:W-:Y:S01]  /*0c50*/  R2UR UR7, R4 ;  /* 0x00000000040772ca */ /* 0x000fe200000e0000 */
[----:B------:R-:W-:-:S04]  /*0c60*/  IMAD R2, R11, 0x20, R0 ;  /* 0x000000200b027824 */ /* 0x000fc800078e0200 */
[C---:B------:R-:W-:Y:S01]  /*0c70*/  VIADD R7, R2.reuse, 0x1f ;  /* 0x0000001f02077836 */ /* 0x040fe20000000000 */
[----:B------:R-:W-:Y:S01]  /*0c80*/  IABS R3, R2 ;  /* 0x0000000200037213 */ /* 0x000fe20000000000 */
[----:B------:R-:W-:Y:S01]  /*0c90*/  UIADD3 UR12, UPT, UPT, URZ, -UR5, URZ ;  /* 0x80000005ff0c7290 */ /* 0x000fe2000fffe0ff */
[C---:B------:R-:W-:Y:S01]  /*0ca0*/  VIADD R4, R2.reuse, 0x1 ;  /* 0x0000000102047836 */ /* 0x040fe20000000000 */
[C---:B------:R-:W-:Y:S01]  /*0cb0*/  R2UR UR9, R2.reuse ;  /* 0x00000000020972ca */ /* 0x040fe200000e0000 */
[----:B------:R-:W-:Y:S01]  /*0cc0*/  VIADD R13, R2, 0x8 ;  /* 0x00000008020d7836 */ /* 0x000fe20000000000 */
[----:B------:R-:W-:Y:S01]  /*0cd0*/  R2UR UR34, R3 ;  /* 0x00000000032272ca */ /* 0x000fe200000e0000 */
[----:B------:R-:W-:Y:S01]  /*0ce0*/  UIMAD UR12, UR12, UR53, URZ ;  /* 0x000000350c0c72a4 */ /* 0x000fe2000f8e02ff */
[----:B------:R-:W-:Y:S01]  /*0cf0*/  IABS R3, R7 ;  /* 0x0000000700037213 */ /* 0x000fe20000000000 */
[----:B---3--:R-:W-:Y:S01]  /*0d00*/  ULEA UR7, UR6, UR7, 0x18 ;  /* 0x0000000706077291 */ /* 0x008fe2000f8ec0ff */
[----:B------:R-:W-:Y:S01]  /*0d10*/  R2UR UR10, R4 ;  /* 0x00000000040a72ca */ /* 0x000fe200000e0000 */
[----:B------:R-:W-:Y:S01]  /*0d20*/  UIMAD.WIDE.U32 UR12, UR5, UR12, UR4 ;  /* 0x0000000c050c72a5 */ /* 0x000fe2000f8e0004 */
[----:B------:R-:W-:Y:S01]  /*0d30*/  R2UR UR14, R3 ;  /* 0x00000000030e72ca */ /* 0x000fe200000e0000 */
[C---:B------:R-:W-:Y:S01]  /*0d40*/  VIADD R14, R2.reuse, 0x9 ;  /* 0x00000009020e7836 */ /* 0x040fe20000000000 */
[----:B------:R-:W-:Y:S01]  /*0d50*/  IABS R3, R4 ;  /* 0x0000000400037213 */ /* 0x000fe20000000000 */
[----:B------:R-:W-:-:S02]  /*0d60*/  VIADD R4, R2, 0x3 ;  /* 0x0000000302047836 */ /* 0x000fc40000000000 */
[----:B------:R-:W-:Y:S01]  /*0d70*/  UISETP.GE.AND UP5, UPT, UR9, URZ, UPT ;  /* 0x000000ff0900728c */ /* 0x000fe2000bfa6270 */
[----:B------:R-:W-:Y:S01]  /*0d80*/  R2UR UR35, R3 ;  /* 0x00000000032372ca */ /* 0x000fe200000e0000 */
[----:B------:R-:W-:Y:S01]  /*0d90*/  UIMAD.WIDE.U32 UR4, UR13, UR34, URZ ;  /* 0x000000220d0472a5 */ /* 0x000fe2000f8e00ff */
[C---:B------:R-:W-:Y:S02]  /*0da0*/  VIADD R3, R2.reuse, 0x2 ;  /* 0x0000000202037836 */ /* 0x040fe40000000000 */
[C---:B------:R-:W-:Y:S01]  /*0db0*/  VIADD R15, R2.reuse, 0xb ;  /* 0x0000000b020f7836 */ /* 0x040fe20000000000 */
[----:B------:R-:W-:Y:S01]  /*0dc0*/  UIADD3 UR6, UPT, UPT, -UR5, URZ, URZ ;  /* 0x000000ff05067290 */ /* 0x000fe2000fffe1ff */
[C---:B------:R-:W-:Y:S01]  /*0dd0*/  VIADD R16, R2.reuse, 0x19 ;  /* 0x0000001902107836 */ /* 0x040fe20000000000 */
[----:B------:R-:W-:Y:S01]  /*0de0*/  UIMAD.WIDE.U32 UR4, UR13, UR14, URZ ;  /* 0x0000000e0d0472a5 */ /* 0x000fe2000f8e00ff */
[----:B------:R-:W-:Y:S01]  /*0df0*/  R2UR UR11, R3 ;  /* 0x00000000030b72ca */ /* 0x000fe200000e0000 */
[----:B------:R-:W-:Y:S01]  /*0e00*/  UIMAD UR34, UR53, UR6, UR34 ;  /* 0x00000006352272a4 */ /* 0x000fe2000f8e0222 */
[----:B------:R-:W-:Y:S01]  /*0e10*/  IABS R3, R3 ;  /* 0x0000000300037213 */ /* 0x000fe20000000000 */
[----:B------:R-:W-:Y:S01]  /*0e20*/  UIADD3 UR6, UPT, UPT, -UR5, URZ, URZ ;  /* 0x000000ff05067290 */ /* 0x000fe2000fffe1ff */
[C---:B------:R-:W-:Y:S01]  /*0e30*/  VIADD R17, R2.reuse, 0x1a ;  /* 0x0000001a02117836 */ /* 0x040fe20000000000 */
[----:B------:R-:W-:Y:S01]  /*0e40*/  UISETP.GT.U32.AND UP2, UPT, UR53, UR34, UPT ;  /* 0x000000223500728c */ /* 0x000fe2000bf44070 */
[----:B------:R-:W-:Y:S01]  /*0e50*/  R2UR UR36, R3 ;  /* 0x00000000032472ca */ /* 0x000fe200000e0000 */
[----:B------:R-:W-:Y:S01]  /*0e60*/  UIMAD UR14, UR53, UR6, UR14 ;  /* 0x00000006350e72a4 */ /* 0x000fe2000f8e020e */
[----:B------:R-:W-:Y:S01]  /*0e70*/  IABS R3, R4 ;  /* 0x0000000400037213 */ /* 0x000fe20000000000 */
[----:B------:R-:W-:Y:S01]  /*0e80*/  UIMAD.WIDE.U32 UR4, UR13, UR35, URZ ;  /* 0x000000230d0472a5 */ /* 0x000fe2000f8e00ff */
[C---:B------:R-:W-:Y:S01]  /*0e90*/  VIADD R19, R2.reuse, 0x1c ;  /* 0x0000001c02137836 */ /* 0x040fe20000000000 */
[----:B------:R-:W-:Y:S01]  /*0ea0*/  UISETP.GT.U32.AND UP3, UPT, UR53, UR14, UPT ;  /* 0x0000000e3500728c */ /* 0x000fe2000bf64070 */
[----:B------:R-:W-:Y:S01]  /*0eb0*/  R2UR UR33, R3 ;  /* 0x00000000032172ca */ /* 0x000fe200000e0000 */
[----:B------:R-:W-:Y:S01]  /*0ec0*/  UIADD3 UR5, UPT, UPT, -UR5, URZ, URZ ;  /* 0x000000ff05057290 */ /* 0x000fe2000fffe1ff */
[C---:B------:R-:W-:Y:S01]  /*0ed0*/  VIADD R3, R2.reuse, 0x4 ;  /* 0x0000000402037836 */ /* 0x040fe20000000000 */
[----:B------:R-:W-:Y:S01]  /*0ee0*/  ULOP3.LUT UR6, URZ, UR8, URZ, 0x33, !UPT ;  /* 0x00000008ff067292 */ /* 0x000fe2000f8e33ff */
[C---:B------:R-:W-:Y:S01]  /*0ef0*/  VIADD R18, R2.reuse, 0x1b ;  /* 0x0000001b02127836 */ /* 0x040fe20000000000 */
[----:B------:R-:W-:Y:S01]  /*0f00*/  @!UP2 UIADD3 UR34, UPT, UPT, UR34, -UR53, URZ ;  /* 0x800000352222a290 */ /* 0x000fe2000fffe0ff */
[----:B------:R-:W-:Y:S01]  /*0f10*/  VIADD R20, R2, 0x1d ;  /* 0x0000001d02147836 */ /* 0x000fe20000000000 */
[----:B------:R-:W-:Y:S01]  /*0f20*/  UIMAD UR35, UR53, UR5, UR35 ;  /* 0x00000005352372a4 */ /* 0x000fe2000f8e0223 */
[----:B------:R-:W-:Y:S01]  /*0f30*/  R2UR UR9, R3 ;  /* 0x00000000030972ca */ /* 0x000fe200000e0000 */
[----:B------:R-:W-:Y:S01]  /*0f40*/  UISETP.GT.U32.AND UP4, UPT, UR53, UR34, UPT ;  /* 0x000000223500728c */ /* 0x000fe2000bf84070 */
[----:B------:R-:W-:Y:S01]  /*0f50*/  IABS R3, R3 ;  /* 0x0000000300037213 */ /* 0x000fe20000000000 */
[----:B------:R-:W-:-:S02]  /*0f60*/  @!UP3 UIADD3 UR14, UPT, UPT, UR14, -UR53, URZ ;  /* 0x800000350e0eb290 */ /* 0x000fc4000fffe0ff */
[----:B------:R-:W-:Y:S01]  /*0f70*/  UIMAD.WIDE.U32 UR4, UR13, UR36, URZ ;  /* 0x000000240d0472a5 */ /* 0x000fe2000f8e00ff */
[----:B------:R-:W-:Y:S01]  /*0f80*/  R2UR UR32, R3 ;  /* 0x00000000032072ca */ /* 0x000fe200000e0000 */
[----:B------:R-:W-:Y:S01]  /*0f90*/  UISETP.GT.U32.AND UP6, UPT, UR53, UR14, UPT ;  /* 0x0000000e3500728c */ /* 0x000fe2000bfc4070 */
[C---:B------:R-:W-:Y:S01]  /*0fa0*/  VIADD R3, R2.reuse, 0x6 ;  /* 0x0000000602037836 */ /* 0x040fe20000000000 */
[----:B------:R-:W-:Y:S02]  /*0fb0*/  UIADD3 UR8, UPT, UPT, -UR5, URZ, URZ ;  /* 0x000000ff05087290 */ /* 0x000fe4000fffe1ff */
[----:B------:R-:W-:Y:S02]  /*0fc0*/  UIMAD.WIDE.U32 UR4, UR13, UR33, URZ ;  /* 0x000000210d0472a5 */ /* 0x000fe4000f8e00ff */
[----:B------:R-:W-:Y:S02]  /*0fd0*/  @!UP4 UIADD3 UR34, UPT, UPT, UR34, -UR53, URZ ;  /* 0x800000352222c290 */ /* 0x000fe4000fffe0ff */
[----:B------:R-:W-:Y:S01]  /*0fe0*/  UISETP.GE.AND UP4, UPT, UR11, URZ, UPT ;  /* 0x000000ff0b00728c */ /* 0x000fe2000bf86270 */
[----:B------:R-:W-:Y:S01]  /*0ff0*/  R2UR UR11, R7 ;  /* 0x00000000070b72ca */ /* 0x000fe200000e0000 */
[----:B------:R-:W-:Y:S01]  /*1000*/  @!UP5 UIADD3 UR34, UPT, UPT, -UR34, URZ, URZ ;  /* 0x000000ff2222d290 */ /* 0x000fe2000fffe1ff */
[----:B------:R-:W-:Y:S01]  /*1010*/  VIADD R7, R2, 0x7 ;  /* 0x0000000702077836 */ /* 0x000fe20000000000 */
[----:B------:R-:W-:-:S02]  /*1020*/  UISETP.GT.U32.AND UP3, UPT, UR53, UR35, UPT ;  /* 0x000000233500728c */ /* 0x000fc4000bf64070 */
[----:B------:R-:W-:Y:S02]  /*1030*/  UIADD3 UR5, UPT, UPT, -UR5, URZ, URZ ;  /* 0x000000ff05057290 */ /* 0x000fe4000fffe1ff */
[----:B------:R-:W-:Y:S01]  /*1040*/  UIMAD UR36, UR53, UR8, UR36 ;  /* 0x00000008352472a4 */ /* 0x000fe2000f8e0224 */
[----:B------:R-:W-:Y:S01]  /*1050*/  R2UR UR8, R4 ;  /* 0x00000000040872ca */ /* 0x000fe200000e0000 */
[----:B------:R-:W-:Y:S01]  /*1060*/  @!UP6 UIADD3 UR14, UPT, UPT, UR14, -UR53, URZ ;  /* 0x800000350e0ee290 */ /* 0x000fe2000fffe0ff */
[----:B------:R-:W-:Y:S01]  /*1070*/  VIADD R4, R2, 0x5 ;  /* 0x0000000502047836 */ /* 0x000fe20000000000 */
[----:B------:R-:W-:Y:S02]  /*1080*/  UIMAD UR33, UR53, UR5, UR33 ;  /* 0x00000005352172a4 */ /* 0x000fe4000f8e0221 */
[----:B------:R-:W-:Y:S01]  /*1090*/  UISETP.GE.AND UP5, UPT, UR11, URZ, UPT ;  /* 0x000000ff0b00728c */ /* 0x000fe2000bfa6270 */
[----:B------:R-:W-:Y:S01]  /*10a0*/  R2UR UR11, R3 ;  /* 0x00000000030b72ca */ /* 0x000fe200000e0000 */
[----:B------:R-:W-:Y:S01]  /*10b0*/  UISETP.GE.AND UP2, UPT, UR10, URZ, UPT ;  /* 0x000000ff0a00728c */ /* 0x000fe2000bf46270 */
[----:B------:R-:W-:Y:S01]  /*10c0*/  R2UR UR10, R4 ;  /* 0x00000000040a72ca */ /* 0x000fe200000e0000 */
[----:B------:R-:W-:Y:S01]  /*10d0*/  @!UP3 UIADD3 UR35, UPT, UPT, UR35, -UR53, URZ ;  /* 0x800000352323b290 */ /* 0x000fe2000fffe0ff */
[----:B------:R-:W-:Y:S01]  /*10e0*/  IABS R4, R4 ;  /* 0x0000000400047213 */ /* 0x000fe20000000000 */
[----:B------:R-:W-:Y:S01]  /*10f0*/  UISETP.GT.U32.AND UP3, UPT, UR53, UR36, UPT ;  /* 0x000000243500728c */ /* 0x000fe2000bf64070 */
[----:B------:R-:W-:Y:S01]  /*1100*/  IABS R3, R3 ;  /* 0x0000000300037213 */ /* 0x000fe20000000000 */
[----:B------:R-:W-:Y:S01]  /*1110*/  UISETP.GT.U32.AND UP6, UPT, UR53, UR35, UPT ;  /* 0x000000233500728c */ /* 0x000fe2000bfc4070 */
[----:B------:R-:W-:Y:S01]  /*1120*/  R2UR UR27, R4 ;  /* 0x00000000041b72ca */ /* 0x000fe200000e0000 */
[----:B------:R-:W-:Y:S01]  /*1130*/  UIMAD.WIDE.U32 UR4, UR13, UR32, URZ ;  /* 0x000000200d0472a5 */ /* 0x000fe2000f8e00ff */
[----:B------:R-:W-:Y:S01]  /*1140*/  IABS R4, R7 ;  /* 0x0000000700047213 */ /* 0x000fe20000000000 */
[----:B------:R-:W-:Y:S01]  /*1150*/  @!UP5 UIADD3 UR14, UPT, UPT, -UR14, URZ, URZ ;  /* 0x000000ff0e0ed290 */ /* 0x000fe2000fffe1ff */
[----:B------:R-:W-:Y:S01]  /*1160*/  R2UR UR26, R3 ;  /* 0x00000000031a72ca */ /* 0x000fe200000e0000 */
[----:B------:R-:W-:-:S02]  /*1170*/  UISETP.GT.U32.AND UP5, UPT, UR53, UR33, UPT ;  /* 0x000000213500728c */ /* 0x000fc4000bfa4070 */
[----:B------:R-:W-:Y:S01]  /*1180*/  IMAD.MOV.U32 R3, RZ, RZ, R4 ;  /* 0x000000ffff037224 */ /* 0x000fe200078e0004 */
[----:B------:R-:W-:Y:S01]  /*1190*/  @!UP3 UIADD3 UR36, UPT, UPT, UR36, -UR53, URZ ;  /* 0x800000352424b290 */ /* 0x000fe2000fffe0ff */
[----:B------:R-:W-:Y:S01]  /*11a0*/  IABS R4, R15 ;  /* 0x0000000f00047213 */ /* 0x000fe20000000000 */
[----:B------:R-:W-:Y:S02]  /*11b0*/  @!UP6 UIADD3 UR35, UPT, UPT, UR35, -UR53, URZ ;  /* 0x800000352323e290 */ /* 0x000fe4000fffe0ff */
[----:B------:R-:W-:Y:S01]  /*11c0*/  UISETP.GE.AND UP6, UPT, UR8, URZ, UPT ;  /* 0x000000ff0800728c */ /* 0x000fe2000bfc6270 */
[----:B------:R-:W-:Y:S01]  /*11d0*/  R2UR UR25, R3 ;  /* 0x00000000031972ca */ /* 0x000fe200000e0000 */
[----:B------:R-:W-:Y:S01]  /*11e0*/  UISETP.GT.U32.AND UP3, UPT, UR53, UR36, UPT ;  /* 0x000000243500728c */ /* 0x000fe2000bf64070 */
[----:B------:R-:W-:Y:S01]  /*11f0*/  IABS R3, R13 ;  /* 0x0000000d00037213 */ /* 0x000fe20000000000 */
[----:B------:R-:W-:Y:S01]  /*1200*/  @!UP5 UIADD3 UR33, UPT, UPT, UR33, -UR53, URZ ;  /* 0x800000352121d290 */ /* 0x000fe2000fffe0ff */
[----:B------:R-:W-:Y:S01]  /*1210*/  R2UR UR20, R4 ;  /* 0x00000000041472ca */ /* 0x000fe200000e0000 */
[----:B------:R-:W-:Y:S01]  /*1220*/  UIADD3 UR8, UPT, UPT, -UR5, URZ, URZ ;  /* 0x000000ff05087290 */ /* 0x000fe2000fffe1ff */
[----:B------:R-:W-:Y:S01]  /*1230*/  R2UR UR24, R3 ;  /* 0x00000000031872ca */ /* 0x000fe200000e0000 */
[----:B------:R-:W-:Y:S01]  /*1240*/  UISETP.GT.U32.AND UP5, UPT, UR53, UR33, UPT ;  /* 0x000000213500728c */ /* 0x000fe2000bfa4070 */
[----:B------:R-:W-:Y:S01]  /*1250*/  IABS R3, R14 ;  /* 0x0000000e00037213 */ /* 0x000fe20000000000 */
[----:B------:R-:W-:-:S02]  /*1260*/  UIMAD.WIDE.U32 UR4, UR13, UR27, URZ ;  /* 0x0000001b0d0472a5 */ /* 0x000fc4000f8e00ff */
[----:B------:R-:W-:Y:S01]  /*1270*/  UIMAD UR32, UR53, UR8, UR32 ;  /* 0x00000008352072a4 */ /* 0x000fe2000f8e0220 */
[----:B------:R-:W-:Y:S01]  /*1280*/  R2UR UR23, R3 ;  /* 0x00000000031772ca */ /* 0x000fe200000e0000 */
[----:B------:R-:W-:Y:S02]  /*1290*/  UIADD3 UR12, UPT, UPT, -UR5, URZ, URZ ;  /* 0x000000ff050c7290 */ /* 0x000fe4000fffe1ff */
[----:B------:R-:W-:Y:S02]  /*12a0*/  @!UP3 UIADD3 UR36, UPT, UPT, UR36, -UR53, URZ ;  /* 0x800000352424b290 */ /* 0x000fe4000fffe0ff */
[----:B------:R-:W-:Y:S02]  /*12b0*/  UIMAD UR27, UR53, UR12, UR27 ;  /* 0x0000000c351b72a4 */ /* 0x000fe4000f8e021b */
[----:B------:R-:W-:Y:S02]  /*12c0*/  @!UP5 UIADD3 UR33, UPT, UPT, UR33, -UR53, URZ ;  /* 0x800000352121d290 */ /* 0x000fe4000fffe0ff */
[----:B------:R-:W-:-:S02]  /*12d0*/  UISETP.GE.AND UP3, UPT, UR10, URZ, UPT ;  /* 0x000000ff0a00728c */ /* 0x000fc4000bf66270 */
[----:B------:R-:W-:Y:S02]  /*12e0*/  UISETP.GE.AND UP5, UPT, UR11, URZ, UPT ;  /* 0x000000ff0b00728c */ /* 0x000fe4000bfa6270 */
[----:B------:R-:W-:Y:S02]  /*12f0*/  @!UP6 UIADD3 UR33, UPT, UPT, -UR33, URZ, URZ ;  /* 0x000000ff2121e290 */ /* 0x000fe4000fffe1ff */
[----:B------:R-:W-:Y:S02]  /*1300*/  UIMAD.WIDE.U32 UR10, UR13, UR25, URZ ;  /* 0x000000190d0a72a5 */ /* 0x000fe4000f8e00ff */
[----:B------:R-:W-:Y:S02]  /*1310*/  UISETP.GT.U32.AND UP6, UPT, UR53, UR27, UPT ;  /* 0x0000001b3500728c */ /* 0x000fe4000bfc4070 */
[----:B------:R-:W-:Y:S02]  /*1320*/  @!UP4 UIADD3 UR36, UPT, UPT, -UR36, URZ, URZ ;  /* 0x000000ff2424c290 */ /* 0x000fe4000fffe1ff */
[----:B------:R-:W-:Y:S01]  /*1330*/  UIADD3 UR11, UPT, UPT, -UR11, URZ, URZ ;  /* 0x000000ff0b0b7290 */ /* 0x000fe2000fffe1ff */
[----:B------:R-:W-:Y:S01]  /*1340*/  R2UR UR10, R7 ;  /* 0x00000000070a72ca */ /* 0x000fe200000e0000 */
[----:B------:R-:W-:Y:S01]  /*1350*/  UISETP.GT.U32.AND UP4, UPT, UR53, UR32, UPT ;  /* 0x000000203500728c */ /* 0x000fe2000bf84070 */
[----:B------:R-:W-:Y:S01]  /*1360*/  VIADD R7, R2, 0xa ;  /* 0x0000000a02077836 */ /* 0x000fe20000000000 */
[----:B------:R-:W-:-:S02]  /*1370*/  UIMAD UR25, UR53, UR11, UR25 ;  /* 0x0000000b351972a4 */ /* 0x000fc4000f8e0219 */
[----:B------:R-:W-:Y:S01]  /*1380*/  @!UP2 UIADD3 UR35, UPT, UPT, -UR35, URZ, URZ ;  /* 0x000000ff2323a290 */ /* 0x000fe2000fffe1ff */
[----:B------:R-:W-:Y:S01]  /*1390*/  R2UR UR11, R13 ;  /* 0x000000000d0b72ca */ /* 0x000fe200000e0000 */
[----:B------:R-:W-:Y:S01]  /*13a0*/  @!UP6 UIADD3 UR27, UPT, UPT, UR27, -UR53, URZ ;  /* 0x800000351b1be290 */ /* 0x000fe2000fffe0ff */
[----:B------:R-:W-:Y:S01]  /*13b0*/  IABS R3, R7 ;  /* 0x0000000700037213 */ /* 0x000fe20000000000 */
[----:B------:R-:W-:Y:S01]  /*13c0*/  UISETP.GT.U32.AND UP6, UPT, UR53, UR25, UPT ;  /* 0x000000193500728c */ /* 0x000fe2000bfc4070 */
[----:B------:R-:W-:Y:S01]  /*13d0*/  VIADD R13, R2, 0xc ;  /* 0x0000000c020d7836 */ /* 0x000fe20000000000 */
[----:B------:R-:W-:Y:S01]  /*13e0*/  UISETP.GE.AND UP2, UPT, UR9, URZ, UPT ;  /* 0x000000ff0900728c */ /* 0x000fe2000bf46270 */
[----:B------:R-:W-:Y:S01]  /*13f0*/  R2UR UR22, R3 ;  /* 0x00000000031672ca */ /* 0x000fe200000e0000 */
[----:B------:R-:W-:Y:S02]  /*1400*/  @!UP4 UIADD3 UR32, UPT, UPT, UR32, -UR53, URZ ;  /* 0x800000352020c290 */ /* 0x000fe4000fffe0ff */
[----:B------:R-:W-:Y:S01]  /*1410*/  UIMAD.WIDE.U32 UR8, UR13, UR26, URZ ;  /* 0x0000001a0d0872a5 */ /* 0x000fe2000f8e00ff */
[----:B------:R-:W-:Y:S01]  /*1420*/  IABS R3, R13 ;  /* 0x0000000d00037213 */ /* 0x000fe20000000000 */
[----:B------:R-:W-:-:S02]  /*1430*/  UISETP.GT.U32.AND UP4, UPT, UR53, UR32, UPT ;  /* 0x000000203500728c */ /* 0x000fc4000bf84070 */
[----:B------:R-:W-:Y:S01]  /*1440*/  UIADD3 UR9, UPT, UPT, -UR9, URZ, URZ ;  /* 0x000000ff09097290 */ /* 0x000fe2000fffe1ff */
[----:B------:R-:W-:Y:S01]  /*1450*/  R2UR UR19, R3 ;  /* 0x00000000031372ca */ /* 0x000fe200000e0000 */
[----:B------:R-:W-:Y:S02]  /*1460*/  @!UP6 UIADD3 UR25, UPT, UPT, UR25, -UR53, URZ ;  /* 0x800000351919e290 */ /* 0x000fe4000fffe0ff */
[----:B------:R-:W-:Y:S02]  /*1470*/  UIMAD UR26, UR53, UR9, UR26 ;  /* 0x00000009351a72a4 */ /* 0x000fe4000f8e021a */
[----:B------:R-:W-:Y:S02]  /*1480*/  UIMAD.WIDE.U32 UR8, UR13, UR23, URZ ;  /* 0x000000170d0872a5 */ /* 0x000fe4000f8e00ff */
[----:B------:R-:W-:Y:S02]  /*1490*/  UISETP.GT.U32.AND UP6, UPT, UR53, UR25, UPT ;  /* 0x000000193500728c */ /* 0x000fe4000bfc4070 */
[----:B------:R-:W-:-:S02]  /*14a0*/  @!UP4 UIADD3 UR32, UPT, UPT, UR32, -UR53, URZ ;  /* 0x800000352020c290 */ /* 0x000fc4000fffe0ff */
[----:B------:R-:W-:Y:S02]  /*14b0*/  UIADD3 UR9, UPT, UPT, -UR9, URZ, URZ ;  /* 0x000000ff09097290 */ /* 0x000fe4000fffe1ff */
[----:B------:R-:W-:Y:S02]  /*14c0*/  UISETP.GT.U32.AND UP4, UPT, UR53, UR26, UPT ;  /* 0x0000001a3500728c */ /* 0x000fe4000bf84070 */
[----:B------:R-:W-:Y:S02]  /*14d0*/  @!UP2 UIADD3 UR32, UPT, UPT, -UR32, URZ, URZ ;  /* 0x000000ff2020a290 */ /* 0x000fe4000fffe1ff */
[----:B------:R-:W-:Y:S02]  /*14e0*/  UIMAD UR23, UR53, UR9, UR23 ;  /* 0x00000009351772a4 */ /* 0x000fe4000f8e0217 */
[----:B------:R-:W-:Y:S02]  /*14f0*/  UIMAD.WIDE.U32 UR4, UR13, UR24, URZ ;  /* 0x000000180d0472a5 */ /* 0x000fe4000f8e00ff */
[----:B------:R-:W-:-:S02]  /*1500*/  UISETP.GT.U32.AND UP2, UPT, UR53, UR27, UPT ;  /* 0x0000001b3500728c */ /* 0x000fc4000bf44070 */
[----:B------:R-:W-:Y:S02]  /*1510*/  @!UP6 UIADD3 UR25, UPT, UPT, UR25, -UR53, URZ ;  /* 0x800000351919e290 */ /* 0x000fe4000fffe0ff */
[----:B------:R-:W-:Y:S02]  /*1520*/  UISETP.GT.U32.AND UP6, UPT, UR53, UR23, UPT ;  /* 0x000000173500728c */ /* 0x000fe4000bfc4070 */
[----:B------:R-:W-:Y:S02]  /*1530*/  UIADD3 UR5, UPT, UPT, -UR5, URZ, URZ ;  /* 0x000000ff05057290 */ /* 0x000fe4000fffe1ff */
[----:B------:R-:W-:Y:S02]  /*1540*/  @!UP4 UIADD3 UR26, UPT, UPT, UR26, -UR53, URZ ;  /* 0x800000351a1ac290 */ /* 0x000fe4000fffe0ff */
[----:B------:R-:W-:Y:S02]  /*1550*/  UIMAD UR24, UR53, UR5, UR24 ;  /* 0x00000005351872a4 */ /* 0x000fe4000f8e0218 */
[----:B------:R-:W-:-:S02]  /*1560*/  @!UP2 UIADD3 UR27, UPT, UPT, UR27, -UR53, URZ ;  /* 0x800000351b1ba290 */ /* 0x000fc4000fffe0ff */
[----:B------:R-:W-:Y:S02]  /*1570*/  UISETP.GT.U32.AND UP2, UPT, UR53, UR24, UPT ;  /* 0x000000183500728c */ /* 0x000fe4000bf44070 */
[----:B------:R-:W-:Y:S02]  /*1580*/  UIMAD.WIDE.U32 UR4, UR13, UR22, URZ ;  /* 0x000000160d0472a5 */ /* 0x000fe4000f8e00ff */
[----:B------:R-:W-:Y:S02]  /*1590*/  UISETP.GT.U32.AND UP4, UPT, UR53, UR26, UPT ;  /* 0x0000001a3500728c */ /* 0x000fe4000bf84070 */
[----:B------:R-:W-:Y:S02]  /*15a0*/  @!UP6 UIADD3 UR23, UPT, UPT, UR23, -UR53, URZ ;  /* 0x800000351717e290 */ /* 0x000fe4000fffe0ff */
[----:B------:R-:W-:Y:S01]  /*15b0*/  UIMAD.WIDE.U32 UR8, UR13, UR20, URZ ;  /* 0x000000140d0872a5 */ /* 0x000fe2000f8e00ff */
[----:B------:R-:W-:Y:S01]  /*15c0*/  R2UR UR4, R7 ;  /* 0x00000000070472ca */ /* 0x000fe200000e0000 */
[----:B------:R-:W-:Y:S01]  /*15d0*/  UISETP.GT.U32.AND UP6, UPT, UR53, UR23, UPT ;  /* 0x000000173500728c */ /* 0x000fe2000bfc4070 */
[----:B------:R-:W-:Y:S01]  /*15e0*/  VIADD R7, R2, 0xd ;  /* 0x0000000d02077836 */ /* 0x000fe20000000000 */
[----:B------:R-:W-:-:S02]  /*15f0*/  UIADD3 UR9, UPT, UPT, -UR9, URZ, URZ ;  /* 0x000000ff09097290 */ /* 0x000fc4000fffe1ff */
[----:B------:R-:W-:Y:S01]  /*1600*/  @!UP2 UIADD3 UR24, UPT, UPT, UR24, -UR53, URZ ;  /* 0x800000351818a290 */ /* 0x000fe2000fffe0ff */
[----:B------:R-:W-:Y:S01]  /*1610*/  R2UR UR8, R15 ;  /* 0x000000000f0872ca */ /* 0x000fe200000e0000 */
[----:B------:R-:W-:Y:S01]  /*1620*/  @!UP4 UIADD3 UR26, UPT, UPT, UR26, -UR53, URZ ;  /* 0x800000351a1ac290 */ /* 0x000fe2000fffe0ff */
[----:B------:R-:W-:Y:S01]  /*1630*/  IABS R4, R7 ;  /* 0x0000000700047213 */ /* 0x000fe20000000000 */
[----:B------:R-:W-:Y:S01]  /*1640*/  UISETP.GE.AND UP4, UPT, UR10, URZ, UPT ;  /* 0x000000ff0a00728c */ /* 0x000fe2000bf86270 */
[----:B------:R-:W-:Y:S01]  /*1650*/  R2UR UR10, R14 ;  /* 0x000000000e0a72ca */ /* 0x000fe200000e0000 */
[----:B------:R-:W-:Y:S01]  /*1660*/  @!UP3 UIADD3 UR27, UPT, UPT, -UR27, URZ, URZ ;  /* 0x000000ff1b1bb290 */ /* 0x000fe2000fffe1ff */
[C---:B------:R-:W-:Y:S01]  /*1670*/  VIADD R14, R2.reuse, 0x16 ;  /* 0x00000016020e7836 */ /* 0x040fe20000000000 */
[----:B------:R-:W-:Y:S01]  /*1680*/  UIMAD UR20, UR53, UR9, UR20 ;  /* 0x00000009351472a4 */ /* 0x000fe2000f8e0214 */
[----:B------:R-:W-:Y:S01]  /*1690*/  IMAD.MOV.U32 R3, RZ, RZ, R4 ;  /* 0x000000ffff037224 */ /* 0x000fe200078e0004 */
[----:B------:R-:W-:Y:S01]  /*16a0*/  UISETP.GT.U32.AND UP3, UPT, UR53, UR24, UPT ;  /* 0x000000183500728c */ /* 0x000fe2000bf64070 */
[C---:B------:R-:W-:Y:S01]  /*16b0*/  VIADD R4, R2.reuse, 0xe ;  /* 0x0000000e02047836 */ /* 0x040fe20000000000 */
[----:B------:R-:W-:Y:S01]  /*16c0*/  UIADD3 UR5, UPT, UPT, -UR5, URZ, URZ ;  /* 0x000000ff05057290 */ /* 0x000fe2000fffe1ff */
[----:B------:R-:W-:Y:S01]  /*16d0*/  VIADD R15, R2, 0x18 ;  /* 0x00000018020f7836 */ /* 0x000fe20000000000 */
[----:B------:R-:W-:Y:S01]  /*16e0*/  @!UP6 UIADD3 UR23, UPT, UPT, UR23, -UR53, URZ ;  /* 0x800000351717e290 */ /* 0x000fe2000fffe0ff */
[----:B------:R-:W-:Y:S01]  /*16f0*/  R2UR UR18, R3 ;  /* 0x00000000031272ca */ /* 0x000fe200000e0000 */
[----:B------:R-:W-:Y:S01]  /*1700*/  UISETP.GT.U32.AND UP6, UPT, UR53, UR20, UPT ;  /* 0x000000143500728c */ /* 0x000fe2000bfc4070 */
[----:B------:R-:W-:Y:S01]  /*1710*/  IABS R3, R4 ;  /* 0x0000000400037213 */ /* 0x000fe20000000000 */
[----:B------:R-:W-:-:S02]  /*1720*/  UIMAD UR22, UR53, UR5, UR22 ;  /* 0x00000005351672a4 */ /* 0x000fc4000f8e0216 */
[----:B------:R-:W-:Y:S01]  /*1730*/  @!UP5 UIADD3 UR26, UPT, UPT, -UR26, URZ, URZ ;  /* 0x000000ff1a1ad290 */ /* 0x000fe2000fffe1ff */
[----:B------:R-:W-:Y:S01]  /*1740*/  R2UR UR16, R3 ;  /* 0x00000000031072ca */ /* 0x000fe200000e0000 */
[----:B------:R-:W-:Y:S01]  /*1750*/  UISETP.GT.U32.AND UP5, UPT, UR53, UR22, UPT ;  /* 0x000000163500728c */ /* 0x000fe2000bfa4070 */
[C---:B------:R-:W-:Y:S01]  /*1760*/  VIADD R3, R2.reuse, 0xf ;  /* 0x0000000f02037836 */ /* 0x040fe20000000000 */
[----:B------:R-:W-:Y:S02]  /*1770*/  @!UP3 UIADD3 UR24, UPT, UPT, UR24, -UR53, URZ ;  /* 0x800000351818b290 */ /* 0x000fe4000fffe0ff */
[----:B------:R-:W-:Y:S02]  /*1780*/  UISETP.GE.AND UP2, UPT, UR11, URZ, UPT ;  /* 0x000000ff0b00728c */ /* 0x000fe4000bf46270 */
[----:B------:R-:W-:Y:S01]  /*1790*/  @!UP4 UIADD3 UR25, UPT, UPT, -UR25, URZ, URZ ;  /* 0x000000ff1919c290 */ /* 0x000fe2000fffe1ff */
[----:B------:R-:W-:Y:S01]  /*17a0*/  R2UR UR11, R3 ;  /* 0x00000000030b72ca */ /* 0x000fe200000e0000 */
[----:B------:R-:W-:Y:S01]  /*17b0*/  UISETP.GE.AND UP3, UPT, UR4, URZ, UPT ;  /* 0x000000ff0400728c */ /* 0x000fe2000bf66270 */
[----:B------:R-:W-:Y:S01]  /*17c0*/  IABS R3, R3 ;  /* 0x0000000300037213 */ /* 0x000fe20000000000 */
[----:B------:R-:W-:Y:S01]  /*17d0*/  UISETP.GE.AND UP4, UPT, UR10, URZ, UPT ;  /* 0x000000ff0a00728c */ /* 0x000fe2000bf86270 */
[----:B------:R-:W-:Y:S01]  /*17e0*/  R2UR UR10, R7 ;  /* 0x00000000070a72ca */ /* 0x000fe200000e0000 */
[----:B------:R-:W-:Y:S01]  /*17f0*/  UIMAD.WIDE.U32 UR4, UR13, UR19, URZ ;  /* 0x000000130d0472a5 */ /* 0x000fe2000f8e00ff */
[----:B------:R-:W-:Y:S01]  /*1800*/  VIADD R7, R2, 0x10 ;  /* 0x0000001002077836 */ /* 0x000fe20000000000 */
[----:B------:R-:W-:Y:S01]  /*1810*/  @!UP6 UIADD3 UR20, UPT, UPT, UR20, -UR53, URZ ;  /* 0x800000351414e290 */ /* 0x000fe2000fffe0ff */
[----:B------:R-:W-:Y:S01]  /*1820*/  R2UR UR15, R3 ;  /* 0x00000000030f72ca */ /* 0x000fe200000e0000 */
[----:B------:R-:W-:-:S02]  /*1830*/  UIADD3 UR5, UPT, UPT, -UR5, URZ, URZ ;  /* 0x000000ff05057290 */ /* 0x000fc4000fffe1ff */
[----:B------:R-:W-:Y:S01]  /*1840*/  UISETP.GT.U32.AND UP6, UPT, UR53, UR20, UPT ;  /* 0x000000143500728c */ /* 0x000fe2000bfc4070 */
[----:B------:R-:W-:Y:S01]  /*1850*/  R2UR UR4, R13 ;  /* 0x000000000d0472ca */ /* 0x000fe200000e0000 */
[----:B------:R-:W-:Y:S01]  /*1860*/  @!UP5 UIADD3 UR22, UPT, UPT, UR22, -UR53, URZ ;  /* 0x800000351616d290 */ /* 0x000fe2000fffe0ff */
[----:B------:R-:W-:Y:S01]  /*1870*/  R2UR UR38, R7 ;  /* 0x00000000072672ca */ /* 0x000fe200000e0000 */
[----:B------:R-:W-:Y:S01]  /*1880*/  UISETP.GE.AND UP5, UPT, UR8, URZ, UPT ;  /* 0x000000ff0800728c */ /* 0x000fe2000bfa6270 */
[----:B------:R-:W-:Y:S01]  /*1890*/  VIADD R13, R2, 0x15 ;  /* 0x00000015020d7836 */ /* 0x000fe20000000000 */
[----:B------:R-:W-:Y:S01]  /*18a0*/  UIMAD UR19, UR53, UR5, UR19 ;  /* 0x00000005351372a4 */ /* 0x000fe2000f8e0213 */
[----:B------:R-:W-:Y:S01]  /*18b0*/  R2UR UR5, R4 ;  /* 0x00000000040572ca */ /* 0x000fe200000e0000 */
[----:B------:R-:W-:Y:S01]  /*18c0*/  UIMAD.WIDE.U32 UR8, UR13, UR18, URZ ;  /* 0x000000120d0872a5 */ /* 0x000fe2000f8e00ff */
[----:B------:R-:W-:Y:S01]  /*18d0*/  IABS R4, R7 ;  /* 0x0000000700047213 */ /* 0x000fe20000000000 */
[----:B------:R-:W-:Y:S01]  /*18e0*/  @!UP2 UIADD3 UR24, UPT, UPT, -UR24, URZ, URZ ;  /* 0x000000ff1818a290 */ /* 0x000fe2000fffe1ff */
[----:B------:R-:W-:Y:S01]  /*18f0*/  VIADD R7, R2, 0x14 ;  /* 0x0000001402077836 */ /* 0x000fe20000000000 */
[----:B------:R-:W-:Y:S01]  /*1900*/  UISETP.GT.U32.AND UP2, UPT, UR53, UR22, UPT ;  /* 0x000000163500728c */ /* 0x000fe2000bf44070 */
[----:B------:R-:W-:Y:S01]  /*1910*/  R2UR UR17, R4 ;  /* 0x00000000041172ca */ /* 0x000fe200000e0000 */
[----:B------:R-:W-:Y:S01]  /*1920*/  @!UP4 UIADD3 UR23, UPT, UPT, -UR23, URZ, URZ ;  /* 0x000000ff1717c290 */ /* 0x000fe2000fffe1ff */
[----:B------:R-:W-:Y:S01]  /*1930*/  VIADD R4, R2, 0x11 ;  /* 0x0000001102047836 */ /* 0x000fe20000000000 */
[----:B------:R-:W-:Y:S01]  /*1940*/  UISETP.GT.U32.AND UP4, UPT, UR53, UR19, UPT ;  /* 0x000000133500728c */ /* 0x000fe2000bf84070 */
[----:B------:R-:W-:Y:S01]  /*1950*/  R2UR UR50, R13 ;  /* 0x000000000d3272ca */ /* 0x000fe200000e0000 */
[----:B------:R-:W-:Y:S01]  /*1960*/  UIADD3 UR9, UPT, UPT, -UR9, URZ, URZ ;  /* 0x000000ff09097290 */ /* 0x000fe2000fffe1ff */
[----:B------:R-:W-:Y:S01]  /*1970*/  R2UR UR47, R7 ;  /* 0x00000000072f72ca */ /* 0x000fe200000e0000 */
[----:B------:R-:W-:Y:S01]  /*1980*/  @!UP6 UIADD3 UR20, UPT, UPT, UR20, -UR53, URZ ;  /* 0x800000351414e290 */ /* 0x000fe2000fffe0ff */
[----:B------:R-:W-:Y:S01]  /*1990*/  IABS R3, R4 ;  /* 0x0000000400037213 */ /* 0x000fe20000000000 */
[----:B------:R-:W-:-:S02]  /*19a0*/  UIMAD UR18, UR53, UR9, UR18 ;  /* 0x00000009351272a4 */ /* 0x000fc4000f8e0212 */
[----:B------:R-:W-:Y:S01]  /*19b0*/  @!UP5 UIADD3 UR20, UPT, UPT, -UR20, URZ, URZ ;  /* 0x000000ff1414d290 */ /* 0x000fe2000fffe1ff */
[----:B------:R-:W-:Y:S01]  /*19c0*/  R2UR UR21, R3 ;  /* 0x00000000031572ca */ /* 0x000fe200000e0000 */
[----:B------:R-:W-:Y:S01]  /*19d0*/  UISETP.GT.U32.AND UP5, UPT, UR53, UR18, UPT ;  /* 0x000000123500728c */ /* 0x000fe2000bfa4070 */
[----:B------:R-:W-:Y:S01]  /*19e0*/  VIADD R3, R2, 0x12 ;  /* 0x0000001202037836 */ /* 0x000fe20000000000 */
[----:B------:R-:W-:Y:S02]  /*19f0*/  @!UP2 UIADD3 UR22, UPT, UPT, UR22, -UR53, URZ ;  /* 0x800000351616a290 */ /* 0x000fe4000fffe0ff */
[----:B------:R-:W-:Y:S02]  /*1a00*/  @!UP4 UIADD3 UR19, UPT, UPT, UR19, -UR53, URZ ;  /* 0x800000351313c290 */ /* 0x000fe4000fffe0ff */
[----:B------:R-:W-:Y:S02]  /*1a10*/  @!UP3 UIADD3 UR22, UPT, UPT, -UR22, URZ, URZ ;  /* 0x000000ff1616b290 */ /* 0x000fe4000fffe1ff */
[----:B------:R-:W-:-:S02]  /*1a20*/  UISETP.GT.U32.AND UP3, UPT, UR53, UR19, UPT ;  /* 0x000000133500728c */ /* 0x000fc4000bf64070 */
[----:B------:R-:W-:Y:S02]  /*1a30*/  UISETP.GE.AND UP2, UPT, UR4, URZ, UPT ;  /* 0x000000ff0400728c */ /* 0x000fe4000bf46270 */
[----:B------:R-:W-:Y:S02]  /*1a40*/  UISETP.GE.AND UP4, UPT, UR5, URZ, UPT ;  /* 0x000000ff0500728c */ /* 0x000fe4000bf86270 */
[----:B------:R-:W-:Y:S02]  /*1a50*/  UIMAD.WIDE.U32 UR4, UR13, UR16, URZ ;  /* 0x000000100d0472a5 */ /* 0x000fe4000f8e00ff */
[----:B------:R-:W-:Y:S02]  /*1a60*/  @!UP5 UIADD3 UR18, UPT, UPT, UR18, -UR53, URZ ;  /* 0x800000351212d290 */ /* 0x000fe4000fffe0ff */
[----:B------:R-:W-:Y:S02]  /*1a70*/  UIADD3 UR5, UPT, UPT, -UR5, URZ, URZ ;  /* 0x000000ff05057290 */ /* 0x000fe4000fffe1ff */
[----:B------:R-:W-:-:S02]  /*1a80*/  UISETP.GT.U32.AND UP5, UPT, UR53, UR18, UPT ;  /* 0x000000123500728c */ /* 0x000fc4000bfa4070 */
[----:B------:R-:W-:Y:S02]  /*1a90*/  @!UP3 UIADD3 UR19, UPT, UPT, UR19, -UR53, URZ ;  /* 0x800000351313b290 */ /* 0x000fe4000fffe0ff */
[----:B------:R-:W-:Y:S02]  /*1aa0*/  UISETP.GE.AND UP6, UPT, UR10, URZ, UPT ;  /* 0x000000ff0a00728c */ /* 0x000fe4000bfc6270 */
[----:B------:R-:W-:Y:S02]  /*1ab0*/  UISETP.GE.AND UP3, UPT, UR11, URZ, UPT ;  /* 0x000000ff0b00728c */ /* 0x000fe4000bf66270 */
[----:B------:R-:W-:Y:S02]  /*1ac0*/  UIMAD UR16, UR53, UR5, UR16 ;  /* 0x00000005351072a4 */ /* 0x000fe4000f8e0210 */
[----:B------:R-:W-:Y:S02]  /*1ad0*/  UIMAD.WIDE.U32 UR10, UR13, UR17, URZ ;  /* 0x000000110d0a72a5 */ /* 0x000fe4000f8e00ff */
[----:B------:R-:W-:-:S02]  /*1ae0*/  UIMAD.WIDE.U32 UR8, UR13, UR15, URZ ;  /* 0x0000000f0d0872a5 */ /* 0x000fc4000f8e00ff */
[----:B------:R-:W-:Y:S02]  /*1af0*/  @!UP2 UIADD3 UR19, UPT, UPT, -UR19, URZ, URZ ;  /* 0x000000ff1313a290 */ /* 0x000fe4000fffe1ff */
[----:B------:R-:W-:Y:S02]  /*1b00*/  UISETP.GT.U32.AND UP2, UPT, UR53, UR16, UPT ;  /* 0x000000103500728c */ /* 0x000fe4000bf44070 */
[----:B------:R-:W-:Y:S01]  /*1b10*/  UIADD3 UR11, UPT, UPT, -UR11, URZ, URZ ;  /* 0x000000ff0b0b7290 */ /* 0x000fe2000fffe1ff */
[----:B------:R-:W-:Y:S01]  /*1b20*/  R2UR UR8, R4 ;  /* 0x00000000040872ca */ /* 0x000fe200000e0000 */
[----:B------:R-:W-:Y:S01]  /*1b30*/  UIADD3 UR9, UPT, UPT, -UR9, URZ, URZ ;  /* 0x000000ff09097290 */ /* 0x000fe2000fffe1ff */
[----:B------:R-:W-:Y:S01]  /*1b40*/  VIADD R4, R2, 0x13 ;  /* 0x0000001302047836 */ /* 0x000fe20000000000 */
[----:B------:R-:W-:Y:S02]  /*1b50*/  @!UP5 UIADD3 UR18, UPT, UPT, UR18, -UR53, URZ ;  /* 0x800000351212d290 */ /* 0x000fe4000fffe0ff */
[----:B------:R-:W-:-:S02]  /*1b60*/  UIMAD UR17, UR53, UR11, UR17 ;  /* 0x0000000b351172a4 */ /* 0x000fc4000f8e0211 */
[----:B------:R-:W-:Y:S01]  /*1b70*/  @!UP6 UIADD3 UR18, UPT, UPT, -UR18, URZ, URZ ;  /* 0x000000ff1212e290 */ /* 0x000fe2000fffe1ff */
[----:B------:R-:W-:Y:S01]  /*1b80*/  R2UR UR10, R4 ;  /* 0x00000000040a72ca */ /* 0x000fe200000e0000 */
[----:B------:R-:W-:Y:S01]  /*1b90*/  UIMAD UR15, UR53, UR9, UR15 ;  /* 0x00000009350f72a4 */ /* 0x000fe2000f8e020f */
[----:B------:R-:W-:Y:S01]  /*1ba0*/  R2UR UR9, R3 ;  /* 0x00000000030972ca */ /* 0x000fe200000e0000 */
[----:B------:R-:W-:Y:S01]  /*1bb0*/  UISETP.GT.U32.AND UP6, UPT, UR53, UR17, UPT ;  /* 0x000000113500728c */ /* 0x000fe2000bfc4070 */
[----:B------:R-:W-:Y:S01]  /*1bc0*/  IABS R3, R3 ;  /* 0x0000000300037213 */ /* 0x000fe20000000000 */
[----:B------:R-:W-:Y:S01]  /*1bd0*/  @!UP2 UIADD3 UR16, UPT, UPT, UR16, -UR53, URZ ;  /* 0x800000351010a290 */ /* 0x000fe2000fffe0ff */
[----:B------:R-:W-:Y:S01]  /*1be0*/  IABS R4, R4 ;  /* 0x0000000400047213 */ /* 0x000fe20000000000 */
[----:B------:R-:W-:Y:S01]  /*1bf0*/  UIMAD.WIDE.U32 UR4, UR13, UR21, URZ ;  /* 0x000000150d0472a5 */ /* 0x000fe2000f8e00ff */
[----:B------:R-:W-:Y:S01]  /*1c00*/  R2UR UR12, R3 ;  /* 0x00000000030c72ca */ /* 0x000fe200000e0000 */
[----:B------:R-:W-:Y:S01]  /*1c10*/  UISETP.GT.U32.AND UP2, UPT, UR53, UR16, UPT ;  /* 0x000000103500728c */ /* 0x000fe2000bf44070 */
[----:B------:R-:W-:Y:S01]  /*1c20*/  IABS R3, R7 ;  /* 0x0000000700037213 */ /* 0x000fe20000000000 */
[----:B------:R-:W-:Y:S01]  /*1c30*/  UIADD3 UR5, UPT, UPT, -UR5, URZ, URZ ;  /* 0x000000ff05057290 */ /* 0x000fe2000fffe1ff */
[----:B------:R-:W-:Y:S01]  /*1c40*/  R2UR UR37, R4 ;  /* 0x00000000042572ca */ /* 0x000fe200000e0000 */
[----:B------:R-:W-:Y:S01]  /*1c50*/  UISETP.GT.U32.AND UP5, UPT, UR53, UR15, UPT ;  /* 0x0000000f3500728c */ /* 0x000fe2000bfa4070 */
[----:B------:R-:W-:Y:S01]  /*1c60*/  R2UR UR41, R3 ;  /* 0x00000000032972ca */ /* 0x000fe200000e0000 */
[----:B------:R-:W-:Y:S01]  /*1c70*/  @!UP6 UIADD3 UR17, UPT, UPT, UR17, -UR53, URZ ;  /* 0x800000351111e290 */ /* 0x000fe2000fffe0ff */
[----:B------:R-:W-:Y:S01]  /*1c80*/  IABS R4, R13 ;  /* 0x0000000d00047213 */ /* 0x000fe20000000000 */
[----:B------:R-:W-:Y:S01]  /*1c90*/  UIMAD UR21, UR53, UR5, UR21 ;  /* 0x00000005351572a4 */ /* 0x000fe2000f8e0215 */
[----:B------:R-:W-:Y:S01]  /*1ca0*/  VIADD R13, R2, 0x17 ;  /* 0x00000017020d7836 */ /* 0x000fe20000000000 */
[----:B------:R-:W-:Y:S01]  /*1cb0*/  UISETP.GT.U32.AND UP6, UPT, UR53, UR17, UPT ;  /* 0x000000113500728c */ /* 0x000fe2000bfc4070 */
[----:B------:R-:W-:Y:S01]  /*1cc0*/  IABS R7, R12 ;  /* 0x0000000c00077213 */ /* 0x000fe20000000000 */
[----:B------:R-:W-:Y:S01]  /*1cd0*/  @!UP2 UIADD3 UR16, UPT, UPT, UR16, -UR53, URZ ;  /* 0x800000351010a290 */ /* 0x000fe2000fffe0ff */
[----:B------:R-:W-:Y:S01]  /*1ce0*/  IMAD.MOV.U32 R3, RZ, RZ, R4 ;  /* 0x000000ffff037224 */ /* 0x000fe200078e0004 */
[----:B------:R-:W-:Y:S01]  /*1cf0*/  UISETP.GE.AND UP2, UPT, UR38, URZ, UPT ;  /* 0x000000ff2600728c */ /* 0x000fe2000bf46270 */
[----:B------:R-:W-:Y:S01]  /*1d00*/  IABS R4, R14 ;  /* 0x0000000e00047213 */ /* 0x000fe20000000000 */
[----:B------:R-:W-:-:S02]  /*1d10*/  UIMAD.WIDE.U32 UR38, UR13, UR12, URZ ;  /* 0x0000000c0d2672a5 */ /* 0x000fc4000f8e00ff */
[----:B------:R-:W-:Y:S01]  /*1d20*/  @!UP4 UIADD3 UR16, UPT, UPT, -UR16, URZ, URZ ;  /* 0x000000ff1010c290 */ /* 0x000fe2000fffe1ff */
[----:B------:R-:W-:Y:S01]  /*1d30*/  R2UR UR42, R3 ;  /* 0x00000000032a72ca */ /* 0x000fe200000e0000 */
[----:B------:R-:W-:Y:S01]  /*1d40*/  UIADD3 UR39, UPT, UPT, -UR39, URZ, URZ ;  /* 0x000000ff27277290 */ /* 0x000fe2000fffe1ff */
[----:B------:R-:W-:Y:S01]  /*1d50*/  IMAD.MOV.U32 R3, RZ, RZ, R4 ;  /* 0x000000ffff037224 */ /* 0x000fe200078e0004 */
[----:B------:R-:W-:Y:S01]  /*1d60*/  @!UP6 UIADD3 UR17, UPT, UPT, UR17, -UR53, URZ ;  /* 0x800000351111e290 */ /* 0x000fe2000fffe0ff */
[----:B------:R-:W-:Y:S01]  /*1d70*/  IABS R4, R15 ;  /* 0x0000000f00047213 */ /* 0x000fe20000000000 */
[----:B------:R-:W-:Y:S02]  /*1d80*/  UIMAD UR38, UR53, UR39, UR12 ;  /* 0x00000027352672a4 */ /* 0x000fe4000f8e020c */
[----:B------:R-:W-:Y:S01]  /*1d90*/  UISETP.GT.U32.AND UP4, UPT, UR53, UR21, UPT ;  /* 0x000000153500728c */ /* 0x000fe2000bf84070 */
[----:B------:R-:W-:Y:S01]  /*1da0*/  R2UR UR43, R3 ;  /* 0x00000000032b72ca */ /* 0x000fe200000e0000 */
[----:B------:R-:W-:Y:S01]  /*1db0*/  @!UP2 UIADD3 UR17, UPT, UPT, -UR17, URZ, URZ ;  /* 0x000000ff1111a290 */ /* 0x000fe2000fffe1ff */
[----:B------:R-:W-:Y:S01]  /*1dc0*/  IABS R3, R13 ;  /* 0x0000000d00037213 */ /* 0x000fe20000000000 */
[----:B------:R-:W-:Y:S01]  /*1dd0*/  UIMAD.WIDE.U32 UR4, UR13, UR41, URZ ;  /* 0x000000290d0472a5 */ /* 0x000fe2000f8e00ff */
[----:B------:R-:W-:Y:S01]  /*1de0*/  R2UR UR12, R4 ;  /* 0x00000000040c72ca */ /* 0x000fe200000e0000 */
[----:B------:R-:W-:Y:S01]  /*1df0*/  UISETP.GT.U32.AND UP2, UPT, UR53, UR38, UPT ;  /* 0x000000263500728c */ /* 0x000fe2000bf44070 */
[----:B------:R-:W-:Y:S01]  /*1e00*/  IABS R4, R17 ;  /* 0x0000001100047213 */ /* 0x000fe20000000000 */
[----:B------:R-:W-:-:S02]  /*1e10*/  @!UP5 UIADD3 UR15, UPT, UPT, UR15, -UR53, URZ ;  /* 0x800000350f0fd290 */ /* 0x000fc4000fffe0ff */
[----:B------:R-:W-:Y:S01]  /*1e20*/  UIADD3 UR5, UPT, UPT, -UR5, URZ, URZ ;  /* 0x000000ff05057290 */ /* 0x000fe2000fffe1ff */
[----:B------:R-:W-:Y:S01]  /*1e30*/  R2UR UR49, R4 ;  /* 0x00000000043172ca */ /* 0x000fe200000e0000 */
[----:B------:R-:W-:Y:S01]  /*1e40*/  UISETP.GT.U32.AND UP5, UPT, UR53, UR15, UPT ;  /* 0x0000000f3500728c */ /* 0x000fe2000bfa4070 */
[----:B------:R-:W-:Y:S01]  /*1e50*/  IABS R4, R19 ;  /* 0x0000001300047213 */ /* 0x000fe20000000000 */
[----:B------:R-:W-:Y:S02]  /*1e60*/  UIMAD UR39, UR53, UR5, UR41 ;  /* 0x00000005352772a4 */ /* 0x000fe4000f8e0229 */
[----:B------:R-:W-:Y:S01]  /*1e70*/  @!UP4 UIADD3 UR21, UPT, UPT, UR21, -UR53, URZ ;  /* 0x800000351515c290 */ /* 0x000fe2000fffe0ff */
[----:B------:R-:W-:Y:S01]  /*1e80*/  R2UR UR51, R4 ;  /* 0x00000000043372ca */ /* 0x000fe200000e0000 */
[----:B------:R-:W-:Y:S01]  /*1e90*/  @!UP2 UIADD3 UR38, UPT, UPT, UR38, -UR53, URZ ;  /* 0x800000352626a290 */ /* 0x000fe2000fffe0ff */
[----:B------:R-:W-:Y:S01]  /*1ea0*/  VIADD R4, R2, 0x1e ;  /* 0x0000001e02047836 */ /* 0x000fe20000000000 */
[----:B------:R-:W-:Y:S01]  /*1eb0*/  UISETP.GE.AND UP6, UPT, UR10, URZ, UPT ;  /* 0x000000ff0a00728c */ /* 0x000fe2000bfc6270 */
[----:B------:R-:W-:Y:S01]  /*1ec0*/  IABS R2, R20 ;  /* 0x0000001400027213 */ /* 0x000fe20000000000 */
[----:B------:R-:W-:-:S02]  /*1ed0*/  UISETP.GT.U32.AND UP2, UPT, UR53, UR39, UPT ;  /* 0x000000273500728c */ /* 0x000fc4000bf44070 */
[----:B------:R-:W-:Y:S01]  /*1ee0*/  UIMAD.WIDE.U32 UR10, UR13, UR37, URZ ;  /* 0x000000250d0a72a5 */ /* 0x000fe2000f8e00ff */
[----:B------:R-:W-:Y:S01]  /*1ef0*/  R2UR UR52, R2 ;  /* 0x00000000023472ca */ /* 0x000fe200000e0000 */
[----:B------:R-:W-:Y:S01]  /*1f00*/  UISETP.GT.U32.AND UP4, UPT, UR53, UR21, UPT ;  /* 0x000000153500728c */ /* 0x000fe2000bf84070 */
[----:B------:R-:W1:Y:S01]  /*1f10*/  I2F.RP R2, R7 ;  /* 0x0000000700027306 */ /* 0x000e620000209400 */
[----:B------:R-:W-:Y:S02]  /*1f20*/  @!UP5 UIADD3 UR15, UPT, UPT, UR15, -UR53, URZ ;  /* 0x800000350f0fd290 */ /* 0x000fe4000fffe0ff */
[----:B------:R-:W-:Y:S02]  /*1f30*/  UIADD3 UR40, UPT, UPT, -UR11, URZ, URZ ;  /* 0x000000ff0b287290 */ /* 0x000fe4000fffe1ff */
[----:B------:R-:W-:Y:S02]  /*1f40*/  UISETP.GE.AND UP5, UPT, UR8, URZ, UPT ;  /* 0x000000ff0800728c */ /* 0x000fe4000bfa6270 */
[----:B------:R-:W-:-:S02]  /*1f50*/  UIMAD UR37, UR53, UR40, UR37 ;  /* 0x00000028352572a4 */ /* 0x000fc4000f8e0225 */
[----:B------:R-:W-:Y:S02]  /*1f60*/  @!UP2 UIADD3 UR39, UPT, UPT, UR39, -UR53, URZ ;  /* 0x800000352727a290 */ /* 0x000fe4000fffe0ff */
[----:B------:R-:W-:Y:S02]  /*1f70*/  @!UP4 UIADD3 UR21, UPT, UPT, UR21, -UR53, URZ ;  /* 0x800000351515c290 */ /* 0x000fe4000fffe0ff */
[----:B------:R-:W-:Y:S02]  /*1f80*/  UISETP.GT.U32.AND UP4, UPT, UR53, UR37, UPT ;  /* 0x000000253500728c */ /* 0x000fe4000bf84070 */
[----:B------:R-:W-:Y:S01]  /*1f90*/  UIMAD.WIDE.U32 UR10, UR13, UR43, URZ ;  /* 0x0000002b0d0a72a5 */ /* 0x000fe2000f8e00ff */
[----:B-1----:R-:W1:Y:S01]  /*1fa0*/  MUFU.RCP R2, R2 ;  /* 0x0000000200027308 */ /* 0x002e620000001000 */
[----:B------:R-:W-:Y:S02]  /*1fb0*/  UISETP.GT.U32.AND UP2, UPT, UR53, UR39, UPT ;  /* 0x000000273500728c */ /* 0x000fe4000bf44070 */
[----:B------:R-:W-:-:S02]  /*1fc0*/  @!UP3 UIADD3 UR15, UPT, UPT, -UR15, URZ, URZ ;  /* 0x000000ff0f0fb290 */ /* 0x000fc4000fffe1ff */
[----:B------:R-:W-:Y:S01]  /*1fd0*/  UISETP.GE.AND UP3, UPT, UR9, URZ, UPT ;  /* 0x000000ff0900728c */ /* 0x000fe2000bf66270 */
[----:B------:R-:W-:Y:S01]  /*1fe0*/  R2UR UR10, R3 ;  /* 0x00000000030a72ca */ /* 0x000fe200000e0000 */
[----:B------:R-:W-:Y:S01]  /*1ff0*/  @!UP5 UIADD3 UR21, UPT, UPT, -UR21, URZ, URZ ;  /* 0x000000ff1515d290 */ /* 0x000fe2000fffe1ff */
[----:B------:R-:W-:Y:S01]  /*2000*/  IABS R3, R16 ;  /* 0x0000001000037213 */ /* 0x000fe20000000000 */
[----:B------:R-:W-:Y:S02]  /*2010*/  UIMAD.WIDE.U32 UR8, UR13, UR42, URZ ;  /* 0x0000002a0d0872a5 */ /* 0x000fe4000f8e00ff */
[----:B------:R-:W-:Y:S02]  /*2020*/  UISETP.GT.U32.AND UP5, UPT, UR53, UR38, UPT ;  /* 0x000000263500728c */ /* 0x000fe4000bfa4070 */
[----:B------:R-:W-:Y:S02]  /*2030*/  UIADD3 UR11, UPT, UPT, -UR11, URZ, URZ ;  /* 0x000000ff0b0b7290 */ /* 0x000fe4000fffe1ff */
[----:B------:R-:W-:-:S02]  /*2040*/  UIADD3 UR9, UPT, UPT, -UR9, URZ, URZ ;  /* 0x000000ff09097290 */ /* 0x000fc4000fffe1ff */
[----:B------:R-:W-:Y:S02]  /*2050*/  UIMAD UR41, UR53, UR11, UR43 ;  /* 0x0000000b352972a4 */ /* 0x000fe4000f8e022b */
[----:B------:R-:W-:Y:S02]  /*2060*/  @!UP4 UIADD3 UR37, UPT, UPT, UR37, -UR53, URZ ;  /* 0x800000352525c290 */ /* 0x000fe4000fffe0ff */
[----:B------:R-:W-:Y:S02]  /*2070*/  UIMAD UR40, UR53, UR9, UR42 ;  /* 0x00000009352872a4 */ /* 0x000fe4000f8e022a */
[----:B------:R-:W-:Y:S02]  /*2080*/  @!UP2 UIADD3 UR39, UPT, UPT, UR39, -UR53, URZ ;  /* 0x800000352727a290 */ /* 0x000fe4000fffe0ff */
[----:B------:R-:W-:Y:S02]  /*2090*/  UISETP.GT.U32.AND UP2, UPT, UR53, UR41, UPT ;  /* 0x000000293500728c */ /* 0x000fe4000bf44070 */
[----:B------:R-:W-:-:S02]  /*20a0*/  UISETP.GT.U32.AND UP4, UPT, UR53, UR37, UPT ;  /* 0x000000253500728c */ /* 0x000fc4000bf84070 */
[----:B------:R-:W-:Y:S02]  /*20b0*/  @!UP5 UIADD3 UR38, UPT, UPT, UR38, -UR53, URZ ;  /* 0x800000352626d290 */ /* 0x000fe4000fffe0ff */
[----:B------:R-:W-:Y:S02]  /*20c0*/  UISETP.GT.U32.AND UP5, UPT, UR53, UR40, UPT ;  /* 0x000000283500728c */ /* 0x000fe4000bfa4070 */
[----:B------:R-:W-:Y:S02]  /*20d0*/  UIMAD.WIDE.U32 UR4, UR13, UR12, URZ ;  /* 0x0000000c0d0472a5 */ /* 0x000fe4000f8e00ff */
[----:B------:R-:W-:Y:S02]  /*20e0*/  UIMAD.WIDE.U32 UR8, UR13, UR10, URZ ;  /* 0x0000000a0d0872a5 */ /* 0x000fe4000f8e00ff */
[----:B------:R-:W-:Y:S02]  /*20f0*/  @!UP2 UIADD3 UR41, UPT, UPT, UR41, -UR53, URZ ;  /* 0x800000352929a290 */ /* 0x000fe4000fffe0ff */
[----:B------:R-:W-:-:S02]  /*2100*/  @!UP4 UIADD3 UR37, UPT, UPT, UR37, -UR53, URZ ;  /* 0x800000352525c290 */ /* 0x000fc4000fffe0ff */
[----:B------:R-:W-:Y:S01]  /*2110*/  UISETP.GE.AND UP4, UPT, UR47, URZ, UPT ;  /* 0x000000ff2f00728c */ /* 0x000fe2000bf86270 */
[----:B------:R-:W-:Y:S01]  /*2120*/  R2UR UR47, R3 ;  /* 0x00000000032f72ca */ /* 0x000fe200000e0000 */
[----:B------:R-:W-:Y:S01]  /*2130*/  @!UP5 UIADD3 UR40, UPT, UPT, UR40, -UR53, URZ ;  /* 0x800000352828d290 */ /* 0x000fe2000fffe0ff */
[----:B------:R-:W-:Y:S01]  /*2140*/  IABS R3, R18 ;  /* 0x0000001200037213 */ /* 0x000fe20000000000 */
[----:B------:R-:W-:Y:S02]  /*2150*/  UISETP.GT.U32.AND UP2, UPT, UR53, UR41, UPT ;  /* 0x000000293500728c */ /* 0x000fe4000bf44070 */
[----:B------:R-:W-:Y:S01]  /*2160*/  UISETP.GT.U32.AND UP5, UPT, UR53, UR40, UPT ;  /* 0x000000283500728c */ /* 0x000fe2000bfa4070 */
[----:B------:R-:W-:Y:S01]  /*2170*/  R2UR UR48, R3 ;  /* 0x00000000033072ca */ /* 0x000fe200000e0000 */
[----:B------:R-:W-:Y:S01]  /*2180*/  UIADD3 UR43, UPT, UPT, -UR5, URZ, URZ ;  /* 0x000000ff052b7290 */ /* 0x000fe2000fffe1ff */
[----:B------:R-:W-:Y:S01]  /*2190*/  IABS R3, R4 ;  /* 0x0000000400037213 */ /* 0x000fe20000000000 */
[----:B------:R-:W-:-:S02]  /*21a0*/  UIADD3 UR9, UPT, UPT, -UR9, URZ, URZ ;  /* 0x000000ff09097290 */ /* 0x000fc4000fffe1ff */
[----:B------:R-:W-:Y:S01]  /*21b0*/  UIMAD UR43, UR53, UR43, UR12 ;  /* 0x0000002b352b72a4 */ /* 0x000fe2000f8e020c */
[----:B------:R-:W-:Y:S01]  /*21c0*/  R2UR UR54, R3 ;  /* 0x00000000033672ca */ /* 0x000fe200000e0000 */
[----:B------:R-:W-:Y:S01]  /*21d0*/  UIMAD UR42, UR53, UR9, UR10 ;  /* 0x00000009352a72a4 */ /* 0x000fe2000f8e020a */
[----:B-1----:R-:W-:Y:S01]  /*21e0*/  VIADD R3, R2, 0xffffffe ;  /* 0x0ffffffe02037836 */ /* 0x002fe20000000000 */
[----:B------:R-:W-:Y:S01]  /*21f0*/  @!UP2 UIADD3 UR41, UPT, UPT, UR41, -UR53, URZ ;  /* 0x800000352929a290 */ /* 0x000fe2000fffe0ff */
[----:B------:R-:W-:Y:S01]  /*2200*/  IMAD.MOV R2, RZ, RZ, -R5 ;  /* 0x000000ffff027224 */ /* 0x000fe200078e0a05 */
[----:B------:R-:W-:Y:S02]  /*2210*/  UIMAD.WIDE.U32 UR4, UR13, UR47, URZ ;  /* 0x0000002f0d0472a5 */ /* 0x000fe4000f8e00ff */
[----:B------:R-:W-:Y:S01]  /*2220*/  UISETP.GT.U32.AND UP2, UPT, UR53, UR43, UPT ;  /* 0x0000002b3500728c */ /* 0x000fe2000bf44070 */
[----:B------:R-:W1:Y:S01]  /*2230*/  F2I.FTZ.U32.TRUNC.NTZ R3, R3 ;  /* 0x0000000300037305 */ /* 0x000e62000021f000 */
[----:B------:R-:W-:Y:S01]  /*2240*/  @!UP5 UIADD3 UR40, UPT, UPT, UR40, -UR53, URZ ;  /* 0x800000352828d290 */ /* 0x000fe2000fffe0ff */
[----:B------:R-:W-:Y:S01]  /*2250*/  IMAD R2, R9, R2, R8 ;  /* 0x0000000209027224 */ /* 0x000fe200078e0208 */
[----:B------:R-:W-:Y:S01]  /*2260*/  UISETP.GT.U32.AND UP5, UPT, UR53, UR42, UPT ;  /* 0x0000002a3500728c */ /* 0x000fe2000bfa4070 */
[----:B------:R-:W-:Y:S01]  /*2270*/  SHF.R.U32.HI R8, RZ, 0x5, R239 ;  /* 0x00000005ff087819 */ /* 0x000fe200000116ef */
[----:B------:R-:W-:Y:S01]  /*2280*/  UIADD3 UR5, UPT, UPT, -UR5, URZ, URZ ;  /* 0x000000ff05057290 */ /* 0x000fe2000fffe1ff */
[----:B------:R-:W-:Y:S01]  /*2290*/  IMAD.IADD R2, R6, 0x1, R2 ;  /* 0x0000000106027824 */ /* 0x000fe200078e0202 */
[----:B------:R-:W-:-:S02]  /*22a0*/  UIMAD.WIDE.U32 UR10, UR13, UR49, URZ ;  /* 0x000000310d0a72a5 */ /* 0x000fc4000f8e00ff */
[----:B------:R-:W-:Y:S01]  /*22b0*/  UIMAD UR47, UR53, UR5, UR47 ;  /* 0x00000005352f72a4 */ /* 0x000fe2000f8e022f */
[----:B------:R-:W-:Y:S01]  /*22c0*/  IMAD R5, R2, 0x2, R11 ;  /* 0x0000000202057824 */ /* 0x000fe200078e020b */
[----:B------:R-:W-:Y:S01]  /*22d0*/  @!UP2 UIADD3 UR43, UPT, UPT, UR43, -UR53, URZ ;  /* 0x800000352b2ba290 */ /* 0x000fe2000fffe0ff */
[----:B------:R-:W-:Y:S01]  /*22e0*/  IMAD.MOV.U32 R2, RZ, RZ, RZ ;  /* 0x000000ffff027224 */ /* 0x000fe200078e00ff */
[----:B------:R-:W-:Y:S02]  /*22f0*/  UISETP.GT.U32.AND UP2, UPT, UR53, UR47, UPT ;  /* 0x0000002f3500728c */ /* 0x000fe4000bf44070 */
[----:B------:R-:W-:Y:S01]  /*2300*/  @!UP5 UIADD3 UR42, UPT, UPT, UR42, -UR53, URZ ;  /* 0x800000352a2ad290 */ /* 0x000fe2000fffe0ff */
[----:B-1----:R-:W-:Y:S01]  /*2310*/  IMAD.MOV R6, RZ, RZ, -R3 ;  /* 0x000000ffff067224 */ /* 0x002fe200078e0a03 */
[----:B------:R-:W-:Y:S02]  /*2320*/  UISETP.GE.AND UP5, UPT, UR50, URZ, UPT ;  /* 0x000000ff3200728c */ /* 0x000fe4000bfa6270 */
[----:B------:R-:W-:-:S02]  /*2330*/  UIADD3 UR50, UPT, UPT, -UR11, URZ, URZ ;  /* 0x000000ff0b327290 */ /* 0x000fc4000fffe1ff */
[----:B------:R-:W-:Y:S02]  /*2340*/  UIMAD.WIDE.U32 UR4, UR13, UR48, URZ ;  /* 0x000000300d0472a5 */ /* 0x000fe4000f8e00ff */
[----:B------:R-:W-:Y:S02]  /*2350*/  UIMAD UR49, UR53, UR50, UR49 ;  /* 0x00000032353172a4 */ /* 0x000fe4000f8e0231 */
[----:B------:R-:W-:Y:S02]  /*2360*/  @!UP2 UIADD3 UR47, UPT, UPT, UR47, -UR53, URZ ;  /* 0x800000352f2fa290 */ /* 0x000fe4000fffe0ff */
[----:B------:R-:W-:Y:S02]  /*2370*/  UISETP.GT.U32.AND UP2, UPT, UR53, UR49, UPT ;  /* 0x000000313500728c */ /* 0x000fe4000bf44070 */
[----:B------:R-:W-:Y:S02]  /*2380*/  UIMAD.WIDE.U32 UR8, UR13, UR51, URZ ;  /* 0x000000330d0872a5 */ /* 0x000fe4000f8e00ff */
[----:B------:R-:W-:-:S02]  /*2390*/  UIMAD.WIDE.U32 UR10, UR13, UR52, URZ ;  /* 0x000000340d0a72a5 */ /* 0x000fc4000f8e00ff */
[----:B------:R-:W-:Y:S02]  /*23a0*/  UIMAD.WIDE.U32 UR12, UR13, UR54, URZ ;  /* 0x000000360d0c72a5 */ /* 0x000fe4000f8e00ff */
[----:B------:R-:W-:Y:S02]  /*23b0*/  UIADD3 UR5, UPT, UPT, -UR5, URZ, URZ ;  /* 0x000000ff05057290 */ /* 0x000fe4000fffe1ff */
[----:B------:R-:W-:Y:S02]  /*23c0*/  UIADD3 UR13, UPT, UPT, -UR13, URZ, URZ ;  /* 0x000000ff0d0d7290 */ /* 0x000fe4000fffe1ff */
[----:B------:R-:W-:Y:S01]  /*23d0*/  UIADD3 UR11, UPT, UPT, -UR11, URZ, URZ ;  /* 0x000000ff0b0b7290 */ /* 0x000fe2000fffe1ff */
[----:B------:R-:W-:Y:S01]  /*23e0*/  R2UR UR12, R14 ;  /* 0x000000000e0c72ca */ /* 0x000fe200000e0000 */
[----:B------:R-:W-:Y:S01]  /*23f0*/  @!UP2 UIADD3 UR49, UPT, UPT, UR49, -UR53, URZ ;  /* 0x800000353131a290 */ /* 0x000fe2000fffe0ff */
[----:B------:R-:W-:Y:S01]  /*2400*/  UMOV UR50, UR40 ;  /* 0x0000002800327c82 */ /* 0x000fe20008000000 */
[----:B------:R-:W-:-:S02]  /*2410*/  UIMAD UR48, UR53, UR5, UR48 ;  /* 0x00000005353072a4 */ /* 0x000fc4000f8e0230 */
[----:B------:R-:W-:Y:S01]  /*2420*/  UIMAD UR10, UR53, UR11, UR52 ;  /* 0x0000000b350a72a4 */ /* 0x000fe2000f8e0234 */
[----:B------:R-:W-:Y:S01]  /*2430*/  UMOV UR8, UR37 ;  /* 0x0000002500087c82 */ /* 0x000fe20008000000 */
[----:B------:R-:W-:Y:S01]  /*2440*/  @!UP5 UIADD3 UR50, UPT, UPT, -UR50, URZ, URZ ;  /* 0x000000ff3232d290 */ /* 0x000fe2000fffe1ff */
[----:B------:R-:W-:Y:S01]  /*2450*/  R2UR UR37, R15 ;  /* 0x000000000f2572ca */ /* 0x000fe200000e0000 */
[----:B------:R-:W-:Y:S01]  /*2460*/  UIMAD UR11, UR53, UR13, UR54 ;  /* 0x0000000d350b72a4 */ /* 0x000fe2000f8e0236 */
[----:B------:R-:W-:Y:S01]  /*2470*/  R2UR UR13, R13 ;  /* 0x000000000d0d72ca */ /* 0x000fe200000e0000 */
[----:B------:R-:W-:Y:S02]  /*2480*/  UISETP.GT.U32.AND UP5, UPT, UR53, UR49, UPT ;  /* 0x000000313500728c */ /* 0x000fe4000bfa4070 */
[----:B------:R-:W-:Y:S02]  /*2490*/  @!UP6 UIADD3 UR8, UPT, UPT, -UR8, URZ, URZ ;  /* 0x000000ff0808e290 */ /* 0x000fe4000fffe1ff */
[----:B------:R-:W-:-:S02]  /*24a0*/  UISETP.GT.U32.AND UP6, UPT, UR53, UR48, UPT ;  /* 0x000000303500728c */ /* 0x000fc4000bfc4070 */
[----:B------:R-:W-:Y:S02]  /*24b0*/  UISETP.GT.U32.AND UP2, UPT, UR53, UR42, UPT ;  /* 0x0000002a3500728c */ /* 0x000fe4000bf44070 */
[----:B------:R-:W-:Y:S01]  /*24c0*/  UIADD3 UR9, UPT, UPT, -UR9, URZ, URZ ;  /* 0x000000ff09097290 */ /* 0x000fe2000fffe1ff */
[----:B------:R-:W-:Y:S02]  /*24d0*/  UMOV UR4, UR38 ;  /* 0x0000002600047c82 */ /* 0x000fe40008000000 */
[----:B------:R-:W-:Y:S01]  /*24e0*/  @!UP5 UIADD3 UR49, UPT, UPT, UR49, -UR53, URZ ;  /* 0x800000353131d290 */ /* 0x000fe2000fffe0ff */
[----:B------:R-:W-:Y:S01]  /*24f0*/  R2UR UR38, R16 ;  /* 0x00000000102672ca */ /* 0x000fe200000e0000 */
[----:B------:R-:W-:Y:S01]  /*2500*/  UISETP.GE.AND UP5, UPT, UR12, URZ, UPT ;  /* 0x000000ff0c00728c */ /* 0x000fe2000bfa6270 */
[----:B------:R-:W-:Y:S01]  /*2510*/  R2UR UR12, R17 ;  /* 0x00000000110c72ca */ /* 0x000fe200000e0000 */
[----:B------:R-:W-:Y:S02]  /*2520*/  @!UP6 UIADD3 UR48, UPT, UPT, UR48, -UR53, URZ ;  /* 0x800000353030e290 */ /* 0x000fe4000fffe0ff */
[----:B------:R-:W-:Y:S01]  /*2530*/  UISETP.GE.AND UP6, UPT, UR13, URZ, UPT ;  /* 0x000000ff0d00728c */ /* 0x000fe2000bfc6270 */
[----:B------:R-:W-:Y:S01]  /*2540*/  R2UR UR13, R18 ;  /* 0x00000000120d72ca */ /* 0x000fe200000e0000 */
[----:B------:R-:W-:-:S02]  /*2550*/  @!UP2 UIADD3 UR42, UPT, UPT, UR42, -UR53, URZ ;  /* 0x800000352a2aa290 */ /* 0x000fc4000fffe0ff */
[----:B------:R-:W-:Y:S02]  /*2560*/  UIMAD UR5, UR53, UR9, UR51 ;  /* 0x00000009350572a4 */ /* 0x000fe4000f8e0233 */
[----:B------:R-:W-:Y:S02]  /*2570*/  @!UP3 UIADD3 UR4, UPT, UPT, -UR4, URZ, URZ ;  /* 0x000000ff0404b290 */ /* 0x000fe4000fffe1ff */
[----:B------:R-:W-:Y:S01]  /*2580*/  UISETP.GT.U32.AND UP3, UPT, UR53, UR43, UPT ;  /* 0x0000002b3500728c */ /* 0x000fe2000bf64070 */
[----:B------:R-:W-:Y:S01]  /*2590*/  UMOV UR52, UR42 ;  /* 0x0000002a00347c82 */ /* 0x000fe20008000000 */
[----:B------:R-:W-:Y:S01]  /*25a0*/  UMOV UR9, UR39 ;  /* 0x0000002700097c82 */ /* 0x000fe20008000000 */
[----:B------:R-:W-:Y:S02]  /*25b0*/  @!UP6 UIADD3 UR52, UPT, UPT, -UR52, URZ, URZ ;  /* 0x000000ff3434e290 */ /* 0x000fe4000fffe1ff */
[----:B------:R-:W-:Y:S01]  /*25c0*/  UISETP.GE.AND UP6, UPT, UR12, URZ, UPT ;  /* 0x000000ff0c00728c */ /* 0x000fe2000bfc6270 */
[----:B------:R-:W-:Y:S01]  /*25d0*/  R2UR UR12, R4 ;  /* 0x00000000040c72ca */ /* 0x000fe200000e0000 */
[----:B------:R-:W-:Y:S01]  /*25e0*/  @!UP4 UIADD3 UR9, UPT, UPT, -UR9, URZ, URZ ;  /* 0x000000ff0909c290 */ /* 0x000fe2000fffe1ff */
[----:B------:R-:W-:Y:S01]  /*25f0*/  LOP3.LUT R4, R239, 0x3f, RZ, 0xc0, !PT ;  /* 0x0000003fef047812 */ /* 0x000fe200078ec0ff */
[----:B------:R-:W-:-:S02]  /*2600*/  UISETP.GT.U32.AND UP4, UPT, UR53, UR47, UPT ;  /* 0x0000002f3500728c */ /* 0x000fc4000bf84070 */
[----:B------:R-:W-:Y:S02]  /*2610*/  @!UP3 UIADD3 UR43, UPT, UPT, UR43, -UR53, URZ ;  /* 0x800000352b2bb290 */ /* 0x000fe4000fffe0ff */
[----:B------:R-:W-:Y:S01]  /*2620*/  IMAD.U32 R21, R5, 0x40, R4 ;  /* 0x0000004005157824 */ /* 0x000fe200078e0004 */
[----:B------:R-:W-:Y:S01]  /*2630*/  UISETP.GT.U32.AND UP2, UPT, UR53, UR5, UPT ;  /* 0x000000053500728c */ /* 0x000fe2000bf44070 */
[----:B------:R-:W-:Y:S01]  /*2640*/  IMAD R5, R6, R7, RZ ;  /* 0x0000000706057224 */ /* 0x000fe200078e02ff */
[----:B------:R-:W-:Y:S02]  /*2650*/  UISETP.GT.U32.AND UP3, UPT, UR53, UR11, UPT ;  /* 0x0000000b3500728c */ /* 0x000fe4000bf64070 */
[----:B------:R-:W-:Y:S01]  /*2660*/  IABS R6, R21 ;  /* 0x0000001500067213 */ /* 0x000fe20000000000 */
[----:B------:R-:W-:Y:S01]  /*2670*/  IMAD.HI.U32 R2, R3, R5, R2 ;  /* 0x0000000503027227 */ /* 0x000fe200078e0002 */
[----:B------:R-:W-:Y:S01]  /*2680*/  @!UP4 UIADD3 UR47, UPT, UPT, UR47, -UR53, URZ ;  /* 0x800000352f2fc290 */ /* 0x000fe2000fffe0ff */
[----:B------:R-:W1:Y:S01]  /*2690*/  LDS R5, [UR7] ;  /* 0x00000007ff057984 */ /* 0x000e620008000800 */
[----:B------:R-:W-:Y:S01]  /*26a0*/  UISETP.GT.U32.AND UP4, UPT, UR53, UR10, UPT ;  /* 0x0000000a3500728c */ /* 0x000fe2000bf84070 */
[----:B------:R-:W-:Y:S01]  /*26b0*/  IMAD.MOV.U32 R3, RZ, RZ, R6 ;  /* 0x000000ffff037224 */ /* 0x000fe200078e0006 */
[----:B------:R-:W-:Y:S01]  /*26c0*/  UMOV UR51, UR41 ;  /* 0x0000002900337c82 */ /* 0x000fe20008000000 */
[----:B------:R-:W-:Y:S01]  /*26d0*/  @!UP2 UIADD3 UR5, UPT, UPT, UR5, -UR53, URZ ;  /* 0x800000350505a290 */ /* 0x000fe2000fffe0ff */
[----:B------:R2:W-:Y:S01]  /*26e0*/  STL [R1+0x4], R21 ;  /* 0x0000041501007387 */ /* 0x0005e20000100800 */
[----:B------:R-:W-:Y:S01]  /*26f0*/  IMAD.HI.U32 R2, R2, R3, RZ ;  /* 0x0000000302027227 */ /* 0x000fe200078e00ff */
[----:B------:R-:W-:Y:S01]  /*2700*/  @!UP3 UIADD3 UR11, UPT, UPT, UR11, -UR53, URZ ;  /* 0x800000350b0bb290 */ /* 0x000fe2000fffe0ff */
[----:B------:R-:W-:Y:S01]  /*2710*/  ISETP.GE.AND P1, PT, R21, RZ, PT ;  /* 0x000000ff1500720c */ /* 0x000fe20003f26270 */
[----:B------:R-:W-:Y:S01]  /*2720*/  UISETP.GE.AND UP2, UPT, UR37, URZ, UPT ;  /* 0x000000ff2500728c */ /* 0x000fe2000bf46270 */
[----:B------:R-:W-:Y:S01]  /*2730*/  IMAD.MOV R2, RZ, RZ, -R2 ;  /* 0x000000ffff027224 */ /* 0x000fe200078e0a02 */
[----:B------:R-:W-:Y:S01]  /*2740*/  UISETP.GE.AND UP3, UPT, UR38, URZ, UPT ;  /* 0x000000ff2600728c */ /* 0x000fe2000bf66270 */
[----:B------:R-:W-:Y:S01]  /*2750*/  R2UR UR37, R19 ;  /* 0x00000000132572ca */ /* 0x000fe200000e0000 */
[----:B------:R-:W-:Y:S01]  /*2760*/  @!UP4 UIADD3 UR10, UPT, UPT, UR10, -UR53, URZ ;  /* 0x800000350a0ac290 */ /* 0x000fe2000fffe0ff */
[C---:B------:R-:W-:Y:S01]  /*2770*/  IMAD R2, R7.reuse, R2, R3 ;  /* 0x0000000207027224 */ /* 0x040fe200078e0203 */
[----:B------:R-:W-:Y:S01]  /*2780*/  UISETP.GT.U32.AND UP4, UPT, UR53, UR48, UPT ;  /* 0x000000303500728c */ /* 0x000fe2000bf84070 */
[----:B------:R-:W-:Y:S01]  /*2790*/  R2UR UR38, R20 ;  /* 0x00000000142672ca */ /* 0x000fe200000e0000 */
[----:B------:R-:W-:Y:S01]  /*27a0*/  UMOV UR54, UR47 ;  /* 0x0000002f00367c82 */ /* 0x000fe20008000000 */
[----:B------:R-:W-:Y:S01]  /*27b0*/  @!UP5 UIADD3 UR51, UPT, UPT, -UR51, URZ, URZ ;  /* 0x000000ff3333d290 */ /* 0x000fe2000fffe1ff */
[----:B------:R-:W-:Y:S01]  /*27c0*/  ISETP.GT.U32.AND P0, PT, R7, R2, PT ;  /* 0x000000020700720c */ /* 0x000fe20003f04070 */
[----:B------:R-:W-:Y:S01]  /*27d0*/  @!UP2 UIADD3 UR43, UPT, UPT, -UR43, URZ, URZ ;  /* 0x000000ff2b2ba290 */ /* 0x000fe2000fffe1ff */
[C---:B------:R-:W-:Y:S01]  /*27e0*/  IMAD.SHL.U32 R3, R239.reuse, 0x10, RZ ;  /* 0x00000010ef037824 */ /* 0x040fe200078e00ff */
[----:B------:R-:W-:Y:S01]  /*27f0*/  @!UP3 UIADD3 UR54, UPT, UPT, -UR54, URZ, URZ ;  /* 0x000000ff3636b290 */ /* 0x000fe2000fffe1ff */
[----:B------:R-:W-:Y:S01]  /*2800*/  LOP3.LUT R6, R239, 0x40, RZ, 0xc0, !PT ;  /* 0x00000040ef067812 */ /* 0x000fe200078ec0ff */
[----:B------:R-:W-:-:S02]  /*2810*/  UISETP.GT.U32.AND UP5, UPT, UR53, UR5, UPT ;  /* 0x000000053500728c */ /* 0x000fc4000bfa4070 */
[----:B------:R-:W-:Y:S01]  /*2820*/  UISETP.GT.U32.AND UP2, UPT, UR53, UR11, UPT ;  /* 0x0000000b3500728c */ /* 0x000fe2000bf44070 */
[----:B------:R-:W-:Y:S01]  /*2830*/  LOP3.LUT R3, R3, 0x70, RZ, 0xc0, !PT ;  /* 0x0000007003037812 */ /* 0x000fe200078ec0ff */
[----:B------:R-:W-:Y:S02]  /*2840*/  UISETP.GT.U32.AND UP3, UPT, UR53, UR10, UPT ;  /* 0x0000000a3500728c */ /* 0x000fe4000bf64070 */
[----:B------:R-:W-:Y:S01]  /*2850*/  @!UP4 UIADD3 UR48, UPT, UPT, UR48, -UR53, URZ ;  /* 0x800000353030c290 */ /* 0x000fe2000fffe0ff */
[----:B------:R-:W-:Y:S01]  /*2860*/  LEA.HI R3, R6, R3, RZ, 0x1c ;  /* 0x0000000306037211 */ /* 0x000fe200078fe0ff */
[----:B------:R-:W-:Y:S01]  /*2870*/  @!P0 IMAD.IADD R2, R2, 0x1, -R7 ;  /* 0x0000000102028824 */ /* 0x000fe200078e0a07 */
[----:B------:R-:W-:Y:S02]  /*2880*/  UISETP.GE.AND UP4, UPT, UR13, URZ, UPT ;  /* 0x000000ff0d00728c */ /* 0x000fe4000bf86270 */
[----:B------:R-:W-:Y:S01]  /*2890*/  @!UP5 UIADD3 UR5, UPT, UPT, UR5, -UR53, URZ ;  /* 0x800000350505d290 */ /* 0x000fe2000fffe0ff */
[----:B------:R-:W-:Y:S01]  /*28a0*/  IMAD R3, R4, 0x80, R3 ;  /* 0x0000008004037824 */ /* 0x000fe200078e0203 */
[----:B------:R-:W-:Y:S01]  /*28b0*/  ISETP.GT.U32.AND P0, PT, R7, R2, PT ;  /* 0x000000020700720c */ /* 0x000fe20003f04070 */
[----:B------:R-:W-:Y:S01]  /*28c0*/  UMOV UR55, UR48 ;  /* 0x0000003000377c82 */ /* 0x000fe20008000000 */
[----:B------:R-:W-:-:S02]  /*28d0*/  USEL UR48, UR6, UR33, !UP1 ;  /* 0x0000002106307287 */ /* 0x000fc4000c800000 */
[----:B------:R-:W-:Y:S02]  /*28e0*/  @!UP2 UIADD3 UR11, UPT, UPT, UR11, -UR53, URZ ;  /* 0x800000350b0ba290 */ /* 0x000fe4000fffe0ff */
[----:B------:R-:W-:Y:S02]  /*28f0*/  @!UP3 UIADD3 UR10, UPT, UPT, UR10, -UR53, URZ ;  /* 0x800000350a0ab290 */ /* 0x000fe4000fffe0ff */
[----:B------:R-:W-:Y:S01]  /*2900*/  USEL UR33, UR6, UR9, !UP1 ;  /* 0x0000000906217287 */ /* 0x000fe2000c800000 */
[----:B------:R-:W-:Y:S01]  /*2910*/  R2UR UR9, R8 ;  /* 0x00000000080972ca */ /* 0x000fe200000e0000 */
[----:B------:R-:W-:Y:S02]  /*2920*/  UISETP.GE.AND UP5, UPT, UR37, URZ, UPT ;  /* 0x000000ff2500728c */ /* 0x000fe4000bfa6270 */
[----:B------:R-:W-:Y:S01]  /*2930*/  UISETP.GE.AND UP2, UPT, UR38, URZ, UPT ;  /* 0x000000ff2600728c */ /* 0x000fe2000bf46270 */
[----:B------:R-:W-:Y:S01]  /*2940*/  @!P0 IMAD.IADD R2, R2, 0x1, -R7 ;  /* 0x0000000102028824 */ /* 0x000fe200078e0a07 */
[----:B------:R-:W-:-:S02]  /*2950*/  UISETP.GE.AND UP3, UPT, UR12, URZ, UPT ;  /* 0x000000ff0c00728c */ /* 0x000fc4000bf66270 */
[----:B------:R-:W-:Y:S01]  /*2960*/  USEL UR60, UR6, UR34, !UP1 ;  /* 0x00000022063c7287 */ /* 0x000fe2000c800000 */
[----:B------:R-:W-:Y:S01]  /*2970*/  IMAD.MOV.U32 R28, RZ, RZ, R2 ;  /* 0x000000ffff1c7224 */ /* 0x000fe200078e0002 */
[----:B------:R-:W-:Y:S01]  /*2980*/  USEL UR34, UR6, UR8, !UP1 ;  /* 0x0000000806227287 */ /* 0x000fe2000c800000 */
[----:B-1----:R-:W-:Y:S01]  /*2990*/  R2UR UR8, R5 ;  /* 0x00000000050872ca */ /* 0x002fe200000e0000 */
[----:B------:R-:W-:Y:S01]  /*29a0*/  UMOV UR53, UR49 ;  /* 0x0000003100357c82 */ /* 0x000fe20008000000 */
[----:B------:R-:W-:Y:S01]  /*29b0*/  UMOV UR57, UR5 ;  /* 0x0000000500397c82 */ /* 0x000fe20008000000 */
[----:B------:R-:W-:Y:S01]  /*29c0*/  UMOV UR59, UR11 ;  /* 0x0000000b003b7c82 */ /* 0x000fe20008000000 */
[----:B------:R-:W-:Y:S01]  /*29d0*/  UMOV UR58, UR10 ;  /* 0x0000000a003a7c82 */ /* 0x000fe20008000000 */
[----:B------:R-:W-:Y:S01]  /*29e0*/  @!UP6 UIADD3 UR53, UPT, UPT, -UR53, URZ, URZ ;  /* 0x000000ff3535e290 */ /* 0x000fe2000fffe1ff */
[----:B------:R-:W-:Y:S01]  /*29f0*/  LOP3.LUT P0, RZ, R10, UR9, RZ, 0xfc, !PT ;  /* 0x000000090aff7c12 */ /* 0x000fe2000f80fcff */
[----:B------:R-:W-:Y:S01]  /*2a00*/  @!UP4 UIADD3 UR55, UPT, UPT, -UR55, URZ, URZ ;  /* 0x000000ff3737c290 */ /* 0x000fe2000fffe1ff */
[----:B------:R-:W-:Y:S01]  /*2a10*/  @!P1 IMAD.MOV R28, RZ, RZ, -R28 ;  /* 0x000000ffff1c9224 */ /* 0x000fe200078e0a1c */
[----:B------:R-:W-:-:S02]  /*2a20*/  @!UP5 UIADD3 UR57, UPT, UPT, -UR57, URZ, URZ ;  /* 0x000000ff3939d290 */ /* 0x000fc4000fffe1ff */
[----:B------:R-:W-:Y:S02]  /*2a30*/  @!UP3 UIADD3 UR59, UPT, UPT, -UR59, URZ, URZ ;  /* 0x000000ff3b3bb290 */ /* 0x000fe4000fffe1ff */
[----:B------:R-:W-:Y:S02]  /*2a40*/  @!UP2 UIADD3 UR58, UPT, UPT, -UR58, URZ, URZ ;  /* 0x000000ff3a3aa290 */ /* 0x000fe4000fffe1ff */
[----:B------:R-:W-:Y:S02]  /*2a50*/  USEL UR5, UR6, UR35, !UP1 ;  /* 0x0000002306057287 */ /* 0x000fe4000c800000 */
[----:B------:R-:W-:Y:S02]  /*2a60*/  USEL UR47, UR6, UR36, !UP1 ;  /* 0x00000024062f7287 */ /* 0x000fe4000c800000 */
[----:B------:R-:W-:Y:S02]  /*2a70*/  USEL UR49, UR6, UR32, !UP1 ;  /* 0x0000002006317287 */ /* 0x000fe4000c800000 */
[----:B------:R-:W-:-:S02]  /*2a80*/  USEL UR12, UR6, UR26, !UP1 ;  /* 0x0000001a060c7287 */ /* 0x000fc4000c800000 */
[----:B------:R-:W-:Y:S02]  /*2a90*/  USEL UR11, UR6, UR25, !UP1 ;  /* 0x00000019060b7287 */ /* 0x000fe4000c800000 */
[----:B------:R-:W-:Y:S02]  /*2aa0*/  USEL UR10, UR6, UR24, !UP1 ;  /* 0x00000018060a7287 */ /* 0x000fe4000c800000 */
        /* <DEDUP_REMOVED lines=22> */
[----:B----4-:R-:W-:Y:S02]  /*2c10*/  UIMAD UR4, UR60, UR56, URZ ;  /* 0x000000383c0472a4 */ /* 0x010fe4000f8e02ff */
[----:B------:R-:W-:Y:S02]  /*2c20*/  UIMAD UR5, UR5, UR56, URZ ;  /* 0x00000038050572a4 */ /* 0x000fe4000f8e02ff */
[----:B------:R-:W-:Y:S02]  /*2c30*/  UIMAD UR6, UR47, UR56, URZ ;  /* 0x000000382f0672a4 */ /* 0x000fe4000f8e02ff */
[----:B------:R-:W-:Y:S02]  /*2c40*/  UIMAD UR14, UR48, UR56, URZ ;  /* 0x00000038300e72a4 */ /* 0x000fe4000f8e02ff */
[----:B------:R-:W-:Y:S01]  /*2c50*/  UIMAD UR15, UR49, UR56, URZ ;  /* 0x00000038310f72a4 */ /* 0x000fe2000f8e02ff */
[----:B------:R-:W-:Y:S06]  /*2c60*/  BAR.SYNC.DEFER_BLOCKING 0x0 ;  /* 0x0000000000007b1d */ /* 0x000fec0000010000 */
[----:B--2---:R-:W-:Y:S05]  /*2c70*/  BRA.U UP0, `(.L_x_11) ;  /* 0x0000000100187547 */ /* 0x004fea000b800000 */
[----:B------:R-:W-:Y:S01]  /*2c80*/  ELECT P1, URZ, PT ;  /* 0x0000000000ff782f */ /* 0x000fe20003820000 */
[----:B------:R-:W-:Y:S01]  /*2c90*/  IMAD.MOV.U32 R2, RZ, RZ, 0x1 ;  /* 0x00000001ff027424 */ /* 0x000fe200078e00ff */
[----:B------:R-:W-:Y:S11]  /*2ca0*/  UVIRTCOUNT.DEALLOC.SMPOOL 0x80 ;  /* 0x000000800000784c */ /* 0x000ff60000000000 */
[----:B------:R-:W-:-:S04]  /*2cb0*/  @P1 MOV R5, 0x40 ;  /* 0x0000004000051802 */ /* 0x000fc80000000f00 */
[----:B------:R-:W-:-:S05]  /*2cc0*/  @P1 LEA R5, R10, R5, 0x18 ;  /* 0x000000050a051211 */ /* 0x000fca00078ec0ff */
[----:B------:R1:W-:Y:S02]  /*2cd0*/  @P1 STS.U8 [R5], R2 ;  /* 0x0000000205001388 */ /* 0x0003e40000000000 */
.L_x_11:
[----:B-1----:R-:W-:Y:S01]  /*2ce0*/  SHF.R.U32.HI R2, RZ, 0x6, R239 ;  /* 0x00000006ff027819 */ /* 0x002fe200000116ef */
[----:B------:R-:W-:Y:S01]  /*2cf0*/  IMAD.U32 R224, RZ, RZ, UR44 ;  /* 0x0000002cffe07e24 */ /* 0x000fe2000f8e00ff */
[----:B------:R-:W-:Y:S01]  /*2d00*/  LOP3.LUT R225, R239, 0x7f, RZ, 0xc0, !PT ;  /* 0x0000007fefe17812 */ /* 0x000fe200078ec0ff */
[----:B------:R-:W-:Y:S01]  /*2d10*/  IMAD.U32 R125, RZ, RZ, UR44 ;  /* 0x0000002cff7d7e24 */ /* 0x000fe2000f8e00ff */
[----:B------:R-:W-:Y:S01]  /*2d20*/  SGXT.U32 R2, R2, 0x1 ;  /* 0x000000010202781a */ /* 0x000fe20000000000 */
[----:B------:R-:W-:Y:S01]  /*2d30*/  IMAD.U32 R4, RZ, RZ, UR44 ;  /* 0x0000002cff047e24 */ /* 0x000fe2000f8e00ff */
[----:B------:R-:W-:Y:S01]  /*2d40*/  UIMAD UR19, UR10, UR56, URZ ;  /* 0x000000380a1372a4 */ /* 0x000fe2000f8e02ff */
[----:B------:R-:W-:Y:S01]  /*2d50*/  IMAD R22, R225, UR45, RZ ;  /* 0x0000002de1167c24 */ /* 0x000fe2000f8e02ff */
[----:B------:R-:W-:Y:S01]  /*2d60*/  UIMAD UR18, UR11, UR56, URZ ;  /* 0x000000380b1272a4 */ /* 0x000fe2000f8e02ff */
[----:B------:R-:W-:Y:S01]  /*2d70*/  IMAD R115, R2, UR44, RZ ;  /* 0x0000002c02737c24 */ /* 0x000fe2000f8e02ff */
[----:B------:R-:W-:Y:S01]  /*2d80*/  @!P2 LOP3.LUT R28, RZ, R12, RZ, 0x33, !PT ;  /* 0x0000000cff1ca212 */ /* 0x000fe200078e33ff */
[----:B------:R-:W-:Y:S01]  /*2d90*/  IMAD.U32 R24, RZ, RZ, UR44 ;  /* 0x0000002cff187e24 */ /* 0x000fe2000f8e00ff */
[----:B------:R-:W-:Y:S01]  /*2da0*/  LEA R218, P1, R22, UR30, 0x2 ;  /* 0x0000001e16da7c11 */ /* 0x000fe2000f8210ff */
[----:B------:R-:W-:Y:S01]  /*2db0*/  IMAD R224, R224, 0x2, R115 ;  /* 0x00000002e0e07824 */ /* 0x000fe200078e0273 */
[----:B------:R-:W-:Y:S01]  /*2dc0*/  UIMAD UR40, UR40, UR56, URZ ;  /* 0x00000038282872a4 */ /* 0x000fe2000f8e02ff */
[----:B------:R-:W-:Y:S01]  /*2dd0*/  IMAD.U32 R25, RZ, RZ, UR44 ;  /* 0x0000002cff197e24 */ /* 0x000fe2000f8e00ff */
[----:B------:R-:W-:Y:S01]  /*2de0*/  LEA.HI.X.SX32 R5, R22, UR31, 0x2, P1 ;  /* 0x0000001f16057c11 */ /* 0x000fe200088f16ff */
[----:B------:R-:W-:Y:S01]  /*2df0*/  IMAD R125, R125, 0x2, R224 ;  /* 0x000000027d7d7824 */ /* 0x000fe200078e02e0 */
[----:B------:R-:W1:Y:S01]  /*2e00*/  LDC R124, c[0x0][0x3a0] ;  /* 0x0000e800ff7c7b82 */ /* 0x000e620000000800 */
[----:B------:R-:W-:Y:S01]  /*2e10*/  IMAD.U32 R61, RZ, RZ, UR14 ;  /* 0x0000000eff3d7e24 */ /* 0x000fe2000f8e00ff */
[----:B------:R-:W-:Y:S01]  /*2e20*/  UIMAD UR35, UR35, UR56, URZ ;  /* 0x00000038232372a4 */ /* 0x000fe2000f8e02ff */
[----:B------:R-:W-:Y:S01]  /*2e30*/  IMAD R23, R4, 0x2, R125 ;  /* 0x0000000204177824 */ /* 0x000fe200078e027d */
[----:B------:R-:W-:Y:S01]  /*2e40*/  UIMAD UR20, UR23, UR56, URZ ;  /* 0x00000038171472a4 */ /* 0x000fe2000f8e02ff */
[----:B------:R-:W-:Y:S01]  /*2e50*/  IMAD.U32 R63, RZ, RZ, UR6 ;  /* 0x00000006ff3f7e24 */ /* 0x000fe2000f8e00ff */
[-C--:B------:R-:W-:Y:S01]  /*2e60*/  LEA R60, P5, R61, R218.reuse, 0x2 ;  /* 0x000000da3d3c7211 */ /* 0x080fe200078a10ff */
[----:B------:R-:W-:Y:S01]  /*2e70*/  IMAD R24, R24, 0x2, R23 ;  /* 0x0000000218187824 */ /* 0x000fe200078e0217 */
[----:B------:R-:W-:Y:S01]  /*2e80*/  UIMAD UR41, UR41, UR56, URZ ;  /* 0x00000038292972a4 */ /* 0x000fe2000f8e02ff */
[----:B------:R-:W-:Y:S01]  /*2e90*/  IMAD.U32 R26, RZ, RZ, UR44 ;  /* 0x0000002cff1a7e24 */ /* 0x000fe2000f8e00ff */
[-C--:B------:R-:W-:Y:S01]  /*2ea0*/  LEA R62, P4, R63, R218.reuse, 0x2 ;  /* 0x000000da3f3e7211 */ /* 0x080fe200078810ff */
[----:B------:R-:W-:Y:S01]  /*2eb0*/  IMAD R25, R25, 0x2, R24 ;  /* 0x0000000219197824 */ /* 0x000fe200078e0218 */
[----:B------:R-:W-:Y:S01]  /*2ec0*/  UIMAD UR26, UR26, UR56, URZ ;  /* 0x000000381a1a72a4 */ /* 0x000fe2000f8e02ff */
[----:B------:R-:W-:Y:S01]  /*2ed0*/  IMAD.U32 R12, RZ, RZ, UR14 ;  /* 0x0000000eff0c7e24 */ /* 0x000fe2000f8e00ff */
[----:B------:R-:W-:Y:S01]  /*2ee0*/  UIMAD UR36, UR36, UR56, URZ ;  /* 0x00000038242472a4 */ /* 0x000fe2000f8e02ff */
[----:B------:R-:W-:Y:S01]  /*2ef0*/  IMAD.U32 R10, RZ, RZ, UR6 ;  /* 0x00000006ff0a7e24 */ /* 0x000fe2000f8e00ff */
[----:B------:R-:W-:Y:S01]  /*2f00*/  UIMAD UR53, UR53, UR56, URZ ;  /* 0x00000038353572a4 */ /* 0x000fe2000f8e02ff */
[----:B------:R-:W-:Y:S01]  /*2f10*/  IMAD.U32 R51, RZ, RZ, UR19 ;  /* 0x00000013ff337e24 */ /* 0x000fe2000f8e00ff */
[-C--:B------:R-:W-:Y:S01]  /*2f20*/  LEA.HI.X.SX32 R61, R12, R5.reuse, 0x2, P5 ;  /* 0x000000050c3d7211 */ /* 0x080fe200028f16ff */
[----:B------:R-:W-:Y:S01]  /*2f30*/  IMAD.U32 R53, RZ, RZ, UR18 ;  /* 0x00000012ff357e24 */ /* 0x000fe2000f8e00ff */
[-C--:B------:R-:W-:Y:S01]  /*2f40*/  LEA.HI.X.SX32 R63, R10, R5.reuse, 0x2, P4 ;  /* 0x000000050a3f7211 */ /* 0x080fe200020f16ff */
[----:B------:R-:W-:Y:S01]  /*2f50*/  IMAD.U32 R27, RZ, RZ, UR44 ;  /* 0x0000002cff1b7e24 */ /* 0x000fe2000f8e00ff */
[-C--:B------:R-:W-:Y:S01]  /*2f60*/  LEA R50, P5, R51, R218.reuse, 0x2 ;  /* 0x000000da33327211 */ /* 0x080fe200078a10ff */
[----:B------:R-:W-:Y:S01]  /*2f70*/  IMAD R26, R26, 0x2, R25 ;  /* 0x000000021a1a7824 */ /* 0x000fe200078e0219 */
[-C--:B------:R-:W-:Y:S01]  /*2f80*/  LEA R52, P4, R53, R218.reuse, 0x2 ;  /* 0x000000da35347211 */ /* 0x080fe200078810ff */
        /* <DEDUP_REMOVED lines=8> */
[----:B------:R-:W-:Y:S01]  /*3010*/  IMAD R27, R27, 0x4, R26 ;  /* 0x000000041b1b7824 */ /* 0x000fe200078e021a */
[-C--:B------:R-:W-:Y:S01]  /*3020*/  LEA R40, P5, R41, R218.reuse, 0x2 ;  /* 0x000000da29287211 */ /* 0x080fe200078a10ff */
[----:B------:R-:W-:Y:S01]  /*3030*/  IMAD.U32 R65, RZ, RZ, UR5 ;  /* 0x00000005ff417e24 */ /* 0x000fe2000f8e00ff */
[-C--:B------:R-:W-:Y:S01]  /*3040*/  LEA R58, P6, R59, R218.reuse, 0x2 ;  /* 0x000000da3b3a7211 */ /* 0x080fe200078c10ff */
[----:B------:R-:W-:Y:S01]  /*3050*/  IMAD.U32 R72, RZ, RZ, UR40 ;  /* 0x00000028ff487e24 */ /* 0x000fe2000f8e00ff */
[----:B------:R-:W-:Y:S01]  /*3060*/  LOP3.LUT R15, R2, 0x2, RZ, 0xfc, !PT ;  /* 0x00000002020f7812 */ /* 0x000fe200078efcff */
[----:B------:R-:W-:Y:S01]  /*3070*/  IMAD.U32 R14, RZ, RZ, UR15 ;  /* 0x0000000fff0e7e24 */ /* 0x000fe2000f8e00ff */
[-C--:B------:R-:W-:Y:S01]  /*3080*/  LEA R64, P3, R65, R218.reuse, 0x2 ;  /* 0x000000da41407211 */ /* 0x080fe200078610ff */
[----:B------:R-:W-:Y:S01]  /*3090*/  IMAD.U32 R31, RZ, RZ, UR35 ;  /* 0x00000023ff1f7e24 */ /* 0x000fe2000f8e00ff */
[-C--:B------:R-:W-:Y:S01]  /*30a0*/  LEA.HI.X.SX32 R41, R72, R5.reuse, 0x2, P5 ;  /* 0x0000000548297211 */ /* 0x080fe200028f16ff */
[----:B------:R-:W-:Y:S01]  /*30b0*/  IMAD.U32 R49, RZ, RZ, UR20 ;  /* 0x00000014ff317e24 */ /* 0x000fe2000f8e00ff */
[-C--:B------:R-:W-:Y:S01]  /*30c0*/  LEA.HI.X.SX32 R59, R14, R5.reuse, 0x2, P6 ;  /* 0x000000050e3b7211 */ /* 0x080fe200030f16ff */
[----:B------:R-:W-:Y:S01]  /*30d0*/  IMAD.U32 R43, RZ, RZ, UR41 ;  /* 0x00000029ff2b7e24 */ /* 0x000fe2000f8e00ff */
[-C--:B------:R-:W-:Y:S01]  /*30e0*/  LEA R30, P5, R31, R218.reuse, 0x2 ;  /* 0x000000da1f1e7211 */ /* 0x080fe200078a10ff */
        /* <DEDUP_REMOVED lines=13> */
[-C--:B------:R-:W-:Y:S01]  /*31c0*/  LEA.HI.X.SX32 R49, R32, R5.reuse, 0x2, P6 ;  /* 0x0000000520317211 */ /* 0x080fe200030f16ff */
[----:B------:R-:W-:Y:S01]  /*31d0*/  IMAD.U32 R7, RZ, RZ, UR44 ;  /* 0x0000002cff077e24 */ /* 0x000fe2000f8e00ff */
[-C--:B------:R-:W-:Y:S01]  /*31e0*/  LEA.HI.X.SX32 R43, R70, R5.reuse, 0x2, P4 ;  /* 0x00000005462b7211 */ /* 0x080fe200020f16ff */
[----:B------:R-:W-:Y:S01]  /*31f0*/  IMAD R20, R20, 0x2, R21 ;  /* 0x0000000214147824 */ /* 0x000fe200078e0215 */
[-C--:B------:R-:W-:Y:S01]  /*3200*/  LEA R202, P5, R203, R218.reuse, 0x2 ;  /* 0x000000dacbca7211 */ /* 0x080fe200078a10ff */
[----:B------:R-:W-:Y:S01]  /*3210*/  IMAD.U32 R33, RZ, RZ, UR36 ;  /* 0x00000024ff217e24 */ /* 0x000fe2000f8e00ff */
[----:B------:R-:W-:Y:S01]  /*3220*/  UIMAD UR17, UR12, UR56, URZ ;  /* 0x000000380c1172a4 */ /* 0x000fe2000f8e02ff */
[----:B------:R-:W-:Y:S01]  /*3230*/  IMAD.U32 R92, RZ, RZ, UR26 ;  /* 0x0000001aff5c7e24 */ /* 0x000fe2000f8e00ff */
[----:B------:R-:W-:Y:S01]  /*3240*/  UIMAD UR21, UR22, UR56, URZ ;  /* 0x00000038161572a4 */ /* 0x000fe2000f8e02ff */
[----:B------:R-:W-:Y:S01]  /*3250*/  IMAD.U32 R8, RZ, RZ, UR44 ;  /* 0x0000002cff087e24 */ /* 0x000fe2000f8e00ff */
[-C--:B------:R-:W-:Y:S01]  /*3260*/  LEA R32, P4, R33, R218.reuse, 0x2 ;  /* 0x000000da21207211 */ /* 0x080fe200078810ff */
[----:B------:R-:W-:Y:S01]  /*3270*/  IMAD R7, R7, 0x2, R20 ;  /* 0x0000000207077824 */ /* 0x000fe200078e0214 */
[-C--:B------:R-:W-:Y:S01]  /*3280*/  LEA.HI.X.SX32 R203, R92, R5.reuse, 0x2, P5 ;  /* 0x000000055ccb7211 */ /* 0x080fe200028f16ff */
[----:B------:R-:W-:Y:S01]  /*3290*/  IMAD.U32 R80, RZ, RZ, UR36 ;  /* 0x00000024ff507e24 */ /* 0x000fe2000f8e00ff */
[----:B------:R-:W-:Y:S01]  /*32a0*/  UIMAD UR34, UR34, UR56, URZ ;  /* 0x00000038222272a4 */ /* 0x000fe2000f8e02ff */
[----:B------:R-:W-:Y:S01]  /*32b0*/  IMAD.U32 R213, RZ, RZ, UR53 ;  /* 0x00000035ffd57e24 */ /* 0x000fe2000f8e00ff */
[----:B------:R-:W-:Y:S01]  /*32c0*/  UIMAD UR42, UR42, UR56, URZ ;  /* 0x000000382a2a72a4 */ /* 0x000fe2000f8e02ff */
[----:B------:R-:W-:Y:S01]  /*32d0*/  IMAD.U32 R195, RZ, RZ, UR4 ;  /* 0x00000004ffc37e24 */ /* 0x000fe2000f8e00ff */
[-C--:B------:R-:W-:Y:S01]  /*32e0*/  LEA.HI.X.SX32 R33, R80, R5.reuse, 0x2, P4 ;  /* 0x0000000550217211 */ /* 0x080fe200020f16ff */
[----:B------:R-:W-:Y:S01]  /*32f0*/  IMAD.U32 R201, RZ, RZ, UR27 ;  /* 0x0000001bffc97e24 */ /* 0x000fe2000f8e00ff */
[-C--:B------:R-:W-:Y:S01]  /*3300*/  LEA R212, P5, R213, R218.reuse, 0x2 ;  /* 0x000000dad5d47211 */ /* 0x080fe200078a10ff */
[----:B------:R-:W-:Y:S01]  /*3310*/  IMAD R28, R28, UR46, RZ ;  /* 0x0000002e1c1c7c24 */ /* 0x000fe2000f8e02ff */
[-C--:B------:R-:W-:Y:S01]  /*3320*/  LEA R194, P2, R195, R218.reuse, 0x2 ;  /* 0x000000dac3c27211 */ /* 0x080fe200078410ff */
[----:B------:R-:W-:Y:S01]  /*3330*/  IMAD R9, R8, 0x2, R7 ;  /* 0x0000000208097824 */ /* 0x000fe200078e0207 */
[-C--:B------:R-:W-:Y:S01]  /*3340*/  LEA R200, P4, R201, R218.reuse, 0x2 ;  /* 0x000000dac9c87211 */ /* 0x080fe200078810ff */
[----:B------:R-:W-:Y:S01]  /*3350*/  IMAD.U32 R8, RZ, RZ, UR53 ;  /* 0x00000035ff087e24 */ /* 0x000fe2000f8e00ff */
[----:B------:R-:W-:Y:S01]  /*3360*/  LEA R66, P1, R28, UR28, 0x2 ;  /* 0x0000001c1c427c11 */ /* 0x000fe2000f8210ff */
        /* <DEDUP_REMOVED lines=8> */
[----:B-1----:R-:W-:Y:S01]  /*33f0*/  VIADD R227, R124, 0x7f ;  /* 0x0000007f7ce37836 */ /* 0x002fe20000000000 */
[----:B------:R-:W-:Y:S01]  /*3400*/  LEA R210, P4, R211, R218, 0x2 ;  /* 0x000000dad3d27211 */ /* 0x000fe200078810ff */
[----:B------:R-:W-:Y:S01]  /*3410*/  IMAD.U32 R4, RZ, RZ, UR52 ;  /* 0x00000034ff047e24 */ /* 0x000fe2000f8e00ff */
[----:B------:R-:W-:Y:S01]  /*3420*/  LEA.HI.X.SX32 R6, R28, UR29, 0x2, P1 ;  /* 0x0000001d1c067c11 */ /* 0x000fe200088f16ff */
[----:B------:R-:W-:Y:S01]  /*3430*/  IMAD.U32 R8, RZ, RZ, UR44 ;  /* 0x0000002cff087e24 */ /* 0x000fe2000f8e00ff */
[----:B------:R-:W-:Y:S01]  /*3440*/  ISETP.GT.AND P1, PT, R227, 0x7f, PT ;  /* 0x0000007fe300780c */ /* 0x000fe20003f24270 */
[----:B------:R-:W-:Y:S01]  /*3450*/  IMAD R11, R10, 0x2, R9 ;  /* 0x000000020a0b7824 */ /* 0x000fe200078e0209 */
[-C--:B------:R-:W-:Y:S01]  /*3460*/  LEA.HI.X.SX32 R211, R4, R5.reuse, 0x2, P4 ;  /* 0x0000000504d37211 */ /* 0x080fe200020f16ff */
[----:B------:R-:W-:Y:S01]  /*3470*/  IMAD.U32 R57, RZ, RZ, UR16 ;  /* 0x00000010ff397e24 */ /* 0x000fe2000f8e00ff */
[----:B------:R-:W-:Y:S01]  /*3480*/  SEL R4, RZ, 0x4, !P1 ;  /* 0x00000004ff047807 */ /* 0x000fe20004800000 */
[----:B------:R-:W-:Y:S01]  /*3490*/  IMAD R13, R8, 0x2, R11 ;  /* 0x00000002080d7824 */ /* 0x000fe200078e020b */
[----:B------:R-:W-:Y:S01]  /*34a0*/  ISETP.GE.AND P1, PT, R15, R124, PT ;  /* 0x0000007c0f00720c */ /* 0x000fe20003f26270 */
        /* <DEDUP_REMOVED lines=10> */
[----:B------:R-:W-:Y:S01]  /*3550*/  IMAD R67, R10, 0x2, R17 ;  /* 0x000000020a437824 */ /* 0x000fe200078e0211 */
[-C--:B------:R-:W-:Y:S01]  /*3560*/  LEA.HI.X.SX32 R57, R16, R5.reuse, 0x2, P2 ;  /* 0x0000000510397211 */ /* 0x080fe200010f16ff */
        /* <DEDUP_REMOVED lines=9> */
[-C--:B------:R-:W-:Y:S01]  /*3600*/  LEA.HI.X.SX32 R39, R74, R5.reuse, 0x2, P6 ;  /* 0x000000054a277211 */ /* 0x080fe200030f16ff */
[----:B------:R-:W-:Y:S01]  /*3610*/  IMAD R73, R8, 0x2, R71 ;  /* 0x0000000208497824 */ /* 0x000fe200078e0247 */
[----:B------:R-:W-:Y:S01]  /*3620*/  UIMAD UR24, UR24, UR56, URZ ;  /* 0x00000038181872a4 */ /* 0x000fe2000f8e02ff */
[----:B------:R-:W-:Y:S01]  /*3630*/  IMAD.U32 R18, RZ, RZ, UR17 ;  /* 0x00000011ff127e24 */ /* 0x000fe2000f8e00ff */
[-C--:B------:R-:W-:Y:S01]  /*3640*/  LEA R220, P6, R221, R218.reuse, 0x2 ;  /* 0x000000dadddc7211 */ /* 0x080fe200078c10ff */
        /* <DEDUP_REMOVED lines=11> */
[-C--:B------:R-:W-:Y:S01]  /*3700*/  LEA.HI.X.SX32 R221, R84, R5.reuse, 0x2, P6 ;  /* 0x0000000554dd7211 */ /* 0x080fe200030f16ff */
[----:B------:R-:W-:Y:S01]  /*3710*/  IMAD.U32 R68, RZ, RZ, UR42 ;  /* 0x0000002aff447e24 */ /* 0x000fe2000f8e00ff */
[----:B------:R-:W-:Y:S01]  /*3720*/  UIMAD UR55, UR55, UR56, URZ ;  /* 0x00000038373772a4 */ /* 0x000fe2000f8e02ff */
[----:B------:R-:W-:Y:S01]  /*3730*/  IMAD.U32 R76, RZ, RZ, UR38 ;  /* 0x00000026ff4c7e24 */ /* 0x000fe2000f8e00ff */
[-C--:B------:R-:W-:Y:S01]  /*3740*/  LEA R204, P6, R205, R218.reuse, 0x2 ;  /* 0x000000dacdcc7211 */ /* 0x080fe200078c10ff */
        /* <DEDUP_REMOVED lines=9> */
[----:B------:R-:W-:Y:S01]  /*37e0*/  UIMAD UR56, UR50, UR56, URZ ;  /* 0x00000038323872a4 */ /* 0x000fe2000f8e02ff */
[----:B------:R-:W-:Y:S01]  /*37f0*/  IMAD.U32 R78, RZ, RZ, UR37 ;  /* 0x00000025ff4e7e24 */ /* 0x000fe2000f8e00ff */
[-C--:B------:R-:W-:Y:S01]  /*3800*/  LEA.HI.X.SX32 R205, R94, R5.reuse, 0x2, P6 ;  /* 0x000000055ecd7211 */ /* 0x080fe200030f16ff */
[----:B------:R-:W-:Y:S01]  /*3810*/  IMAD.U32 R86, RZ, RZ, UR33 ;  /* 0x00000021ff567e24 */ /* 0x000fe2000f8e00ff */
[-C--:B------:R-:W-:Y:S01]  /*3820*/  LEA R214, P6, R215, R218.reuse, 0x2 ;  /* 0x000000dad7d67211 */ /* 0x080fe200078c10ff */
[----:B------:R-:W-:Y:S01]  /*3830*/  IMAD.U32 R199, RZ, RZ, UR32 ;  /* 0x00000020ffc77e24 */ /* 0x000fe2000f8e00ff */
[-C--:B------:R-:W-:Y:S01]  /*3840*/  LEA.HI.X.SX32 R35, R78, R5.reuse, 0x2, P3 ;  /* 0x000000054e237211 */ /* 0x080fe200018f16ff */
[----:B------:R-:W-:Y:S01]  /*3850*/  IMAD R79, R10, 0x2, R77 ;  /* 0x000000020a4f7824 */ /* 0x000fe200078e024d */
[-C--:B------:R-:W-:Y:S01]  /*3860*/  LEA.HI.X.SX32 R197, R86, R5.reuse, 0x2, P2 ;  /* 0x0000000556c57211 */ /* 0x080fe200010f16ff */
[----:B------:R-:W-:Y:S01]  /*3870*/  IMAD.U32 R207, RZ, RZ, UR24 ;  /* 0x00000018ffcf7e24 */ /* 0x000fe2000f8e00ff */
[----:B------:R-:W-:Y:S01]  /*3880*/  LEA R198, P3, R199, R218, 0x2 ;  /* 0x000000dac7c67211 */ /* 0x000fe200078610ff */
[----:B------:R-:W-:Y:S01]  /*3890*/  IMAD.U32 R12, RZ, RZ, UR54 ;  /* 0x00000036ff0c7e24 */ /* 0x000fe2000f8e00ff */
[----:B------:R-:W-:Y:S01]  /*38a0*/  LEA R170, P5, R9, R66, 0x2 ;  /* 0x0000004209aa7211 */ /* 0x000fe200078a10ff */
[----:B------:R-:W-:Y:S01]  /*38b0*/  IMAD.U32 R88, RZ, RZ, UR32 ;  /* 0x00000020ff587e24 */ /* 0x000fe2000f8e00ff */
[----:B------:R-:W-:Y:S01]  /*38c0*/  LEA R206, P2, R207, R218, 0x2 ;  /* 0x000000dacfce7211 */ /* 0x000fe200078410ff */
[----:B------:R-:W-:Y:S01]  /*38d0*/  IMAD R81, R8, 0x2, R79 ;  /* 0x0000000208517824 */ /* 0x000fe200078e024f */
[-C--:B------:R-:W-:Y:S01]  /*38e0*/  LEA.HI.X.SX32 R215, R12, R5.reuse, 0x2, P6 ;  /* 0x000000050cd77211 */ /* 0x080fe200030f16ff */
[----:B------:R-:W-:Y:S01]  /*38f0*/  IMAD.U32 R96, RZ, RZ, UR24 ;  /* 0x00000018ff607e24 */ /* 0x000fe2000f8e00ff */
[-C--:B------:R-:W-:Y:S01]  /*3900*/  LEA.HI.X.SX32 R199, R88, R5.reuse, 0x2, P3 ;  /* 0x0000000558c77211 */ /* 0x080fe200018f16ff */
[----:B------:R-:W-:Y:S01]  /*3910*/  IMAD.U32 R209, RZ, RZ, UR43 ;  /* 0x0000002bffd17e24 */ /* 0x000fe2000f8e00ff */
[----:B------:R-:W-:Y:S01]  /*3920*/  LEA.HI.X.SX32 R171, R9, R6, 0x2, P5 ;  /* 0x0000000609ab7211 */ /* 0x000fe200028f16ff */
[----:B------:R-:W-:Y:S01]  /*3930*/  IMAD.U32 R217, RZ, RZ, UR55 ;  /* 0x00000037ffd97e24 */ /* 0x000fe2000f8e00ff */
[-C--:B------:R-:W-:Y:S01]  /*3940*/  LEA.HI.X.SX32 R207, R96, R5.reuse, 0x2, P2 ;  /* 0x0000000560cf7211 */ /* 0x080fe200010f16ff */
[----:B------:R-:W-:Y:S01]  /*3950*/  IMAD.U32 R12, RZ, RZ, UR44 ;  /* 0x0000002cff0c7e24 */ /* 0x000fe2000f8e00ff */
[-C--:B------:R-:W-:Y:S01]  /*3960*/  LEA R208, P3, R209, R218.reuse, 0x2 ;  /* 0x000000dad1d07211 */ /* 0x080fe200078610ff */
[----:B------:R-:W-:Y:S01]  /*3970*/  IMAD R83, R10, 0x2, R81 ;  /* 0x000000020a537824 */ /* 0x000fe200078e0251 */
[----:B------:R-:W-:Y:S01]  /*3980*/  LEA R216, P2, R217, R218, 0x2 ;  /* 0x000000dad9d87211 */ /* 0x000fe200078410ff */
[----:B------:R-:W-:Y:S01]  /*3990*/  IMAD.U32 R98, RZ, RZ, UR43 ;  /* 0x0000002bff627e24 */ /* 0x000fe2000f8e00ff */
[----:B------:R-:W-:Y:S01]  /*39a0*/  LEA R166, P5, R13, R66, 0x2 ;  /* 0x000000420da67211 */ /* 0x000fe200078a10ff */
[----:B------:R-:W-:Y:S01]  /*39b0*/  IMAD.U32 R219, RZ, RZ, UR56 ;  /* 0x00000038ffdb7e24 */ /* 0x000fe2000f8e00ff */
[----:B------:R-:W-:Y:S01]  /*39c0*/  ISETP.GE.AND P4, PT, R2, R124, PT ;  /* 0x0000007c0200720c */ /* 0x000fe20003f86270 */
[----:B------:R-:W-:Y:S01]  /*39d0*/  IMAD.U32 R14, RZ, RZ, UR55 ;  /* 0x00000037ff0e7e24 */ /* 0x000fe2000f8e00ff */
[-C--:B------:R-:W-:Y:S01]  /*39e0*/  LEA.HI.X.SX32 R209, R98, R5.reuse, 0x2, P3 ;  /* 0x0000000562d17211 */ /* 0x080fe200018f16ff */
[----:B------:R-:W-:Y:S01]  /*39f0*/  IMAD R85, R12, 0x2, R83 ;  /* 0x000000020c557824 */ /* 0x000fe200078e0253 */
[----:B------:R-:W-:Y:S01]  /*3a00*/  LEA R218, P3, R219, R218, 0x2 ;  /* 0x000000dadbda7211 */ /* 0x000fe200078610ff */
[----:B------:R-:W-:Y:S01]  /*3a10*/  IMAD.U32 R16, RZ, RZ, UR56 ;  /* 0x00000038ff107e24 */ /* 0x000fe2000f8e00ff */
[-C--:B------:R-:W-:Y:S01]  /*3a20*/  LEA.HI.X.SX32 R217, R14, R5.reuse, 0x2, P2 ;  /* 0x000000050ed97211 */ /* 0x080fe200010f16ff */
[----:B------:R-:W-:Y:S01]  /*3a30*/  IMAD.U32 R14, RZ, RZ, UR44 ;  /* 0x0000002cff0e7e24 */ /* 0x000fe2000f8e00ff */
[C---:B------:R-:W-:Y:S01]  /*3a40*/  LEA R172, P2, R7.reuse, R66, 0x2 ;  /* 0x0000004207ac7211 */ /* 0x040fe200078410ff */
[----:B------:R-:W-:Y:S01]  /*3a50*/  IMAD R87, R8, 0x2, R85 ;  /* 0x0000000208577824 */ /* 0x000fe200078e0255 */
[----:B------:R-:W-:Y:S01]  /*3a60*/  LEA.HI.X.SX32 R219, R16, R5, 0x2, P3 ;  /* 0x0000000510db7211 */ /* 0x000fe200018f16ff */
[----:B------:R-:W-:Y:S01]  /*3a70*/  IMAD.U32 R16, RZ, RZ, UR44 ;  /* 0x0000002cff107e24 */ /* 0x000fe2000f8e00ff */
[----:B------:R-:W-:Y:S01]  /*3a80*/  LEA.HI.X.SX32 R173, R7, R6, 0x2, P2 ;  /* 0x0000000607ad7211 */ /* 0x000fe200010f16ff */
[----:B------:R-:W-:Y:S01]  /*3a90*/  IMAD R89, R14, 0x2, R87 ;  /* 0x000000020e597824 */ /* 0x000fe200078e0257 */
[----:B------:R-:W-:Y:S01]  /*3aa0*/  LEA R168, P2, R11, R66, 0x2 ;  /* 0x000000420ba87211 */ /* 0x000fe200078410ff */
[----:B------:R-:W-:Y:S01]  /*3ab0*/  IMAD.U32 R18, RZ, RZ, UR44 ;  /* 0x0000002cff127e24 */ /* 0x000fe2000f8e00ff */
[-C--:B------:R-:W-:Y:S01]  /*3ac0*/  LEA.HI.X.SX32 R167, R13, R6.reuse, 0x2, P5 ;  /* 0x000000060da77211 */ /* 0x080fe200028f16ff */
[----:B------:R-:W-:Y:S01]  /*3ad0*/  IMAD R91, R16, 0x4, R89 ;  /* 0x00000004105b7824 */ /* 0x000fe200078e0259 */
[----:B------:R-:W-:Y:S01]  /*3ae0*/  LEA.HI.X.SX32 R169, R11, R6, 0x2, P2 ;  /* 0x000000060ba97211 */ /* 0x000fe200010f16ff */
[----:B------:R-:W-:Y:S01]  /*3af0*/  IMAD.U32 R68, RZ, RZ, UR44 ;  /* 0x0000002cff447e24 */ /* 0x000fe2000f8e00ff */
[-C--:B------:R-:W-:Y:S01]  /*3b00*/  LEA R162, P2, R15, R66.reuse, 0x2 ;  /* 0x000000420fa27211 */ /* 0x080fe200078410ff */
[----:B------:R-:W-:Y:S01]  /*3b10*/  IMAD R93, R10, 0x2, R91 ;  /* 0x000000020a5d7824 */ /* 0x000fe200078e025b */
[----:B------:R-:W-:Y:S01]  /*3b20*/  LEA R160, P5, R17, R66, 0x2 ;  /* 0x0000004211a07211 */ /* 0x000fe200078a10ff */
[----:B------:R-:W-:Y:S01]  /*3b30*/  IMAD.U32 R70, RZ, RZ, UR44 ;  /* 0x0000002cff467e24 */ /* 0x000fe2000f8e00ff */
[----:B------:R-:W-:Y:S01]  /*3b40*/  LEA.HI.X.SX32 R163, R15, R6, 0x2, P2 ;  /* 0x000000060fa37211 */ /* 0x000fe200010f16ff */
        /* <DEDUP_REMOVED lines=50> */
[----:B------:R1:W-:Y:S01]  /*3e70*/  STL [R1+0x28], R0 ;  /* 0x0000280001007387 */ /* 0x0003e20000100800 */
        /* <DEDUP_REMOVED lines=11> */
[----:B------:R-:W-:Y:S01]  /*3f30*/  USHF.L.U32 UR9, UR9, 0x15, URZ ;  /* 0x0000001509097899 */ /* 0x000fe200080006ff */
[----:B------:R-:W-:Y:S01]  /*3f40*/  LEA.HI.X.SX32 R127, R95, R6, 0x2, P2 ;  /* 0x000000065f7f7211 */ /* 0x000fe200010f16ff */
[----:B------:R-:W-:Y:S01]  /*3f50*/  IMAD R77, R88, 0x2, R75 ;  /* 0x00000002584d7824 */ /* 0x000fe200078e024b */
[----:B------:R-:W-:Y:S01]  /*3f60*/  LEA R120, P2, R99, R66, 0x2 ;  /* 0x0000004263787211 */ /* 0x000fe200078410ff */
[----:B------:R-:W-:Y:S01]  /*3f70*/  ULOP3.LUT UR10, UR9, 0x600000, URZ, 0xc0, !UPT ;  /* 0x00600000090a7892 */ /* 0x000fe2000f8ec0ff */
[----:B------:R-:W-:Y:S01]  /*3f80*/  LEA.HI.X.SX32 R123, R97, R6, 0x2, P5 ;  /* 0x00000006617b7211 */ /* 0x000fe200028f16ff */
[----:B------:R-:W-:Y:S01]  /*3f90*/  UMOV UR12, 0x1 ;  /* 0x00000001000c7882 */ /* 0x000fe20000000000 */
[----:B------:R-:W-:Y:S01]  /*3fa0*/  LEA R118, P5, R101, R66, 0x2 ;  /* 0x0000004265767211 */ /* 0x000fe200078a10ff */
[----:B------:R-:W-:Y:S01]  /*3fb0*/  UIADD3 UR48, UPT, UPT, UR8, UR10, URZ ;  /* 0x0000000a08307290 */ /* 0x000fe2000fffe0ff */
[----:B------:R-:W-:Y:S01]  /*3fc0*/  LEA.HI.X.SX32 R121, R99, R6, 0x2, P2 ;  /* 0x0000000663797211 */ /* 0x000fe200010f16ff */
[----:B------:R-:W-:Y:S01]  /*3fd0*/  STL [R1+0x1c], R115 ;  /* 0x00001c7301007387 */ /* 0x000fe20000100800 */
[----:B------:R-:W-:Y:S01]  /*3fe0*/  LEA R116, P2, R103, R66, 0x2 ;  /* 0x0000004267747211 */ /* 0x000fe200078410ff */
[----:B------:R-:W-:Y:S01]  /*3ff0*/  UIADD3 UR9, UPT, UPT, UR7, 0x24000, URZ ;  /* 0x0002400007097890 */ /* 0x000fe2000fffe0ff */
[----:B------:R-:W-:Y:S01]  /*4000*/  LEA.HI.X.SX32 R119, R101, R6, 0x2, P5 ;  /* 0x0000000665777211 */ /* 0x000fe200028f16ff */
[----:B------:R-:W-:Y:S01]  /*4010*/  STL [R1+0x2c], R22 ;  /* 0x00002c1601007387 */ /* 0x000fe20000100800 */
[----:B------:R-:W-:Y:S01]  /*4020*/  LEA R112, P5, R7, R66, 0x2 ;  /* 0x0000004207707211 */ /* 0x000fe200078a10ff */
[----:B------:R-:W2:Y:S01]  /*4030*/  LDCU.64 UR22, c[0x0][0x358] ;  /* 0x00006b00ff1677ac */ /* 0x000ea20008000a00 */
[----:B------:R-:W-:Y:S01]  /*4040*/  LEA.HI.X.SX32 R117, R103, R6, 0x2, P2 ;  /* 0x0000000667757211 */ /* 0x000fe200010f16ff */
[----:B------:R-:W-:Y:S01]  /*4050*/  STTM.x32 tmem[UR48], RZ ;  /* 0x000000ff000079ed */ /* 0x000fe200082c0030 */
[----:B------:R-:W-:Y:S01]  /*4060*/  LEA R110, P2, R9, R66, 0x2 ;  /* 0x00000042096e7211 */ /* 0x000fe200078410ff */
[----:B------:R-:W3:Y:S01]  /*4070*/  FENCE.VIEW.ASYNC.T ;  /* 0x00000000000073c6 */ /* 0x000ee20000000200 */
[----:B------:R-:W-:Y:S01]  /*4080*/  LEA.HI.X.SX32 R113, R7, R6, 0x2, P5 ;  /* 0x0000000607717211 */ /* 0x000fe200028f16ff */
[----:B------:R-:W-:Y:S01]  /*4090*/  IMAD R7, R18, 0x2, R77 ;  /* 0x0000000212077824 */ /* 0x000fe200078e024d */
[----:B------:R-:W-:Y:S01]  /*40a0*/  LEA R108, P5, R11, R66, 0x2 ;  /* 0x000000420b6c7211 */ /* 0x000fe200078a10ff */
[----:B---3--:R-:W-:Y:S01]  /*40b0*/  BAR.SYNC.DEFER_BLOCKING 0x0 ;  /* 0x0000000000007b1d */ /* 0x008fe20000010000 */
[----:B------:R-:W-:Y:S01]  /*40c0*/  LEA.HI.X.SX32 R111, R9, R6, 0x2, P2 ;  /* 0x00000006096f7211 */ /* 0x000fe200010f16ff */
[----:B------:R-:W-:Y:S01]  /*40d0*/  IMAD R9, R90, 0x2, R7 ;  /* 0x000000025a097824 */ /* 0x000fe200078e0207 */
[----:B------:R-:W-:Y:S01]  /*40e0*/  LEA R106, P2, R13, R66, 0x2 ;  /* 0x000000420d6a7211 */ /* 0x000fe200078410ff */
[----:B------:R-:W-:Y:S01]  /*40f0*/  USHF.L.U32 UR57, UR44, 0x7, URZ ;  /* 0x000000072c397899 */ /* 0x000fe200080006ff */
[----:B------:R-:W-:Y:S01]  /*4100*/  LEA.HI.X.SX32 R109, R11, R6, 0x2, P5 ;  /* 0x000000060b6d7211 */ /* 0x000fe200028f16ff */
[----:B------:R-:W-:Y:S01]  /*4110*/  IMAD R11, R92, 0x4, R9 ;  /* 0x000000045c0b7824 */ /* 0x000fe200078e0209 */
[----:B------:R-:W-:Y:S01]  /*4120*/  LEA R104, P5, R15, R66, 0x2 ;  /* 0x000000420f687211 */ /* 0x000fe200078a10ff */
[----:B------:R3:W-:Y:S01]  /*4130*/  STL [R1+0x30], R28 ;  /* 0x0000301c01007387 */ /* 0x0007e20000100800 */
[----:B------:R-:W-:Y:S01]  /*4140*/  LEA.HI.X.SX32 R107, R13, R6, 0x2, P2 ;  /* 0x000000060d6b7211 */ /* 0x000fe200010f16ff */
[----:B------:R-:W-:Y:S01]  /*4150*/  IMAD R13, R68, 0x2, R11 ;  /* 0x00000002440d7824 */ /* 0x000fe200078e020b */
[----:B------:R-:W-:Y:S01]  /*4160*/  LEA R102, P2, R17, R66, 0x2 ;  /* 0x0000004211667211 */ /* 0x000fe200078410ff */
[----:B------:R-:W-:Y:S01]  /*4170*/  USHF.L.U32 UR45, UR45, 0x7, URZ ;  /* 0x000000072d2d7899 */ /* 0x000fe200080006ff */
[----:B------:R-:W-:Y:S01]  /*4180*/  LEA.HI.X.SX32 R105, R15, R6, 0x2, P5 ;  /* 0x000000060f697211 */ /* 0x000fe200028f16ff */
[----:B------:R-:W-:Y:S01]  /*4190*/  IMAD R15, R98, 0x2, R13 ;  /* 0x00000002620f7824 */ /* 0x000fe200078e020d */
[----:B------:R-:W-:-:S02]  /*41a0*/  LEA R100, P5, R67, R66, 0x2 ;  /* 0x0000004243647211 */ /* 0x000fc400078a10ff */
[----:B------:R-:W-:Y:S01]  /*41b0*/  LEA.HI.X.SX32 R103, R17, R6, 0x2, P2 ;  /* 0x0000000611677211 */ /* 0x000fe200010f16ff */
[----:B------:R-:W-:Y:S01]  /*41c0*/  IMAD R17, R114, 0x2, R15 ;  /* 0x0000000272117824 */ /* 0x000fe200078e020f */
[----:B------:R-:W-:Y:S02]  /*41d0*/  LEA R96, P2, R69, R66, 0x2 ;  /* 0x0000004245607211 */ /* 0x000fe400078410ff */
[----:B------:R-:W-:Y:S02]  /*41e0*/  LEA.HI.X.SX32 R101, R67, R6, 0x2, P5 ;  /* 0x0000000643657211 */ /* 0x000fe400028f16ff */
[----:B------:R-:W-:Y:S02]  /*41f0*/  LEA R94, P5, R71, R66, 0x2 ;  /* 0x00000042475e7211 */ /* 0x000fe400078a10ff */
[----:B------:R-:W-:Y:S02]  /*4200*/  LEA.HI.X.SX32 R97, R69, R6, 0x2, P2 ;  /* 0x0000000645617211 */ /* 0x000fe400010f16ff */
[----:B------:R-:W-:-:S02]  /*4210*/  LEA R92, P2, R73, R66, 0x2 ;  /* 0x00000042495c7211 */ /* 0x000fc400078410ff */
[----:B------:R-:W-:Y:S02]  /*4220*/  LEA.HI.X.SX32 R95, R71, R6, 0x2, P5 ;  /* 0x00000006475f7211 */ /* 0x000fe400028f16ff */
[----:B------:R-:W-:Y:S02]  /*4230*/  LEA R90, P5, R75, R66, 0x2 ;  /* 0x000000424b5a7211 */ /* 0x000fe400078a10ff */
[----:B------:R-:W-:Y:S02]  /*4240*/  SEL R5, R4, RZ, !P4 ;  /* 0x000000ff04057207 */ /* 0x000fe40006000000 */
[----:B------:R-:W-:Y:S02]  /*4250*/  LEA.HI.X.SX32 R93, R73, R6, 0x2, P2 ;  /* 0x00000006495d7211 */ /* 0x000fe400010f16ff */
[----:B------:R-:W-:Y:S02]  /*4260*/  LEA R88, P2, R77, R66, 0x2 ;  /* 0x000000424d587211 */ /* 0x000fe400078410ff */
[----:B-1----:R-:W-:-:S02]  /*4270*/  LOP3.LUT R0, R2, 0x20, RZ, 0xfc, !PT ;  /* 0x0000002002007812 */ /* 0x002fc400078efcff */
[----:B------:R-:W-:Y:S02]  /*4280*/  LEA.HI.X.SX32 R91, R75, R6, 0x2, P5 ;  /* 0x000000064b5b7211 */ /* 0x000fe400028f16ff */
[----:B------:R-:W-:Y:S02]  /*4290*/  ISETP.NE.U32.AND P3, PT, R5, RZ, PT ;  /* 0x000000ff0500720c */ /* 0x000fe40003f65070 */
[----:B------:R-:W-:Y:S02]  /*42a0*/  LEA R86, P5, R7, R66, 0x2 ;  /* 0x0000004207567211 */ /* 0x000fe400078a10ff */
[----:B------:R-:W-:Y:S02]  /*42b0*/  SEL R5, R4, RZ, !P1 ;  /* 0x000000ff04057207 */ /* 0x000fe40004800000 */
[----:B------:R-:W-:Y:S02]  /*42c0*/  LEA.HI.X.SX32 R89, R77, R6, 0x2, P2 ;  /* 0x000000064d597211 */ /* 0x000fe400010f16ff */
[----:B------:R-:W-:-:S02]  /*42d0*/  ISETP.GE.AND P1, PT, R0, R124, PT ;  /* 0x0000007c0000720c */ /* 0x000fc40003f26270 */
[----:B------:R-:W-:Y:S02]  /*42e0*/  LEA R84, P2, R9, R66, 0x2 ;  /* 0x0000004209547211 */ /* 0x000fe400078410ff */
[----:B------:R-:W-:Y:S01]  /*42f0*/  LEA.HI.X.SX32 R87, R7, R6, 0x2, P5 ;  /* 0x0000000607577211 */ /* 0x000fe200028f16ff */
[----:B------:R-:W-:Y:S01]  /*4300*/  IMAD R7, R12, 0x2, R17 ;  /* 0x000000020c077824 */ /* 0x000fe200078e0211 */
[----:B------:R-:W-:Y:S02]  /*4310*/  ISETP.NE.U32.AND P6, PT, R5, RZ, PT ;  /* 0x000000ff0500720c */ /* 0x000fe40003fc5070 */
[----:B------:R-:W-:Y:S02]  /*4320*/  LEA R80, P5, R11, R66, 0x2 ;  /* 0x000000420b507211 */ /* 0x000fe400078a10ff */
[----:B------:R-:W-:Y:S02]  /*4330*/  SEL R5, R4, RZ, !P1 ;  /* 0x000000ff04057207 */ /* 0x000fe40004800000 */
[----:B------:R-:W-:Y:S01]  /*4340*/  LEA.HI.X.SX32 R85, R9, R6, 0x2, P2 ;  /* 0x0000000609557211 */ /* 0x000fe200010f16ff */
[----:B------:R-:W-:Y:S01]  /*4350*/  IMAD R9, R132, 0x2, R7 ;  /* 0x0000000284097824 */ /* 0x000fe200078e0207 */
[----:B------:R-:W-:-:S02]  /*4360*/  LEA R78, P2, R13, R66, 0x2 ;  /* 0x000000420d4e7211 */ /* 0x000fc400078410ff */
[----:B------:R-:W-:Y:S02]  /*4370*/  LEA.HI.X.SX32 R81, R11, R6, 0x2, P5 ;  /* 0x000000060b517211 */ /* 0x000fe400028f16ff */
[----:B------:R-:W-:Y:S01]  /*4380*/  ISETP.NE.U32.AND P4, PT, R5, RZ, PT ;  /* 0x000000ff0500720c */ /* 0x000fe20003f85070 */
[----:B------:R-:W-:Y:S01]  /*4390*/  IMAD.U32 R5, RZ, RZ, UR44 ;  /* 0x0000002cff057e24 */ /* 0x000fe2000f8e00ff */
[----:B------:R-:W-:Y:S02]  /*43a0*/  LEA R76, P5, R15, R66, 0x2 ;  /* 0x000000420f4c7211 */ /* 0x000fe400078a10ff */
[----:B------:R-:W-:Y:S01]  /*43b0*/  LEA.HI.X.SX32 R79, R13, R6, 0x2, P2 ;  /* 0x000000060d4f7211 */ /* 0x000fe200010f16ff */
[----:B------:R-:W-:Y:S01]  /*43c0*/  IMAD R5, R5, 0x2, R9 ;  /* 0x0000000205057824 */ /* 0x000fe200078e0209 */
[----:B------:R-:W-:Y:S02]  /*43d0*/  LEA R74, P2, R17, R66, 0x2 ;  /* 0x00000042114a7211 */ /* 0x000fe400078410ff */
[----:B------:R-:W-:-:S02]  /*43e0*/  LEA.HI.X.SX32 R77, R15, R6, 0x2, P5 ;  /* 0x000000060f4d7211 */ /* 0x000fc400028f16ff */
[----:B------:R-:W-:Y:S02]  /*43f0*/  LEA R72, P5, R7, R66, 0x2 ;  /* 0x0000004207487211 */ /* 0x000fe400078a10ff */
[----:B------:R-:W-:Y:S02]  /*4400*/  LEA.HI.X.SX32 R75, R17, R6, 0x2, P2 ;  /* 0x00000006114b7211 */ /* 0x000fe400010f16ff */
[----:B------:R-:W-:Y:S02]  /*4410*/  LEA R70, P2, R9, R66, 0x2 ;  /* 0x0000004209467211 */ /* 0x000fe400078410ff */
[----:B------:R-:W-:Y:S02]  /*4420*/  LEA.HI.X.SX32 R73, R7, R6, 0x2, P5 ;  /* 0x0000000607497211 */ /* 0x000fe400028f16ff */
[----:B------:R-:W-:Y:S02]  /*4430*/  LEA R68, P5, R5, R66, 0x2 ;  /* 0x0000004205447211 */ /* 0x000fe400078a10ff */
[----:B------:R-:W-:-:S02]  /*4440*/  LEA.HI.X.SX32 R71, R9, R6, 0x2, P2 ;  /* 0x0000000609477211 */ /* 0x000fc400010f16ff */
[----:B------:R-:W-:Y:S02]  /*4450*/  LEA R222, P2, R115, R66, 0x2 ;  /* 0x0000004273de7211 */ /* 0x000fe400078410ff */
[----:B------:R-:W-:Y:S02]  /*4460*/  LEA.HI.X.SX32 R69, R5, R6, 0x2, P5 ;  /* 0x0000000605457211 */ /* 0x000fe400028f16ff */
[----:B------:R-:W-:Y:S02]  /*4470*/  ISETP.NE.U32.AND P1, PT, R225, RZ, PT ;  /* 0x000000ffe100720c */ /* 0x000fe40003f25070 */
[----:B------:R-:W-:Y:S02]  /*4480*/  LEA R192, P5, R224, R66, 0x2 ;  /* 0x00000042e0c07211 */ /* 0x000fe400078a10ff */
[----:B------:R-:W-:Y:S02]  /*4490*/  LEA.HI.X.SX32 R223, R115, R6, 0x2, P2 ;  /* 0x0000000673df7211 */ /* 0x000fe400010f16ff */
[----:B------:R-:W-:-:S02]  /*44a0*/  LEA R190, P2, R125, R66, 0x2 ;  /* 0x000000427dbe7211 */ /* 0x000fc400078410ff */
[----:B------:R-:W-:Y:S02]  /*44b0*/  LEA.HI.X.SX32 R193, R224, R6, 0x2, P5 ;  /* 0x00000006e0c17211 */ /* 0x000fe400028f16ff */
[----:B------:R-:W-:Y:S02]  /*44c0*/  LEA.HI R240, R239, 0xe, RZ, 0x1a ;  /* 0x0000000eeff07811 */ /* 0x000fe400078fd0ff */
[----:B------:R-:W-:Y:S01]  /*44d0*/  LEA R188, P5, R23, R66, 0x2 ;  /* 0x0000004217bc7211 */ /* 0x000fe200078a10ff */
[----:B------:R-:W-:Y:S01]  /*44e0*/  VOTEU.ALL UP1, P1 ;  /* 0x0000000000ff7886 */ /* 0x000fe20000820000 */
[----:B------:R-:W-:Y:S01]  /*44f0*/  LEA.HI.X.SX32 R191, R125, R6, 0x2, P2 ;  /* 0x000000067dbf7211 */ /* 0x000fe200010f16ff */
[----:B------:R-:W-:Y:S01]  /*4500*/  IMAD R0, R240, UR44, RZ ;  /* 0x0000002cf0007c24 */ /* 0x000fe2000f8e02ff */
[----:B------:R-:W-:Y:S01]  /*4510*/  LEA R186, P2, R24, R66, 0x2 ;  /* 0x0000004218ba7211 */ /* 0x000fe200078410ff */
[----:B------:R-:W-:Y:S01]  /*4520*/  VOTEU.ALL UP2, P1 ;  /* 0x0000000000ff7886 */ /* 0x000fe20000840000 */
[----:B------:R-:W-:-:S02]  /*4530*/  LEA.HI.X.SX32 R189, R23, R6, 0x2, P5 ;  /* 0x0000000617bd7211 */ /* 0x000fc400028f16ff */
[C---:B------:R-:W-:Y:S01]  /*4540*/  LEA R184, P5, R25.reuse, R66, 0x2 ;  /* 0x0000004219b87211 */ /* 0x040fe200078a10ff */
[----:B------:R-:W-:Y:S01]  /*4550*/  STL [R1+0x24], R0 ;  /* 0x0000240001007387 */ /* 0x000fe20000100800 */
[----:B------:R-:W-:Y:S02]  /*4560*/  LEA.HI.X.SX32 R187, R24, R6, 0x2, P2 ;  /* 0x0000000618bb7211 */ /* 0x000fe400010f16ff */
[----:B------:R-:W-:Y:S02]  /*4570*/  LEA R182, P2, R26, R66, 0x2 ;  /* 0x000000421ab67211 */ /* 0x000fe400078410ff */
[----:B------:R-:W-:Y:S02]  /*4580*/  LEA.HI.X.SX32 R185, R25, R6, 0x2, P5 ;  /* 0x0000000619b97211 */ /* 0x000fe400028f16ff */
[----:B------:R-:W-:Y:S02]  /*4590*/  LEA.HI R12, R239, 0x1e, RZ, 0x1a ;  /* 0x0000001eef0c7811 */ /* 0x000fe400078fd0ff */
[----:B------:R-:W-:-:S02]  /*45a0*/  LEA R180, P5, R0, R66, 0x2 ;  /* 0x0000004200b47211 */ /* 0x000fc400078a10ff */
[----:B------:R-:W-:Y:S01]  /*45b0*/  LEA.HI.X.SX32 R183, R26, R6, 0x2, P2 ;  /* 0x000000061ab77211 */ /* 0x000fe200010f16ff */
[----:B---3--:R-:W-:Y:S01]  /*45c0*/  IMAD R28, R12, UR44, RZ ;  /* 0x0000002c0c1c7c24 */ /* 0x008fe2000f8e02ff */
[----:B------:R-:W-:Y:S02]  /*45d0*/  LEA.HI R232, R239, 0x2e, RZ, 0x1a ;  /* 0x0000002eefe87811 */ /* 0x000fe400078fd0ff */
[----:B------:R-:W-:Y:S01]  /*45e0*/  LEA R178, P2, R27, R66, 0x2 ;  /* 0x000000421bb27211 */ /* 0x000fe200078410ff */
[----:B------:R-:W-:-:S04]  /*45f0*/  @!UP1 UIADD3 UR10, UPT, UPT, -UR12, 0x100000, URZ ;  /* 0x001000000c0a9890 */ /* 0x000fc8000fffe1ff */
[----:B------:R-:W-:Y:S02]  /*4600*/  @!UP1 USHF.L.U32 UR11, UR10, 0xb, URZ ;  /* 0x0000000b0a0b9899 */ /* 0x000fe400080006ff */
[----:B------:R-:W-:Y:S01]  /*4610*/  @!UP1 USHF.L.U32 UR10, UR10, 0x1, URZ ;  /* 0x000000010a0a9899 */ /* 0x000fe200080006ff */
[----:B------:R-:W-:Y:S01]  /*4620*/  IMAD R22, R232, UR44, RZ ;  /* 0x0000002ce8167c24 */ /* 0x000fe2000f8e02ff */
[----:B------:R-:W-:Y:S01]  /*4630*/  LEA.HI.X.SX32 R181, R0, R6, 0x2, P5 ;  /* 0x0000000600b57211 */ /* 0x000fe200028f16ff */
[----:B------:R1:W-:Y:S01]  /*4640*/  STL [R1+0x20], R28 ;  /* 0x0000201c01007387 */ /* 0x0003e20000100800 */
[----:B------:R-:W-:Y:S02]  /*4650*/  LEA.HI R10, R239, 0x3e, RZ, 0x1a ;  /* 0x0000003eef0a7811 */ /* 0x000fe400078fd0ff */
[----:B------:R-:W-:Y:S01]  /*4660*/  LEA R176, P5, R21, R66, 0x2 ;  /* 0x0000004215b07211 */ /* 0x000fe200078a10ff */
[----:B------:R-:W-:Y:S01]  /*4670*/  STL [R1+0x18], R22 ;  /* 0x0000181601007387 */ /* 0x000fe20000100800 */
[----:B------:R-:W-:Y:S01]  /*4680*/  LEA.HI.X.SX32 R179, R27, R6, 0x2, P2 ;  /* 0x000000061bb37211 */ /* 0x000fe200010f16ff */
[----:B------:R-:W-:Y:S01]  /*4690*/  IMAD R11, R10, UR44, RZ ;  /* 0x0000002c0a0b7c24 */ /* 0x000fe2000f8e02ff */
[----:B------:R-:W-:-:S02]  /*46a0*/  LEA.HI R14, R239, 0x4e, RZ, 0x1a ;  /* 0x0000004eef0e7811 */ /* 0x000fc400078fd0ff */
[----:B------:R-:W-:Y:S02]  /*46b0*/  LEA R174, P2, R20, R66, 0x2 ;  /* 0x0000004214ae7211 */ /* 0x000fe400078410ff */
[----:B------:R-:W-:Y:S01]  /*46c0*/  LEA.HI.X.SX32 R177, R21, R6, 0x2, P5 ;  /* 0x0000000615b17211 */ /* 0x000fe200028f16ff */
[----:B------:R-:W-:Y:S01]  /*46d0*/  IMAD R9, R14, UR44, RZ ;  /* 0x0000002c0e097c24 */ /* 0x000fe2000f8e02ff */
[----:B------:R-:W-:-:S04]  /*46e0*/  @!UP1 UIADD3 UR12, UPT, UPT, -UR12, 0x100000, URZ ;  /* 0x001000000c0c9890 */ /* 0x000fc8000fffe1ff */
[----:B------:R-:W-:Y:S02]  /*46f0*/  @!UP1 USHF.L.U32 UR13, UR12, 0xb, URZ ;  /* 0x0000000b0c0d9899 */ /* 0x000fe400080006ff */
[----:B------:R-:W-:Y:S01]  /*4700*/  @!UP1 USHF.L.U32 UR12, UR12, 0x1, URZ ;  /* 0x000000010c0c9899 */ /* 0x000fe200080006ff */
[----:B------:R-:W-:Y:S01]  /*4710*/  VOTEU.ALL UP1, P1 ;  /* 0x0000000000ff7886 */ /* 0x000fe20000820000 */
[C---:B------:R-:W-:Y:S01]  /*4720*/  LEA.HI R8, R239.reuse, 0x5e, RZ, 0x1a ;  /* 0x0000005eef087811 */ /* 0x040fe200078fd0ff */
[----:B------:R-:W-:Y:S01]  /*4730*/  STL [R1+0x14], R11 ;  /* 0x0000140b01007387 */ /* 0x000fe20000100800 */
[----:B------:R-:W-:Y:S02]  /*4740*/  LEA R164, P5, R28, R66, 0x2 ;  /* 0x000000421ca47211 */ /* 0x000fe400078a10ff */
[----:B------:R-:W-:Y:S01]  /*4750*/  LEA.HI.X.SX32 R175, R20, R6, 0x2, P2 ;  /* 0x0000000614af7211 */ /* 0x000fe200010f16ff */
[----:B------:R-:W-:Y:S01]  /*4760*/  IMAD R7, R8, UR44, RZ ;  /* 0x0000002c08077c24 */ /* 0x000fe2000f8e02ff */
[----:B------:R-:W-:Y:S01]  /*4770*/  LEA.HI R252, R239, 0x6e, RZ, 0x1a ;  /* 0x0000006eeffc7811 */ /* 0x000fe200078fd0ff */
[----:B------:R-:W3:Y:S02]  /*4780*/  FENCE.VIEW.ASYNC.S ;  /* 0x00000000000073c6 */ /* 0x000ee40000000000 */
[----:B---3--:R3:W4:Y:S01]  /*4790*/  @!UP1 SYNCS.EXCH.64 URZ, [UR9], UR10 ;  /* 0x0000000a09ff95b2 */ /* 0x0087220008000100 */
[----:B------:R-:W-:Y:S01]  /*47a0*/  LEA R148, P2, R22, R66, 0x2 ;  /* 0x0000004216947211 */ /* 0x000fe200078410ff */
[----:B----4-:R-:W-:Y:S01]  /*47b0*/  BAR.SYNC.DEFER_BLOCKING 0x0 ;  /* 0x0000000000007b1d */ /* 0x010fe20000010000 */
[----:B------:R-:W-:Y:S01]  /*47c0*/  LEA.HI.X.SX32 R165, R28, R6, 0x2, P5 ;  /* 0x000000061ca57211 */ /* 0x000fe200028f16ff */
[----:B------:R-:W-:Y:S01]  /*47d0*/  IMAD R5, R252, UR44, RZ ;  /* 0x0000002cfc057c24 */ /* 0x000fe2000f8e02ff */
[----:B------:R-:W-:-:S02]  /*47e0*/  LEA R132, P5, R11, R66, 0x2 ;  /* 0x000000420b847211 */ /* 0x000fc400078a10ff */
[----:B------:R-:W-:Y:S02]  /*47f0*/  LEA.HI.X.SX32 R149, R22, R6, 0x2, P2 ;  /* 0x0000000616957211 */ /* 0x000fe400010f16ff */
[----:B------:R-:W-:Y:S01]  /*4800*/  LEA R114, P2, R9, R66, 0x2 ;  /* 0x0000004209727211 */ /* 0x000fe200078410ff */
[----:B------:R-:W-:Y:S01]  /*4810*/  STL [R1+0x10], R9 ;  /* 0x0000100901007387 */ /* 0x000fe20000100800 */
[----:B------:R-:W-:Y:S02]  /*4820*/  LEA.HI.X.SX32 R133, R11, R6, 0x2, P5 ;  /* 0x000000060b857211 */ /* 0x000fe400028f16ff */
[----:B------:R-:W-:Y:S01]  /*4830*/  LEA.HI R226, R239, 0x7e, RZ, 0x1a ;  /* 0x0000007eefe27811 */ /* 0x000fe200078fd0ff */
[----:B------:R4:W-:Y:S01]  /*4840*/  STL [R1+0xc], R7 ;  /* 0x00000c0701007387 */ /* 0x0009e20000100800 */
[----:B------:R-:W-:Y:S02]  /*4850*/  LEA R98, P5, R7, R66, 0x2 ;  /* 0x0000004207627211 */ /* 0x000fe400078a10ff */
[----:B-1----:R-:W-:Y:S01]  /*4860*/  LOP3.LUT R28, R2, 0x22, RZ, 0xfc, !PT ;  /* 0x00000022021c7812 */ /* 0x002fe200078efcff */
[----:B------:R-:W-:Y:S01]  /*4870*/  IMAD R0, R226, UR44, RZ ;  /* 0x0000002ce2007c24 */ /* 0x000fe2000f8e02ff */
[----:B------:R-:W-:-:S02]  /*4880*/  LEA.HI.X.SX32 R115, R9, R6, 0x2, P2 ;  /* 0x0000000609737211 */ /* 0x000fc400010f16ff */
[----:B------:R-:W-:Y:S02]  /*4890*/  LEA R82, P2, R5, R66, 0x2 ;  /* 0x0000004205527211 */ /* 0x000fe400078410ff */
[----:B------:R-:W-:Y:S02]  /*48a0*/  LOP3.LUT R251, R2, 0x40, RZ, 0xfc, !PT ;  /* 0x0000004002fb7812 */ /* 0x000fe400078efcff */
[----:B------:R-:W-:Y:S01]  /*48b0*/  LEA.HI.X.SX32 R99, R7, R6, 0x2, P5 ;  /* 0x0000000607637211 */ /* 0x000fe200028f16ff */
[----:B------:R1:W2:Y:S01]  /*48c0*/  @!UP2 SYNCS.EXCH.64 URZ, [UR7+0x24008], UR12 ;  /* 0x0240080c07ffa5b2 */ /* 0x0002a20008000100 */
[----:B------:R-:W-:Y:S02]  /*48d0*/  ISETP.GE.AND P5, PT, R28, R124, PT ;  /* 0x0000007c1c00720c */ /* 0x000fe40003fa6270 */
[----:B------:R-:W-:Y:S02]  /*48e0*/  LEA.HI.X.SX32 R83, R5, R6, 0x2, P2 ;  /* 0x0000000605537211 */ /* 0x000fe400010f16ff */
[----:B------:R-:W-:-:S02]  /*48f0*/  ISETP.GE.AND P2, PT, R251, R124, PT ;  /* 0x0000007cfb00720c */ /* 0x000fc40003f46270 */
[----:B------:R-:W-:Y:S02]  /*4900*/  SEL R5, R4, RZ, !P5 ;  /* 0x000000ff04057207 */ /* 0x000fe40006800000 */
[----:B------:R-:W-:Y:S02]  /*4910*/  LEA R66, P5, R0, R66, 0x2 ;  /* 0x0000004200427211 */ /* 0x000fe400078a10ff */
[----:B----4-:R-:W-:Y:S02]  /*4920*/  SEL R7, R4, RZ, !P2 ;  /* 0x000000ff04077207 */ /* 0x010fe40005000000 */
[----:B------:R-:W-:Y:S01]  /*4930*/  LEA.HI.X.SX32 R67, R0, R6, 0x2, P5 ;  /* 0x0000000600437211 */ /* 0x000fe200028f16ff */
[----:B------:R-:W-:Y:S01]  /*4940*/  IMAD.U32 R0, RZ, RZ, UR48 ;  /* 0x00000030ff007e24 */ /* 0x000fe2000f8e00ff */
[----:B------:R-:W-:Y:S01]  /*4950*/  ISETP.NE.U32.AND P5, PT, R7, RZ, PT ;  /* 0x000000ff0700720c */ /* 0x000fe20003fa5070 */
[----:B------:R-:W-:Y:S01]  /*4960*/  VIADD R7, R3, UR7 ;  /* 0x0000000703077c36 */ /* 0x000fe20008000000 */
[----:B------:R-:W-:-:S02]  /*4970*/  LOP3.LUT R249, R2, 0x42, RZ, 0xfc, !PT ;  /* 0x0000004202f97812 */ /* 0x000fc400078efcff */
[C---:B------:R-:W-:Y:S01]  /*4980*/  LOP3.LUT R250, R2.reuse, 0x60, RZ, 0xfc, !PT ;  /* 0x0000006002fa7812 */ /* 0x040fe200078efcff */
[----:B------:R4:W-:Y:S01]  /*4990*/  STL [R1+0x8], R0 ;  /* 0x0000080001007387 */ /* 0x0009e20000100800 */
[----:B------:R-:W-:Y:S02]  /*49a0*/  ISETP.NE.U32.AND P2, PT, R5, RZ, PT ;  /* 0x000000ff0500720c */ /* 0x000fe40003f45070 */
[C---:B------:R-:W-:Y:S01]  /*49b0*/  LOP3.LUT R248, R2.reuse, 0x62, RZ, 0xfc, !PT ;  /* 0x0000006202f87812 */ /* 0x040fe200078efcff */
[----:B------:R-:W-:Y:S01]  /*49c0*/  @!PT LDS RZ, [RZ] ;  /* 0x00000000fffff984 */ /* 0x000fe20000000800 */
[----:B------:R-:W-:Y:S01]  /*49d0*/  @!PT LDS RZ, [RZ] ;  /* 0x00000000fffff984 */ /* 0x000fe20000000800 */
[----:B------:R-:W-:Y:S01]  /*49e0*/  @!PT LDS RZ, [RZ] ;  /* 0x00000000fffff984 */ /* 0x000fe20000000800 */
[----:B--2---:R-:W-:Y:S01]  /*49f0*/  LDGSTS.E [R7], desc[UR22][R222.64], P3 ;  /* 0x00000000de077fae */ /* 0x004fe200099a1016 */
[-C--:B------:R-:W-:Y:S02]  /*4a00*/  ISETP.GE.AND P3, PT, R249, R124.reuse, PT ;  /* 0x0000007cf900720c */ /* 0x080fe40003f66270 */
[----:B------:R-:W-:Y:S01]  /*4a10*/  LOP3.LUT R231, R2, 0x4, RZ, 0xfc, !PT ;  /* 0x0000000402e77812 */ /* 0x000fe200078efcff */
[----:B------:R-:W-:Y:S01]  /*4a20*/  LDGSTS.E [R7+0x8], desc[UR22][R192.64], P6 ;  /* 0x00008000c0077fae */ /* 0x000fe2000b1a1016 */
[----:B------:R-:W-:-:S02]  /*4a30*/  ISETP.GE.AND P6, PT, R250, R124, PT ;  /* 0x0000007cfa00720c */ /* 0x000fc40003fc6270 */
[C---:B------:R-:W-:Y:S01]  /*4a40*/  SEL R5, R4.reuse, RZ, !P3 ;  /* 0x000000ff04057207 */ /* 0x040fe20005800000 */
[----:B------:R-:W-:Y:S01]  /*4a50*/  LDGSTS.E [R7+0x2000], desc[UR22][R162.64], P4 ;  /* 0x02000000a2077fae */ /* 0x000fe2000a1a1016 */
[----:B------:R-:W-:Y:S02]  /*4a60*/  SEL R6, R4, RZ, !P6 ;  /* 0x000000ff04067207 */ /* 0x000fe40007000000 */
[----:B------:R-:W-:Y:S01]  /*4a70*/  ISETP.NE.U32.AND P6, PT, R5, RZ, PT ;  /* 0x000000ff0500720c */ /* 0x000fe20003fc5070 */
[----:B------:R-:W-:Y:S01]  /*4a80*/  LDGSTS.E [R7+0x2008], desc[UR22][R160.64], P2 ;  /* 0x02008000a0077fae */ /* 0x000fe200091a1016 */
[-C--:B------:R-:W-:Y:S02]  /*4a90*/  ISETP.GE.AND P3, PT, R248, R124.reuse, PT ;  /* 0x0000007cf800720c */ /* 0x080fe40003f66270 */
[----:B------:R-:W-:Y:S01]  /*4aa0*/  LOP3.LUT R247, R2, 0x6, RZ, 0xfc, !PT ;  /* 0x0000000602f77812 */ /* 0x000fe200078efcff */
[----:B------:R-:W-:Y:S01]  /*4ab0*/  LDGSTS.E [R7+0x4000], desc[UR22][R130.64], P5 ;  /* 0x0400000082077fae */ /* 0x000fe2000a9a1016 */
[----:B------:R-:W-:-:S02]  /*4ac0*/  ISETP.GE.AND P4, PT, R231, R124, PT ;  /* 0x0000007ce700720c */ /* 0x000fc40003f86270 */
[----:B------:R-:W-:Y:S02]  /*4ad0*/  SEL R5, R4, RZ, !P3 ;  /* 0x000000ff04057207 */ /* 0x000fe40005800000 */
[----:B------:R-:W-:Y:S02]  /*4ae0*/  LOP3.LUT R237, R2, 0x24, RZ, 0xfc, !PT ;  /* 0x0000002402ed7812 */ /* 0x000fe400078efcff */
[----:B------:R-:W-:Y:S01]  /*4af0*/  ISETP.NE.U32.AND P3, PT, R6, RZ, PT ;  /* 0x000000ff0600720c */ /* 0x000fe20003f65070 */
[----:B------:R-:W-:Y:S01]  /*4b00*/  LDGSTS.E [R7+0x4008], desc[UR22][R128.64], P6 ;  /* 0x0400800080077fae */ /* 0x000fe2000b1a1016 */
[----:B------:R-:W-:Y:S02]  /*4b10*/  ISETP.GE.AND P5, PT, R247, R124, PT ;  /* 0x0000007cf700720c */ /* 0x000fe40003fa6270 */
[----:B------:R-:W-:Y:S02]  /*4b20*/  SEL R6, R4, RZ, !P4 ;  /* 0x000000ff04067207 */ /* 0x000fe40006000000 */
[----:B------:R-:W-:-:S02]  /*4b30*/  ISETP.NE.U32.AND P2, PT, R5, RZ, PT ;  /* 0x000000ff0500720c */ /* 0x000fc40003f45070 */
[----:B------:R-:W-:Y:S02]  /*4b40*/  ISETP.GE.AND P6, PT, R237, R124, PT ;  /* 0x0000007ced00720c */ /* 0x000fe40003fc6270 */
[----:B------:R-:W-:Y:S02]  /*4b50*/  SEL R5, R4, RZ, !P5 ;  /* 0x000000ff04057207 */ /* 0x000fe40006800000 */
[----:B------:R-:W-:Y:S01]  /*4b60*/  ISETP.NE.U32.AND P4, PT, R6, RZ, PT ;  /* 0x000000ff0600720c */ /* 0x000fe20003f85070 */
[----:B------:R-:W-:Y:S01]  /*4b70*/  LDGSTS.E [R7+0x6000], desc[UR22][R96.64], P3 ;  /* 0x0600000060077fae */ /* 0x000fe200099a1016 */
[----:B------:R-:W-:Y:S02]  /*4b80*/  SEL R6, R4, RZ, !P6 ;  /* 0x000000ff04067207 */ /* 0x000fe40007000000 */
[----:B------:R-:W-:Y:S02]  /*4b90*/  LOP3.LUT R246, R2, 0x26, RZ, 0xfc, !PT ;  /* 0x0000002602f67812 */ /* 0x000fe400078efcff */
[----:B------:R-:W-:Y:S01]  /*4ba0*/  ISETP.NE.U32.AND P6, PT, R5, RZ, PT ;  /* 0x000000ff0500720c */ /* 0x000fe20003fc5070 */
[----:B------:R2:W-:Y:S01]  /*4bb0*/  LDGSTS.E [R7+0x6008], desc[UR22][R94.64], P2 ;  /* 0x060080005e077fae */ /* 0x0005e200091a1016 */
[----:B----4-:R-:W-:-:S02]  /*4bc0*/  LOP3.LUT R0, R3, 0x10, RZ, 0x3c, !PT ;  /* 0x0000001003007812 */ /* 0x010fc400078e3cff */
[----:B------:R-:W-:Y:S02]  /*4bd0*/  LOP3.LUT R235, R2, 0x44, RZ, 0xfc, !PT ;  /* 0x0000004402eb7812 */ /* 0x000fe400078efcff */
[-C--:B------:R-:W-:Y:S01]  /*4be0*/  ISETP.GE.AND P5, PT, R246, R124.reuse, PT ;  /* 0x0000007cf600720c */ /* 0x080fe20003fa6270 */
[----:B------:R-:W-:Y:S01]  /*4bf0*/  VIADD R18, R0, UR7 ;  /* 0x0000000700127c36 */ /* 0x000fe20008000000 */
[----:B------:R-:W-:Y:S02]  /*4c00*/  ISETP.GE.AND P3, PT, R235, R124, PT ;  /* 0x0000007ceb00720c */ /* 0x000fe40003f66270 */
[----:B------:R-:W-:Y:S02]  /*4c10*/  LOP3.LUT R245, R2, 0x46, RZ, 0xfc, !PT ;  /* 0x0000004602f57812 */ /* 0x000fe400078efcff */
[----:B------:R-:W-:Y:S01]  /*4c20*/  SEL R5, R4, RZ, !P5 ;  /* 0x000000ff04057207 */ /* 0x000fe20006800000 */
[----:B------:R4:W-:Y:S01]  /*4c30*/  LDGSTS.E [R18], desc[UR22][R190.64], P4 ;  /* 0x00000000be127fae */ /* 0x0009e2000a1a1016 */
[----:B------:R-:W-:-:S02]  /*4c40*/  ISETP.NE.U32.AND P5, PT, R6, RZ, PT ;  /* 0x000000ff0600720c */ /* 0x000fc40003fa5070 */
[----:B------:R-:W-:Y:S01]  /*4c50*/  SEL R6, R4, RZ, !P3 ;  /* 0x000000ff04067207 */ /* 0x000fe20005800000 */
[----:B------:R-:W-:Y:S01]  /*4c60*/  LDGSTS.E [R18+0x8], desc[UR22][R188.64], P6 ;  /* 0x00008000bc127fae */ /* 0x000fe2000b1a1016 */
[----:B------:R-:W-:Y:S02]  /*4c70*/  LOP3.LUT R236, R2, 0x64, RZ, 0xfc, !PT ;  /* 0x0000006402ec7812 */ /* 0x000fe400078efcff */
[-C--:B------:R-:W-:Y:S02]  /*4c80*/  ISETP.GE.AND P4, PT, R245, R124.reuse, PT ;  /* 0x0000007cf500720c */ /* 0x080fe40003f86270 */
[----:B------:R-:W-:Y:S02]  /*4c90*/  ISETP.NE.U32.AND P3, PT, R6, RZ, PT ;  /* 0x000000ff0600720c */ /* 0x000fe40003f65070 */
[----:B------:R-:W-:Y:S02]  /*4ca0*/  ISETP.GE.AND P6, PT, R236, R124, PT ;  /* 0x0000007cec00720c */ /* 0x000fe40003fc6270 */
[----:B------:R-:W-:Y:S01]  /*4cb0*/  ISETP.NE.U32.AND P2, PT, R5, RZ, PT ;  /* 0x000000ff0500720c */ /* 0x000fe20003f45070 */
[----:B------:R-:W-:Y:S01]  /*4cc0*/  LDGSTS.E [R18+0x2000], desc[UR22][R158.64], P5 ;  /* 0x020000009e127fae */ /* 0x000fe2000a9a1016 */
[----:B------:R-:W-:-:S02]  /*4cd0*/  SEL R6, R4, RZ, !P4 ;  /* 0x000000ff04067207 */ /* 0x000fc40006000000 */
[----:B------:R-:W-:Y:S02]  /*4ce0*/  SEL R5, R4, RZ, !P6 ;  /* 0x000000ff04057207 */ /* 0x000fe40007000000 */
[----:B------:R-:W-:Y:S02]  /*4cf0*/  ISETP.NE.U32.AND P6, PT, R6, RZ, PT ;  /* 0x000000ff0600720c */ /* 0x000fe40003fc5070 */
[C---:B------:R-:W-:Y:S02]  /*4d00*/  LOP3.LUT R244, R2.reuse, 0x66, RZ, 0xfc, !PT ;  /* 0x0000006602f47812 */ /* 0x040fe400078efcff */
[----:B------:R-:W-:Y:S02]  /*4d10*/  LOP3.LUT R234, R2, 0x8, RZ, 0xfc, !PT ;  /* 0x0000000802ea7812 */ /* 0x000fe400078efcff */
[----:B------:R-:W-:Y:S01]  /*4d20*/  ISETP.GE.AND P4, PT, R244, R124, PT ;  /* 0x0000007cf400720c */ /* 0x000fe20003f86270 */
[----:B------:R-:W-:Y:S01]  /*4d30*/  LDGSTS.E [R18+0x2008], desc[UR22][R156.64], P2 ;  /* 0x020080009c127fae */ /* 0x000fe200091a1016 */
[----:B------:R-:W-:-:S02]  /*4d40*/  LOP3.LUT R243, R2, 0xa, RZ, 0xfc, !PT ;  /* 0x0000000a02f37812 */ /* 0x000fc400078efcff */
[-C--:B------:R-:W-:Y:S01]  /*4d50*/  ISETP.GE.AND P5, PT, R234, R124.reuse, PT ;  /* 0x0000007cea00720c */ /* 0x080fe20003fa6270 */
[----:B------:R-:W-:Y:S01]  /*4d60*/  LDGSTS.E [R18+0x4000], desc[UR22][R126.64], P3 ;  /* 0x040000007e127fae */ /* 0x000fe200099a1016 */
[----:B------:R-:W-:Y:S02]  /*4d70*/  SEL R6, R4, RZ, !P4 ;  /* 0x000000ff04067207 */ /* 0x000fe40006000000 */
[----:B------:R-:W-:Y:S01]  /*4d80*/  ISETP.NE.U32.AND P4, PT, R5, RZ, PT ;  /* 0x000000ff0500720c */ /* 0x000fe20003f85070 */
[----:B------:R-:W-:Y:S01]  /*4d90*/  LDGSTS.E [R18+0x4008], desc[UR22][R122.64], P6 ;  /* 0x040080007a127fae */ /* 0x000fe2000b1a1016 */
[----:B------:R-:W-:Y:S02]  /*4da0*/  LOP3.LUT R229, R2, 0x28, RZ, 0xfc, !PT ;  /* 0x0000002802e57812 */ /* 0x000fe400078efcff */
[----:B------:R-:W-:Y:S02]  /*4db0*/  ISETP.GE.AND P3, PT, R243, R124, PT ;  /* 0x0000007cf300720c */ /* 0x000fe40003f66270 */
[----:B------:R-:W-:-:S02]  /*4dc0*/  SEL R5, R4, RZ, !P5 ;  /* 0x000000ff04057207 */ /* 0x000fc40006800000 */
[----:B------:R-:W-:Y:S02]  /*4dd0*/  ISETP.NE.U32.AND P2, PT, R6, RZ, PT ;  /* 0x000000ff0600720c */ /* 0x000fe40003f45070 */
[----:B------:R-:W-:Y:S02]  /*4de0*/  ISETP.GE.AND P6, PT, R229, R124, PT ;  /* 0x0000007ce500720c */ /* 0x000fe40003fc6270 */
[----:B------:R-:W-:Y:S01]  /*4df0*/  LOP3.LUT R242, R2, 0x2a, RZ, 0xfc, !PT ;  /* 0x0000002a02f27812 */ /* 0x000fe200078efcff */
[----:B------:R-:W-:Y:S01]  /*4e00*/  LDGSTS.E [R18+0x6000], desc[UR22][R92.64], P4 ;  /* 0x060000005c127fae */ /* 0x000fe2000a1a1016 */
[C---:B------:R-:W-:Y:S02]  /*4e10*/  SEL R6, R4.reuse, RZ, !P3 ;  /* 0x000000ff04067207 */ /* 0x040fe40005800000 */
[----:B------:R-:W-:Y:S02]  /*4e20*/  ISETP.NE.U32.AND P5, PT, R5, RZ, PT ;  /* 0x000000ff0500720c */ /* 0x000fe40003fa5070 */
[----:B------:R-:W-:-:S02]  /*4e30*/  SEL R5, R4, RZ, !P6 ;  /* 0x000000ff04057207 */ /* 0x000fc40007000000 */
[-C--:B------:R-:W-:Y:S01]  /*4e40*/  ISETP.GE.AND P3, PT, R242, R124.reuse, PT ;  /* 0x0000007cf200720c */ /* 0x080fe20003f66270 */
[----:B------:R-:W-:Y:S01]  /*4e50*/  LDGSTS.E [R18+0x6008], desc[UR22][R90.64], P2 ;  /* 0x060080005a127fae */ /* 0x000fe200091a1016 */
[----:B------:R-:W-:Y:S02]  /*4e60*/  ISETP.NE.U32.AND P6, PT, R6, RZ, PT ;  /* 0x000000ff0600720c */ /* 0x000fe40003fc5070 */
[----:B------:R-:W-:Y:S02]  /*4e70*/  LOP3.LUT R0, R3, 0x20, RZ, 0x3c, !PT ;  /* 0x0000002003007812 */ /* 0x000fe400078e3cff */
[----:B------:R-:W-:Y:S02]  /*4e80*/  LOP3.LUT R230, R2, 0x48, RZ, 0xfc, !PT ;  /* 0x0000004802e67812 */ /* 0x000fe400078efcff */
[----:B------:R-:W-:Y:S01]  /*4e90*/  SEL R6, R4, RZ, !P3 ;  /* 0x000000ff04067207 */ /* 0x000fe20005800000 */
[----:B------:R-:W-:Y:S01]  /*4ea0*/  VIADD R17, R0, UR7 ;  /* 0x0000000700117c36 */ /* 0x000fe20008000000 */
[----:B------:R-:W-:-:S02]  /*4eb0*/  ISETP.GE.AND P4, PT, R230, R124, PT ;  /* 0x0000007ce600720c */ /* 0x000fc40003f86270 */
[----:B------:R-:W-:Y:S02]  /*4ec0*/  ISETP.NE.U32.AND P3, PT, R5, RZ, PT ;  /* 0x000000ff0500720c */ /* 0x000fe40003f65070 */
[----:B------:R-:W-:Y:S01]  /*4ed0*/  LOP3.LUT R233, R2, 0x4a, RZ, 0xfc, !PT ;  /* 0x0000004a02e97812 */ /* 0x000fe200078efcff */
[----:B------:R1:W-:Y:S01]  /*4ee0*/  LDGSTS.E [R17], desc[UR22][R186.64], P5 ;  /* 0x00000000ba117fae */ /* 0x0003e2000a9a1016 */
[----:B------:R-:W-:Y:S02]  /*4ef0*/  SEL R5, R4, RZ, !P4 ;  /* 0x000000ff04057207 */ /* 0x000fe40006000000 */
[----:B------:R-:W-:Y:S01]  /*4f00*/  ISETP.NE.U32.AND P4, PT, R6, RZ, PT ;  /* 0x000000ff0600720c */ /* 0x000fe20003f85070 */
[----:B------:R-:W-:Y:S01]  /*4f10*/  LDGSTS.E [R17+0x8], desc[UR22][R184.64], P6 ;  /* 0x00008000b8117fae */ /* 0x000fe2000b1a1016 */
[----:B------:R-:W-:Y:S02]  /*4f20*/  LOP3.LUT R241, R2, 0x68, RZ, 0xfc, !PT ;  /* 0x0000006802f17812 */ /* 0x000fe400078efcff */
[----:B------:R-:W-:-:S02]  /*4f30*/  ISETP.GE.AND P5, PT, R233, R124, PT ;  /* 0x0000007ce900720c */ /* 0x000fc40003fa6270 */
[----:B------:R-:W-:Y:S01]  /*4f40*/  LOP3.LUT R228, R2, 0x6a, RZ, 0xfc, !PT ;  /* 0x0000006a02e47812 */ /* 0x000fe200078efcff */
[----:B------:R-:W-:Y:S01]  /*4f50*/  LDGSTS.E [R17+0x2000], desc[UR22][R154.64], P3 ;  /* 0x020000009a117fae */ /* 0x000fe200099a1016 */
[----:B------:R-:W-:Y:S02]  /*4f60*/  ISETP.NE.U32.AND P2, PT, R5, RZ, PT ;  /* 0x000000ff0500720c */ /* 0x000fe40003f45070 */
[-C--:B------:R-:W-:Y:S02]  /*4f70*/  ISETP.GE.AND P6, PT, R241, R124.reuse, PT ;  /* 0x0000007cf100720c */ /* 0x080fe40003fc6270 */
[----:B------:R-:W-:Y:S01]  /*4f80*/  SEL R5, R4, RZ, !P5 ;  /* 0x000000ff04057207 */ /* 0x000fe20006800000 */
[----:B------:R-:W-:Y:S01]  /*4f90*/  LDGSTS.E [R17+0x2008], desc[UR22][R152.64], P4 ;  /* 0x0200800098117fae */ /* 0x000fe2000a1a1016 */
[----:B------:R-:W-:Y:S02]  /*4fa0*/  LOP3.LUT R22, R2, 0xc, RZ, 0xfc, !PT ;  /* 0x0000000c02167812 */ /* 0x000fe400078efcff */
[----:B------:R-:W-:-:S02]  /*4fb0*/  ISETP.GE.AND P5, PT, R228, R124, PT ;  /* 0x0000007ce400720c */ /* 0x000fc40003fa6270 */
[----:B------:R-:W-:Y:S02]  /*4fc0*/  SEL R6, R4, RZ, !P6 ;  /* 0x000000ff04067207 */ /* 0x000fe40007000000 */
[----:B------:R-:W-:Y:S01]  /*4fd0*/  ISETP.NE.U32.AND P3, PT, R5, RZ, PT ;  /* 0x000000ff0500720c */ /* 0x000fe20003f65070 */
[----:B------:R-:W-:Y:S01]  /*4fe0*/  LDGSTS.E [R17+0x4000], desc[UR22][R120.64], P2 ;  /* 0x0400000078117fae */ /* 0x000fe200091a1016 */
[-C--:B------:R-:W-:Y:S02]  /*4ff0*/  ISETP.GE.AND P6, PT, R22, R124.reuse, PT ;  /* 0x0000007c1600720c */ /* 0x080fe40003fc6270 */
[----:B------:R-:W-:Y:S02]  /*5000*/  SEL R5, R4, RZ, !P5 ;  /* 0x000000ff04057207 */ /* 0x000fe40006800000 */
[----:B------:R-:W-:Y:S02]  /*5010*/  ISETP.NE.U32.AND P5, PT, R6, RZ, PT ;  /* 0x000000ff0600720c */ /* 0x000fe40003fa5070 */
[----:B------:R-:W-:-:S02]  /*5020*/  ISETP.GE.AND P4, PT, R240, R124, PT ;  /* 0x0000007cf000720c */ /* 0x000fc40003f86270 */
[C---:B------:R-:W-:Y:S02]  /*5030*/  SEL R6, R4.reuse, RZ, !P6 ;  /* 0x000000ff04067207 */ /* 0x040fe40007000000 */
[----:B------:R-:W-:Y:S01]  /*5040*/  ISETP.NE.U32.AND P6, PT, R5, RZ, PT ;  /* 0x000000ff0500720c */ /* 0x000fe20003fc5070 */
[----:B------:R-:W-:Y:S01]  /*5050*/  LDGSTS.E [R17+0x4008], desc[UR22][R118.64], P3 ;  /* 0x0400800076117fae */ /* 0x000fe200099a1016 */
[----:B------:R-:W-:Y:S02]  /*5060*/  SEL R5, R4, RZ, !P4 ;  /* 0x000000ff04057207 */ /* 0x000fe40006000000 */
[----:B------:R-:W-:Y:S02]  /*5070*/  ISETP.NE.U32.AND P2, PT, R6, RZ, PT ;  /* 0x000000ff0600720c */ /* 0x000fe40003f45070 */
[----:B------:R-:W-:Y:S01]  /*5080*/  LOP3.LUT R0, R2, 0x2c, RZ, 0xfc, !PT ;  /* 0x0000002c02007812 */ /* 0x000fe200078efcff */
[----:B------:R-:W-:Y:S01]  /*5090*/  LDGSTS.E [R17+0x6000], desc[UR22][R88.64], P5 ;  /* 0x0600000058117fae */ /* 0x000fe2000a9a1016 */
[----:B------:R-:W-:-:S02]  /*50a0*/  ISETP.NE.U32.AND P4, PT, R5, RZ, PT ;  /* 0x000000ff0500720c */ /* 0x000fc40003f85070 */
[----:B--2---:R-:W-:Y:S02]  /*50b0*/  LOP3.LUT R7, R3, 0x30, RZ, 0x3c, !PT ;  /* 0x0000003003077812 */ /* 0x004fe400078e3cff */
[-C--:B------:R-:W-:Y:S01]  /*50c0*/  ISETP.GE.AND P3, PT, R0, R124.reuse, PT ;  /* 0x0000007c0000720c */ /* 0x080fe20003f66270 */
[----:B------:R-:W-:Y:S01]  /*50d0*/  LDGSTS.E [R17+0x6008], desc[UR22][R86.64], P6 ;  /* 0x0600800056117fae */ /* 0x000fe2000b1a1016 */
[----:B------:R-:W-:Y:S01]  /*50e0*/  LOP3.LUT R238, R2, 0x4c, RZ, 0xfc, !PT ;  /* 0x0000004c02ee7812 */ /* 0x000fe200078efcff */
[----:B------:R-:W-:Y:S01]  /*50f0*/  VIADD R16, R7, UR7 ;  /* 0x0000000707107c36 */ /* 0x000fe20008000000 */
[-C--:B------:R-:W-:Y:S02]  /*5100*/  ISETP.GE.AND P5, PT, R232, R124.reuse, PT ;  /* 0x0000007ce800720c */ /* 0x080fe40003fa6270 */
[----:B------:R-:W-:Y:S02]  /*5110*/  SEL R6, R4, RZ, !P3 ;  /* 0x000000ff04067207 */ /* 0x000fe40005800000 */
[----:B------:R-:W-:Y:S01]  /*5120*/  ISETP.GE.AND P3, PT, R238, R124, PT ;  /* 0x0000007cee00720c */ /* 0x000fe20003f66270 */
[----:B------:R2:W-:Y:S01]  /*5130*/  LDGSTS.E [R16], desc[UR22][R182.64], P2 ;  /* 0x00000000b6107fae */ /* 0x0005e200091a1016 */
[----:B------:R-:W-:-:S02]  /*5140*/  SEL R5, R4, RZ, !P5 ;  /* 0x000000ff04057207 */ /* 0x000fc40006800000 */
[----:B------:R-:W-:Y:S01]  /*5150*/  ISETP.NE.U32.AND P5, PT, R6, RZ, PT ;  /* 0x000000ff0600720c */ /* 0x000fe20003fa5070 */
[----:B------:R-:W-:Y:S01]  /*5160*/  LDGSTS.E [R16+0x8], desc[UR22][R180.64], P4 ;  /* 0x00008000b4107fae */ /* 0x000fe2000a1a1016 */
[----:B------:R-:W-:Y:S02]  /*5170*/  SEL R6, R4, RZ, !P3 ;  /* 0x000000ff04067207 */ /* 0x000fe40005800000 */
[----:B------:R-:W-:Y:S02]  /*5180*/  LOP3.LUT R7, R2, 0x6c, RZ, 0xfc, !PT ;  /* 0x0000006c02077812 */ /* 0x000fe400078efcff */
[-C--:B------:R-:W-:Y:S02]  /*5190*/  ISETP.GE.AND P2, PT, R14, R124.reuse, PT ;  /* 0x0000007c0e00720c */ /* 0x080fe40003f46270 */
[----:B------:R-:W-:Y:S02]  /*51a0*/  ISETP.NE.U32.AND P3, PT, R6, RZ, PT ;  /* 0x000000ff0600720c */ /* 0x000fe40003f65070 */
[----:B------:R-:W-:-:S02]  /*51b0*/  ISETP.GE.AND P4, PT, R7, R124, PT ;  /* 0x0000007c0700720c */ /* 0x000fc40003f86270 */
[C---:B------:R-:W-:Y:S01]  /*51c0*/  SEL R6, R4.reuse, RZ, !P2 ;  /* 0x000000ff04067207 */ /* 0x040fe20005000000 */
[----:B------:R-:W-:Y:S01]  /*51d0*/  LDGSTS.E [R16+0x2000], desc[UR22][R150.64], P5 ;  /* 0x0200000096107fae */ /* 0x000fe2000a9a1016 */
[----:B------:R-:W-:Y:S02]  /*51e0*/  ISETP.NE.U32.AND P6, PT, R5, RZ, PT ;  /* 0x000000ff0500720c */ /* 0x000fe40003fc5070 */
[----:B------:R-:W-:Y:S02]  /*51f0*/  SEL R5, R4, RZ, !P4 ;  /* 0x000000ff04057207 */ /* 0x000fe40006000000 */
[----:B------:R-:W-:Y:S02]  /*5200*/  ISETP.NE.U32.AND P4, PT, R6, RZ, PT ;  /* 0x000000ff0600720c */ /* 0x000fe40003f85070 */
[----:B------:R-:W-:Y:S02]  /*5210*/  ISETP.GE.AND P2, PT, R252, R124, PT ;  /* 0x0000007cfc00720c */ /* 0x000fe40003f46270 */
[----:B------:R-:W-:-:S02]  /*5220*/  LOP3.LUT R252, R2, 0x10, RZ, 0xfc, !PT ;  /* 0x0000001002fc7812 */ /* 0x000fc400078efcff */
[----:B------:R-:W-:Y:S02]  /*5230*/  SEL R6, R4, RZ, !P2 ;  /* 0x000000ff04067207 */ /* 0x000fe40005000000 */
[----:B------:R-:W-:Y:S01]  /*5240*/  ISETP.NE.U32.AND P2, PT, R5, RZ, PT ;  /* 0x000000ff0500720c */ /* 0x000fe20003f45070 */
[----:B------:R-:W-:Y:S01]  /*5250*/  LDGSTS.E [R16+0x2008], desc[UR22][R148.64], P6 ;  /* 0x0200800094107fae */ /* 0x000fe2000b1a1016 */
[----:B------:R-:W-:Y:S02]  /*5260*/  LOP3.LUT R11, R2, 0x12, RZ, 0xfc, !PT ;  /* 0x00000012020b7812 */ /* 0x000fe400078efcff */
[-C--:B------:R-:W-:Y:S01]  /*5270*/  ISETP.GE.AND P5, PT, R252, R124.reuse, PT ;  /* 0x0000007cfc00720c */ /* 0x080fe20003fa6270 */
[----:B------:R-:W-:Y:S01]  /*5280*/  LDGSTS.E [R16+0x4000], desc[UR22][R116.64], P3 ;  /* 0x0400000074107fae */ /* 0x000fe200099a1016 */
[----:B------:R-:W-:Y:S02]  /*5290*/  LOP3.LUT R7, R2, 0x30, RZ, 0xfc, !PT ;  /* 0x0000003002077812 */ /* 0x000fe400078efcff */
[----:B------:R-:W-:Y:S01]  /*52a0*/  ISETP.GE.AND P3, PT, R11, R124, PT ;  /* 0x0000007c0b00720c */ /* 0x000fe20003f66270 */
[----:B------:R-:W-:Y:S01]  /*52b0*/  LDGSTS.E [R16+0x4008], desc[UR22][R114.64], P4 ;  /* 0x0400800072107fae */ /* 0x000fe2000a1a1016 */
[----:B------:R-:W-:-:S02]  /*52c0*/  SEL R5, R4, RZ, !P5 ;  /* 0x000000ff04057207 */ /* 0x000fc40006800000 */
[----:B------:R-:W-:Y:S01]  /*52d0*/  ISETP.GE.AND P4, PT, R7, R124, PT ;  /* 0x0000007c0700720c */ /* 0x000fe20003f86270 */
[----:B------:R-:W-:Y:S01]  /*52e0*/  LDGSTS.E [R16+0x6000], desc[UR22][R84.64], P2 ;  /* 0x0600000054107fae */ /* 0x000fe200091a1016 */
[----:B------:R-:W-:Y:S02]  /*52f0*/  ISETP.NE.U32.AND P6, PT, R6, RZ, PT ;  /* 0x000000ff0600720c */ /* 0x000fe40003fc5070 */
[----:B------:R-:W-:Y:S02]  /*5300*/  LOP3.LUT R7, R2, 0x50, RZ, 0xfc, !PT ;  /* 0x0000005002077812 */ /* 0x000fe400078efcff */
[----:B------:R-:W-:Y:S02]  /*5310*/  SEL R6, R4, RZ, !P3 ;  /* 0x000000ff04067207 */ /* 0x000fe40005800000 */
[----:B------:R-:W-:Y:S02]  /*5320*/  ISETP.NE.U32.AND P5, PT, R5, RZ, PT ;  /* 0x000000ff0500720c */ /* 0x000fe40003fa5070 */
[----:B------:R-:W-:-:S02]  /*5330*/  LOP3.LUT R9, R2, 0x32, RZ, 0xfc, !PT ;  /* 0x0000003202097812 */ /* 0x000fc400078efcff */
[----:B------:R-:W-:Y:S02]  /*5340*/  SEL R5, R4, RZ, !P4 ;  /* 0x000000ff04057207 */ /* 0x000fe40006000000 */
[-C--:B------:R-:W-:Y:S01]  /*5350*/  ISETP.GE.AND P4, PT, R7, R124.reuse, PT ;  /* 0x0000007c0700720c */ /* 0x080fe20003f86270 */
[----:B------:R-:W-:Y:S01]  /*5360*/  LDGSTS.E [R16+0x6008], desc[UR22][R82.64], P6 ;  /* 0x0600800052107fae */ /* 0x000fe2000b1a1016 */
[----:B------:R-:W-:Y:S02]  /*5370*/  ISETP.NE.U32.AND P2, PT, R6, RZ, PT ;  /* 0x000000ff0600720c */ /* 0x000fe40003f45070 */
[----:B------:R-:W-:Y:S02]  /*5380*/  LOP3.LUT R7, R3, 0x40, RZ, 0x3c, !PT ;  /* 0x0000004003077812 */ /* 0x000fe400078e3cff */
[----:B------:R-:W-:Y:S02]  /*5390*/  ISETP.GE.AND P3, PT, R9, R124, PT ;  /* 0x0000007c0900720c */ /* 0x000fe40003f66270 */
[----:B------:R-:W-:Y:S01]  /*53a0*/  LOP3.LUT R11, R2, 0x16, RZ, 0xfc, !PT ;  /* 0x00000016020b7812 */ /* 0x000fe200078efcff */
[----:B------:R-:W-:Y:S01]  /*53b0*/  VIADD R15, R7, UR7 ;  /* 0x00000007070f7c36 */ /* 0x000fe20008000000 */
[----:B------:R-:W-:-:S02]  /*53c0*/  SEL R6, R4, RZ, !P3 ;  /* 0x000000ff04067207 */ /* 0x000fc40005800000 */
        /* <DEDUP_REMOVED lines=8> */
[----:B------:R-:W-:Y:S01]  /*5450*/  ISETP.NE.U32.AND P4, PT, R5, RZ, PT ;  /* 0x000000ff0500720c */ /* 0x000fe20003f85070 */
[----:B------:R-:W-:Y:S01]  /*5460*/  LDGSTS.E [R15+0x2000], desc[UR22][R146.64], P3 ;  /* 0x02000000920f7fae */ /* 0x000fe200099a1016 */
[----:B------:R-:W-:Y:S02]  /*5470*/  LOP3.LUT R5, R2, 0x72, RZ, 0xfc, !PT ;  /* 0x0000007202057812 */ /* 0x000fe400078efcff */
[-C--:B------:R-:W-:Y:S02]  /*5480*/  ISETP.GE.AND P2, PT, R6, R124.reuse, PT ;  /* 0x0000007c0600720c */ /* 0x080fe40003f46270 */
[C---:B------:R-:W-:Y:S01]  /*5490*/  SEL R6, R4.reuse, RZ, !P5 ;  /* 0x000000ff04067207 */ /* 0x040fe20006800000 */
[----:B------:R-:W-:Y:S01]  /*54a0*/  LDGSTS.E [R15+0x2008], desc[UR22][R144.64], P6 ;  /* 0x02008000900f7fae */ /* 0x000fe2000b1a1016 */
[----:B------:R-:W-:Y:S02]  /*54b0*/  ISETP.GE.AND P5, PT, R5, R124, PT ;  /* 0x0000007c0500720c */ /* 0x000fe40003fa6270 */
[----:B------:R-:W-:-:S02]  /*54c0*/  SEL R5, R4, RZ, !P2 ;  /* 0x000000ff04057207 */ /* 0x000fc40005000000 */
[----:B------:R-:W-:Y:S01]  /*54d0*/  ISETP.NE.U32.AND P2, PT, R6, RZ, PT ;  /* 0x000000ff0600720c */ /* 0x000fe20003f45070 */
[----:B------:R-:W-:Y:S01]  /*54e0*/  LDGSTS.E [R15+0x4000], desc[UR22][R112.64], P4 ;  /* 0x04000000700f7fae */ /* 0x000fe2000a1a1016 */
[----:B------:R-:W-:Y:S02]  /*54f0*/  SEL R6, R4, RZ, !P5 ;  /* 0x000000ff04067207 */ /* 0x000fe40006800000 */
[C---:B------:R-:W-:Y:S02]  /*5500*/  LOP3.LUT R7, R2.reuse, 0x14, RZ, 0xfc, !PT ;  /* 0x0000001402077812 */ /* 0x040fe400078efcff */
[----:B------:R-:W-:Y:S02]  /*5510*/  ISETP.NE.U32.AND P5, PT, R5, RZ, PT ;  /* 0x000000ff0500720c */ /* 0x000fe40003fa5070 */
[----:B------:R-:W-:Y:S02]  /*5520*/  ISETP.GE.AND P3, PT, R7, R124, PT ;  /* 0x0000007c0700720c */ /* 0x000fe40003f66270 */
[----:B------:R-:W-:-:S02]  /*5530*/  LOP3.LUT R7, R2, 0x34, RZ, 0xfc, !PT ;  /* 0x0000003402077812 */ /* 0x000fc400078efcff */
[-C--:B------:R-:W-:Y:S01]  /*5540*/  ISETP.GE.AND P4, PT, R11, R124.reuse, PT ;  /* 0x0000007c0b00720c */ /* 0x080fe20003f86270 */
[----:B------:R-:W-:Y:S01]  /*5550*/  LDGSTS.E [R15+0x4008], desc[UR22][R110.64], P2 ;  /* 0x040080006e0f7fae */ /* 0x000fe200091a1016 */
[----:B------:R-:W-:Y:S02]  /*5560*/  SEL R5, R4, RZ, !P3 ;  /* 0x000000ff04057207 */ /* 0x000fe40005800000 */
[----:B------:R-:W-:Y:S02]  /*5570*/  ISETP.GE.AND P2, PT, R7, R124, PT ;  /* 0x0000007c0700720c */ /* 0x000fe40003f46270 */
[----:B------:R-:W-:Y:S01]  /*5580*/  ISETP.NE.U32.AND P6, PT, R6, RZ, PT ;  /* 0x000000ff0600720c */ /* 0x000fe20003fc5070 */
[----:B------:R-:W-:Y:S01]  /*5590*/  LDGSTS.E [R15+0x6000], desc[UR22][R80.64], P5 ;  /* 0x06000000500f7fae */ /* 0x000fe2000a9a1016 */
[----:B------:R-:W-:Y:S02]  /*55a0*/  LOP3.LUT R7, R2, 0x54, RZ, 0xfc, !PT ;  /* 0x0000005402077812 */ /* 0x000fe400078efcff */
[----:B------:R-:W-:-:S02]  /*55b0*/  SEL R6, R4, RZ, !P4 ;  /* 0x000000ff04067207 */ /* 0x000fc40006000000 */
[----:B------:R-:W-:Y:S02]  /*55c0*/  ISETP.NE.U32.AND P3, PT, R5, RZ, PT ;  /* 0x000000ff0500720c */ /* 0x000fe40003f65070 */
[----:B------:R-:W-:Y:S02]  /*55d0*/  LOP3.LUT R9, R2, 0x36, RZ, 0xfc, !PT ;  /* 0x0000003602097812 */ /* 0x000fe400078efcff */
[----:B------:R-:W-:Y:S02]  /*55e0*/  SEL R5, R4, RZ, !P2 ;  /* 0x000000ff04057207 */ /* 0x000fe40005000000 */
[----:B------:R-:W-:Y:S01]  /*55f0*/  ISETP.GE.AND P5, PT, R7, R124, PT ;  /* 0x0000007c0700720c */ /* 0x000fe20003fa6270 */
[----:B------:R-:W-:Y:S01]  /*5600*/  LDGSTS.E [R15+0x6008], desc[UR22][R78.64], P6 ;  /* 0x060080004e0f7fae */ /* 0x000fe2000b1a1016 */
[----:B------:R-:W-:Y:S02]  /*5610*/  ISETP.NE.U32.AND P2, PT, R6, RZ, PT ;  /* 0x000000ff0600720c */ /* 0x000fe40003f45070 */
[----:B------:R-:W-:-:S02]  /*5620*/  LOP3.LUT R7, R3, 0x50, RZ, 0x3c, !PT ;  /* 0x0000005003077812 */ /* 0x000fc400078e3cff */
[----:B------:R-:W-:Y:S02]  /*5630*/  ISETP.GE.AND P4, PT, R9, R124, PT ;  /* 0x0000007c0900720c */ /* 0x000fe40003f86270 */
[----:B------:R-:W-:Y:S01]  /*5640*/  LOP3.LUT R11, R2, 0x1a, RZ, 0xfc, !PT ;  /* 0x0000001a020b7812 */ /* 0x000fe200078efcff */
[----:B------:R-:W-:Y:S01]  /*5650*/  VIADD R14, R7, UR7 ;  /* 0x00000007070e7c36 */ /* 0x000fe20008000000 */
[----:B------:R-:W-:Y:S02]  /*5660*/  SEL R6, R4, RZ, !P4 ;  /* 0x000000ff04067207 */ /* 0x000fe40006000000 */
[----:B------:R-:W-:Y:S02]  /*5670*/  ISETP.NE.U32.AND P4, PT, R5, RZ, PT ;  /* 0x000000ff0500720c */ /* 0x000fe40003f85070 */
[----:B------:R-:W-:Y:S01]  /*5680*/  LOP3.LUT R7, R2, 0x56, RZ, 0xfc, !PT ;  /* 0x0000005602077812 */ /* 0x000fe200078efcff */
[----:B------:R1:W-:Y:S01]  /*5690*/  LDGSTS.E [R14], desc[UR22][R174.64], P3 ;  /* 0x00000000ae0e7fae */ /* 0x0003e200099a1016 */
[----:B------:R-:W-:-:S02]  /*56a0*/  SEL R5, R4, RZ, !P5 ;  /* 0x000000ff04057207 */ /* 0x000fc40006800000 */
[----:B------:R-:W-:Y:S01]  /*56b0*/  ISETP.NE.U32.AND P6, PT, R6, RZ, PT ;  /* 0x000000ff0600720c */ /* 0x000fe20003fc5070 */
[----:B------:R-:W-:Y:S01]  /*56c0*/  LDGSTS.E [R14+0x8], desc[UR22][R172.64], P2 ;  /* 0x00008000ac0e7fae */ /* 0x000fe200091a1016 */
[C---:B------:R-:W-:Y:S02]  /*56d0*/  LOP3.LUT R6, R2.reuse, 0x74, RZ, 0xfc, !PT ;  /* 0x0000007402067812 */ /* 0x040fe400078efcff */
[-C--:B------:R-:W-:Y:S02]  /*56e0*/  ISETP.GE.AND P3, PT, R7, R124.reuse, PT ;  /* 0x0000007c0700720c */ /* 0x080fe40003f66270 */
[----:B------:R-:W-:Y:S01]  /*56f0*/  ISETP.NE.U32.AND P5, PT, R5, RZ, PT ;  /* 0x000000ff0500720c */ /* 0x000fe20003fa5070 */
[----:B------:R-:W-:Y:S01]  /*5700*/  LDGSTS.E [R14+0x2000], desc[UR22][R142.64], P4 ;  /* 0x020000008e0e7fae */ /* 0x000fe2000a1a1016 */
[----:B------:R-:W-:Y:S02]  /*5710*/  LOP3.LUT R5, R2, 0x76, RZ, 0xfc, !PT ;  /* 0x0000007602057812 */ /* 0x000fe400078efcff */
[----:B------:R-:W-:-:S02]  /*5720*/  ISETP.GE.AND P2, PT, R6, R124, PT ;  /* 0x0000007c0600720c */ /* 0x000fc40003f46270 */
[C---:B------:R-:W-:Y:S01]  /*5730*/  SEL R6, R4.reuse, RZ, !P3 ;  /* 0x000000ff04067207 */ /* 0x040fe20005800000 */
[----:B------:R-:W-:Y:S01]  /*5740*/  LDGSTS.E [R14+0x2008], desc[UR22][R140.64], P6 ;  /* 0x020080008c0e7fae */ /* 0x000fe2000b1a1016 */
[----:B------:R-:W-:Y:S02]  /*5750*/  ISETP.GE.AND P3, PT, R5, R124, PT ;  /* 0x0000007c0500720c */ /* 0x000fe40003f66270 */
[----:B------:R-:W-:Y:S02]  /*5760*/  SEL R5, R4, RZ, !P2 ;  /* 0x000000ff04057207 */ /* 0x000fe40005000000 */
[----:B------:R-:W-:Y:S01]  /*5770*/  ISETP.NE.U32.AND P2, PT, R6, RZ, PT ;  /* 0x000000ff0600720c */ /* 0x000fe20003f45070 */
[----:B------:R-:W-:Y:S01]  /*5780*/  LDGSTS.E [R14+0x4000], desc[UR22][R108.64], P5 ;  /* 0x040000006c0e7fae */ /* 0x000fe2000a9a1016 */
[----:B------:R-:W-:Y:S02]  /*5790*/  SEL R6, R4, RZ, !P3 ;  /* 0x000000ff04067207 */ /* 0x000fe40005800000 */
[----:B------:R-:W-:-:S02]  /*57a0*/  LOP3.LUT R7, R2, 0x18, RZ, 0xfc, !PT ;  /* 0x0000001802077812 */ /* 0x000fc400078efcff */
[----:B------:R-:W-:Y:S02]  /*57b0*/  ISETP.NE.U32.AND P3, PT, R5, RZ, PT ;  /* 0x000000ff0500720c */ /* 0x000fe40003f65070 */
[-C--:B------:R-:W-:Y:S02]  /*57c0*/  ISETP.GE.AND P4, PT, R7, R124.reuse, PT ;  /* 0x0000007c0700720c */ /* 0x080fe40003f86270 */
[----:B------:R-:W-:Y:S02]  /*57d0*/  LOP3.LUT R7, R2, 0x38, RZ, 0xfc, !PT ;  /* 0x0000003802077812 */ /* 0x000fe400078efcff */
[-C--:B------:R-:W-:Y:S01]  /*57e0*/  ISETP.GE.AND P5, PT, R11, R124.reuse, PT ;  /* 0x0000007c0b00720c */ /* 0x080fe20003fa6270 */
[----:B------:R-:W-:Y:S01]  /*57f0*/  LDGSTS.E [R14+0x4008], desc[UR22][R106.64], P2 ;  /* 0x040080006a0e7fae */ /* 0x000fe200091a1016 */
[----:B------:R-:W-:Y:S02]  /*5800*/  SEL R5, R4, RZ, !P4 ;  /* 0x000000ff04057207 */ /* 0x000fe40006000000 */
[----:B------:R-:W-:-:S02]  /*5810*/  ISETP.GE.AND P2, PT, R7, R124, PT ;  /* 0x0000007c0700720c */ /* 0x000fc40003f46270 */
[----:B------:R-:W-:Y:S01]  /*5820*/  ISETP.NE.U32.AND P6, PT, R6, RZ, PT ;  /* 0x000000ff0600720c */ /* 0x000fe20003fc5070 */
[----:B------:R-:W-:Y:S01]  /*5830*/  LDGSTS.E [R14+0x6000], desc[UR22][R76.64], P3 ;  /* 0x060000004c0e7fae */ /* 0x000fe200099a1016 */
[----:B------:R-:W-:Y:S02]  /*5840*/  LOP3.LUT R7, R2, 0x58, RZ, 0xfc, !PT ;  /* 0x0000005802077812 */ /* 0x000fe400078efcff */
[----:B------:R-:W-:Y:S02]  /*5850*/  SEL R6, R4, RZ, !P5 ;  /* 0x000000ff04067207 */ /* 0x000fe40006800000 */
[----:B------:R-:W-:Y:S02]  /*5860*/  ISETP.NE.U32.AND P4, PT, R5, RZ, PT ;  /* 0x000000ff0500720c */ /* 0x000fe40003f85070 */
[----:B------:R-:W-:Y:S02]  /*5870*/  LOP3.LUT R9, R2, 0x3a, RZ, 0xfc, !PT ;  /* 0x0000003a02097812 */ /* 0x000fe400078efcff */
[----:B------:R-:W-:-:S02]  /*5880*/  SEL R5, R4, RZ, !P2 ;  /* 0x000000ff04057207 */ /* 0x000fc40005000000 */
        /* <DEDUP_REMOVED lines=9> */
[----:B------:R-:W-:Y:S01]  /*5920*/  SEL R5, R4, RZ, !P3 ;  /* 0x000000ff04057207 */ /* 0x000fe20005800000 */
[----:B------:R1:W-:Y:S01]  /*5930*/  LDGSTS.E [R13], desc[UR22][R170.64], P4 ;  /* 0x00000000aa0d7fae */ /* 0x0003e2000a1a1016 */
[----:B------:R-:W-:Y:S02]  /*5940*/  ISETP.NE.U32.AND P6, PT, R6, RZ, PT ;  /* 0x000000ff0600720c */ /* 0x000fe40003fc5070 */
[----:B------:R-:W-:Y:S01]  /*5950*/  LOP3.LUT R6, R2, 0x78, RZ, 0xfc, !PT ;  /* 0x0000007802067812 */ /* 0x000fe200078efcff */
[----:B------:R-:W-:Y:S01]  /*5960*/  LDGSTS.E [R13+0x8], desc[UR22][R168.64], P2 ;  /* 0x00008000a80d7fae */ /* 0x000fe200091a1016 */
[----:B------:R-:W-:Y:S02]  /*5970*/  ISETP.GE.AND P4, PT, R9, R124, PT ;  /* 0x0000007c0900720c */ /* 0x000fe40003f86270 */
[----:B------:R-:W-:-:S02]  /*5980*/  ISETP.NE.U32.AND P3, PT, R5, RZ, PT ;  /* 0x000000ff0500720c */ /* 0x000fc40003f65070 */
[----:B------:R-:W-:Y:S01]  /*5990*/  LOP3.LUT R5, R2, 0x7a, RZ, 0xfc, !PT ;  /* 0x0000007a02057812 */ /* 0x000fe200078efcff */
[----:B------:R-:W-:Y:S01]  /*59a0*/  LDGSTS.E [R13+0x2000], desc[UR22][R138.64], P5 ;  /* 0x020000008a0d7fae */ /* 0x000fe2000a9a1016 */
[-C--:B------:R-:W-:Y:S02]  /*59b0*/  ISETP.GE.AND P2, PT, R6, R124.reuse, PT ;  /* 0x0000007c0600720c */ /* 0x080fe40003f46270 */
[C---:B------:R-:W-:Y:S01]  /*59c0*/  SEL R6, R4.reuse, RZ, !P4 ;  /* 0x000000ff04067207 */ /* 0x040fe20006000000 */
[----:B------:R-:W-:Y:S01]  /*59d0*/  LDGSTS.E [R13+0x2008], desc[UR22][R136.64], P6 ;  /* 0x02008000880d7fae */ /* 0x000fe2000b1a1016 */
[----:B------:R-:W-:Y:S02]  /*59e0*/  ISETP.GE.AND P4, PT, R5, R124, PT ;  /* 0x0000007c0500720c */ /* 0x000fe40003f86270 */
[----:B------:R-:W-:Y:S02]  /*59f0*/  SEL R5, R4, RZ, !P2 ;  /* 0x000000ff04057207 */ /* 0x000fe40005000000 */
[----:B------:R-:W-:Y:S01]  /*5a00*/  ISETP.NE.U32.AND P2, PT, R6, RZ, PT ;  /* 0x000000ff0600720c */ /* 0x000fe20003f45070 */
[----:B------:R-:W-:Y:S01]  /*5a10*/  LDGSTS.E [R13+0x4000], desc[UR22][R104.64], P3 ;  /* 0x04000000680d7fae */ /* 0x000fe200099a1016 */
[----:B------:R-:W-:-:S02]  /*5a20*/  LOP3.LUT R7, R2, 0x1c, RZ, 0xfc, !PT ;  /* 0x0000001c02077812 */ /* 0x000fc400078efcff */
[----:B------:R-:W-:Y:S02]  /*5a30*/  SEL R6, R4, RZ, !P4 ;  /* 0x000000ff04067207 */ /* 0x000fe40006000000 */
[----:B------:R-:W-:Y:S02]  /*5a40*/  ISETP.GE.AND P5, PT, R7, R124, PT ;  /* 0x0000007c0700720c */ /* 0x000fe40003fa6270 */
[----:B------:R-:W-:Y:S02]  /*5a50*/  ISETP.NE.U32.AND P4, PT, R5, RZ, PT ;  /* 0x000000ff0500720c */ /* 0x000fe40003f85070 */
[----:B------:R-:W-:Y:S02]  /*5a60*/  ISETP.NE.U32.AND P6, PT, R6, RZ, PT ;  /* 0x000000ff0600720c */ /* 0x000fe40003fc5070 */
[----:B------:R-:W-:Y:S01]  /*5a70*/  SEL R5, R4, RZ, !P5 ;  /* 0x000000ff04057207 */ /* 0x000fe20006800000 */
[----:B------:R-:W-:Y:S01]  /*5a80*/  LDGSTS.E [R13+0x4008], desc[UR22][R102.64], P2 ;  /* 0x04008000660d7fae */ /* 0x000fe200091a1016 */
[----:B------:R-:W-:-:S02]  /*5a90*/  LOP3.LUT R7, R2, 0x3c, RZ, 0xfc, !PT ;  /* 0x0000003c02077812 */ /* 0x000fc400078efcff */
[-C--:B------:R-:W-:Y:S02]  /*5aa0*/  ISETP.GE.AND P3, PT, R12, R124.reuse, PT ;  /* 0x0000007c0c00720c */ /* 0x080fe40003f66270 */
[----:B------:R-:W-:Y:S02]  /*5ab0*/  ISETP.NE.U32.AND P5, PT, R5, RZ, PT ;  /* 0x000000ff0500720c */ /* 0x000fe40003fa5070 */
[-C--:B------:R-:W-:Y:S01]  /*5ac0*/  ISETP.GE.AND P2, PT, R7, R124.reuse, PT ;  /* 0x0000007c0700720c */ /* 0x080fe20003f46270 */
[----:B------:R-:W-:Y:S01]  /*5ad0*/  LDGSTS.E [R13+0x6000], desc[UR22][R72.64], P4 ;  /* 0x06000000480d7fae */ /* 0x000fe2000a1a1016 */
[----:B------:R-:W-:Y:S02]  /*5ae0*/  SEL R6, R4, RZ, !P3 ;  /* 0x000000ff04067207 */ /* 0x000fe40005800000 */
[----:B------:R-:W-:Y:S01]  /*5af0*/  ISETP.GE.AND P3, PT, R10, R124, PT ;  /* 0x0000007c0a00720c */ /* 0x000fe20003f66270 */
[----:B------:R-:W-:Y:S01]  /*5b00*/  LDGSTS.E [R13+0x6008], desc[UR22][R70.64], P6 ;  /* 0x06008000460d7fae */ /* 0x000fe2000b1a1016 */
[----:B------:R-:W-:-:S02]  /*5b10*/  LOP3.LUT R9, R3, 0x70, RZ, 0x3c, !PT ;  /* 0x0000007003097812 */ /* 0x000fc400078e3cff */
[----:B------:R-:W-:Y:S02]  /*5b20*/  SEL R5, R4, RZ, !P2 ;  /* 0x000000ff04057207 */ /* 0x000fe40005000000 */
[----:B------:R-:W-:Y:S01]  /*5b30*/  ISETP.NE.U32.AND P2, PT, R6, RZ, PT ;  /* 0x000000ff0600720c */ /* 0x000fe20003f45070 */
[----:B------:R-:W-:Y:S01]  /*5b40*/  VIADD R12, R9, UR7 ;  /* 0x00000007090c7c36 */ /* 0x000fe20008000000 */
[----:B------:R-:W-:Y:S02]  /*5b50*/  LOP3.LUT R7, R2, 0x5c, RZ, 0xfc, !PT ;  /* 0x0000005c02077812 */ /* 0x000fe400078efcff */
[----:B------:R-:W-:Y:S02]  /*5b60*/  SEL R6, R4, RZ, !P3 ;  /* 0x000000ff04067207 */ /* 0x000fe40005800000 */
[----:B------:R-:W-:Y:S01]  /*5b70*/  ISETP.NE.U32.AND P3, PT, R5, RZ, PT ;  /* 0x000000ff0500720c */ /* 0x000fe20003f65070 */
[----:B------:R1:W-:Y:S01]  /*5b80*/  LDGSTS.E [R12], desc[UR22][R166.64], P5 ;  /* 0x00000000a60c7fae */ /* 0x0003e2000a9a1016 */
[----:B------:R-:W-:-:S02]  /*5b90*/  ISETP.GE.AND P6, PT, R7, R124, PT ;  /* 0x0000007c0700720c */ /* 0x000fc40003fc6270 */
[----:B------:R-:W-:Y:S02]  /*5ba0*/  ISETP.NE.U32.AND P4, PT, R6, RZ, PT ;  /* 0x000000ff0600720c */ /* 0x000fe40003f85070 */
[----:B------:R-:W-:Y:S01]  /*5bb0*/  SEL R5, R4, RZ, !P6 ;  /* 0x000000ff04057207 */ /* 0x000fe20007000000 */
[----:B------:R-:W-:Y:S01]  /*5bc0*/  LDGSTS.E [R12+0x8], desc[UR22][R164.64], P2 ;  /* 0x00008000a40c7fae */ /* 0x000fe200091a1016 */
[----:B------:R-:W-:Y:S02]  /*5bd0*/  ISETP.GE.AND P5, PT, R8, R124, PT ;  /* 0x0000007c0800720c */ /* 0x000fe40003fa6270 */
[----:B------:R-:W-:Y:S02]  /*5be0*/  LOP3.LUT R6, R2, 0x7c, RZ, 0xfc, !PT ;  /* 0x0000007c02067812 */ /* 0x000fe400078efcff */
[----:B------:R-:W-:Y:S01]  /*5bf0*/  ISETP.NE.U32.AND P6, PT, R5, RZ, PT ;  /* 0x000000ff0500720c */ /* 0x000fe20003fc5070 */
[----:B------:R1:W-:Y:S01]  /*5c00*/  LDGSTS.E [R12+0x2000], desc[UR22][R134.64], P3 ;  /* 0x02000000860c7fae */ /* 0x0003e200099a1016 */
[----:B------:R-:W-:-:S02]  /*5c10*/  SEL R5, R4, RZ, !P5 ;  /* 0x000000ff04057207 */ /* 0x000fc40006800000 */
[-C--:B------:R-:W-:Y:S01]  /*5c20*/  ISETP.GE.AND P2, PT, R6, R124.reuse, PT ;  /* 0x0000007c0600720c */ /* 0x080fe20003f46270 */
[----:B------:R-:W-:Y:S01]  /*5c30*/  LDGSTS.E [R12+0x2008], desc[UR22][R132.64], P4 ;  /* 0x02008000840c7fae */ /* 0x000fe2000a1a1016 */
[----:B------:R-:W-:Y:S02]  /*5c40*/  ISETP.NE.U32.AND P5, PT, R5, RZ, PT ;  /* 0x000000ff0500720c */ /* 0x000fe40003fa5070 */
[-C--:B------:R-:W-:Y:S02]  /*5c50*/  ISETP.GE.AND P3, PT, R226, R124.reuse, PT ;  /* 0x0000007ce200720c */ /* 0x080fe40003f66270 */
[C---:B------:R-:W-:Y:S02]  /*5c60*/  SEL R5, R4.reuse, RZ, !P2 ;  /* 0x000000ff04057207 */ /* 0x040fe40005000000 */
[----:B------:R-:W-:Y:S01]  /*5c70*/  ISETP.GE.AND P2, PT, R225, R124, PT ;  /* 0x0000007ce100720c */ /* 0x000fe20003f46270 */
[----:B------:R1:W-:Y:S01]  /*5c80*/  LDGSTS.E [R12+0x4000], desc[UR22][R100.64], P6 ;  /* 0x04000000640c7fae */ /* 0x0003e2000b1a1016 */
[----:B------:R-:W-:-:S02]  /*5c90*/  SEL R6, R4, RZ, !P3 ;  /* 0x000000ff04067207 */ /* 0x000fc40005800000 */
[----:B------:R-:W-:Y:S01]  /*5ca0*/  ISETP.NE.U32.AND P3, PT, R5, RZ, PT ;  /* 0x000000ff0500720c */ /* 0x000fe20003f65070 */
[C---:B------:R-:W-:Y:S01]  /*5cb0*/  IMAD.SHL.U32 R5, R239.reuse, 0x80, RZ ;  /* 0x00000080ef057824 */ /* 0x040fe200078e00ff */
[----:B------:R-:W-:Y:S01]  /*5cc0*/  SEL R4, R4, RZ, !P2 ;  /* 0x000000ff04047207 */ /* 0x000fe20005000000 */
[----:B------:R-:W-:Y:S01]  /*5cd0*/  LDGSTS.E [R12+0x4008], desc[UR22][R98.64], P5 ;  /* 0x04008000620c7fae */ /* 0x000fe2000a9a1016 */
[----:B------:R-:W-:Y:S01]  /*5ce0*/  ISETP.NE.U32.AND P2, PT, R6, RZ, PT ;  /* 0x000000ff0600720c */ /* 0x000fe20003f45070 */
[----:B------:R-:W-:Y:S01]  /*5cf0*/  IMAD.U32 R6, RZ, RZ, UR57 ;  /* 0x00000039ff067e24 */ /* 0x000fe2000f8e00ff */
[----:B------:R-:W-:Y:S01]  /*5d00*/  ISETP.NE.U32.AND P4, PT, R4, RZ, PT ;  /* 0x000000ff0400720c */ /* 0x000fe20003f85070 */
[----:B------:R-:W-:Y:S01]  /*5d10*/  IMAD.SHL.U32 R4, R239, 0x4, RZ ;  /* 0x00000004ef047824 */ /* 0x000fe200078e00ff */
[----:B------:R-:W-:Y:S01]  /*5d20*/  LOP3.LUT R29, R29, 0xfffffffe, RZ, 0xc0, !PT ;  /* 0xfffffffe1d1d7812 */ /* 0x000fe200078ec0ff */
[----:B------:R-:W-:Y:S01]  /*5d30*/  IMAD.WIDE R222, R6, 0x4, R222 ;  /* 0x0000000406de7825 */ /* 0x000fe200078e02de */
[----:B------:R-:W-:-:S02]  /*5d40*/  LOP3.LUT R19, R19, 0xbfffffff, RZ, 0xc0, !PT ;  /* 0xbfffffff13137812 */ /* 0x000fc400078ec0ff */
[----:B------:R-:W-:Y:S01]  /*5d50*/  LOP3.LUT R4, R5, 0x307c, R4, 0xc8, !PT ;  /* 0x0000307c05047812 */ /* 0x000fe200078ec804 */
[----:B------:R3:W-:Y:S01]  /*5d60*/  LDGSTS.E [R12+0x6000], desc[UR22][R68.64], P3 ;  /* 0x06000000440c7fae */ /* 0x0007e200099a1016 */
[----:B----4-:R-:W-:Y:S01]  /*5d70*/  IMAD.WIDE R190, R6, 0x4, R190 ;  /* 0x0000000406be7825 */ /* 0x010fe200078e02be */
[----:B------:R-:W-:Y:S02]  /*5d80*/  ISETP.GT.AND P3, PT, R227, 0xff, PT ;  /* 0x000000ffe300780c */ /* 0x000fe40003f64270 */
[----:B------:R-:W-:Y:S01]  /*5d90*/  LOP3.LUT R7, R4, 0x10, RZ, 0x3c, !PT ;  /* 0x0000001004077812 */ /* 0x000fe200078e3cff */
[----:B-1----:R-:W-:Y:S01]  /*5da0*/  IMAD.WIDE R186, R6, 0x4, R186 ;  /* 0x0000000406ba7825 */ /* 0x002fe200078e02ba */
[----:B------:R-:W-:Y:S01]  /*5db0*/  LDGSTS.E [R12+0x6008], desc[UR22][R66.64], P2 ;  /* 0x06008000420c7fae */ /* 0x000fe200091a1016 */
[----:B------:R-:W-:Y:S02]  /*5dc0*/  LOP3.LUT R226, R4, 0x70, RZ, 0x3c, !PT ;  /* 0x0000007004e27812 */ /* 0x000fe400078e3cff */
[----:B--2---:R-:W-:Y:S01]  /*5dd0*/  IMAD.WIDE R182, R6, 0x4, R182 ;  /* 0x0000000406b67825 */ /* 0x004fe200078e02b6 */
[----:B------:R-:W0:Y:S01]  /*5de0*/  LDGDEPBAR ;  /* 0x00000000000079af */ /* 0x000e220000000000 */
[----:B------:R-:W-:-:S02]  /*5df0*/  @P0 LOP3.LUT R19, R19, 0x40000000, RZ, 0xfc, !PT ;  /* 0x4000000013130812 */ /* 0x000fc400078efcff */
[C---:B------:R-:W-:Y:S02]  /*5e00*/  IMAD.WIDE R178, R6.reuse, 0x4, R178 ;  /* 0x0000000406b27825 */ /* 0x040fe400078e02b2 */
[----:B------:R-:W-:Y:S02]  /*5e10*/  LOP3.LUT R19, R19, 0x7fffffff, RZ, 0xc0, !PT ;  /* 0x7fffffff13137812 */ /* 0x000fe400078ec0ff */
[C---:B------:R-:W-:Y:S02]  /*5e20*/  IMAD.WIDE R174, R6.reuse, 0x4, R174 ;  /* 0x0000000406ae7825 */ /* 0x040fe400078e02ae */
[----:B------:R-:W-:Y:S02]  /*5e30*/  @P1 LOP3.LUT R19, R19, 0x80000000, RZ, 0xfc, !PT ;  /* 0x8000000013131812 */ /* 0x000fe400078efcff */
[----:B------:R-:W-:-:S04]  /*5e40*/  IMAD.WIDE R170, R6, 0x4, R170 ;  /* 0x0000000406aa7825 */ /* 0x000fc800078e02aa */
        /* <DEDUP_REMOVED lines=24> */
[----:B---3--:R-:W-:Y:S01]  /*5fd0*/  IMAD.WIDE R68, R6, 0x4, R68 ;  /* 0x0000000406447825 */ /* 0x008fe200078e0244 */
[----:B------:R-:W-:-:S03]  /*5fe0*/  LOP3.LUT R6, R4, 0x20, RZ, 0x3c, !PT ;  /* 0x0000002004067812 */ /* 0x000fc600078e3cff */
[----:B------:R-:W-:Y:S02]  /*5ff0*/  VIADD R225, R4, UR7 ;  /* 0x0000000704e17c36 */ /* 0x000fe40008000000 */
[----:B------:R-:W-:Y:S01]  /*6000*/  VIADD R10, R6, UR7 ;  /* 0x00000007060a7c36 */ /* 0x000fe20008000000 */
[----:B------:R-:W-:Y:S01]  /*6010*/  LOP3.LUT R6, R4, 0x30, RZ, 0x3c, !PT ;  /* 0x0000003004067812 */ /* 0x000fe200078e3cff */
[----:B------:R-:W-:Y:S01]  /*6020*/  VIADD R11, R7, UR7 ;  /* 0x00000007070b7c36 */ /* 0x000fe20008000000 */
[----:B------:R1:W-:Y:S01]  /*6030*/  LDGSTS.E [R225+0x18000], desc[UR22][R194.64], P4 ;  /* 0x18000000c2e17fae */ /* 0x0003e2000a1a1016 */
[----:B------:R-:W-:Y:S02]  /*6040*/  IMAD.U32 R5, RZ, RZ, UR45 ;  /* 0x0000002dff057e24 */ /* 0x000fe4000f8e00ff */
[----:B------:R-:W-:Y:S01]  /*6050*/  VIADD R9, R6, UR7 ;  /* 0x0000000706097c36 */ /* 0x000fe20008000000 */
[----:B------:R-:W-:Y:S01]  /*6060*/  LDGSTS.E [R225+0x18400], desc[UR22][R50.64], P4 ;  /* 0x1840000032e17fae */ /* 0x000fe2000a1a1016 */
[----:B------:R-:W-:-:S03]  /*6070*/  LOP3.LUT R6, R4, 0x40, RZ, 0x3c, !PT ;  /* 0x0000004004067812 */ /* 0x000fc600078e3cff */
[----:B------:R-:W-:Y:S02]  /*6080*/  LDGSTS.E [R225+0x18800], desc[UR22][R34.64], P4 ;  /* 0x1880000022e17fae */ /* 0x000fe4000a1a1016 */
[----:B------:R-:W-:Y:S01]  /*6090*/  VIADD R8, R6, UR7 ;  /* 0x0000000706087c36 */ /* 0x000fe20008000000 */
[----:B------:R-:W-:Y:S01]  /*60a0*/  LOP3.LUT R6, R4, 0x50, RZ, 0x3c, !PT ;  /* 0x0000005004067812 */ /* 0x000fe200078e3cff */
[----:B------:R-:W-:Y:S01]  /*60b0*/  LDGSTS.E [R225+0x18c00], desc[UR22][R204.64], P4 ;  /* 0x18c00000cce17fae */ /* 0x000fe2000a1a1016 */
[----:B-1----:R-:W-:-:S03]  /*60c0*/  IMAD.WIDE R194, R5, 0x4, R194 ;  /* 0x0000000405c27825 */ /* 0x002fc600078e02c2 */
[----:B------:R1:W-:Y:S01]  /*60d0*/  LDGSTS.E [R11+0x18080], desc[UR22][R64.64], P4 ;  /* 0x18080000400b7fae */ /* 0x0003e2000a1a1016 */
[----:B------:R-:W-:Y:S01]  /*60e0*/  VIADD R7, R6, UR7 ;  /* 0x0000000706077c36 */ /* 0x000fe20008000000 */
[----:B------:R-:W-:Y:S01]  /*60f0*/  LOP3.LUT R6, R4, 0x60, RZ, 0x3c, !PT ;  /* 0x0000006004067812 */ /* 0x000fe200078e3cff */
[----:B------:R-:W-:Y:S01]  /*6100*/  IMAD.U32 R5, RZ, RZ, UR57 ;  /* 0x00000039ff057e24 */ /* 0x000fe2000f8e00ff */
[----:B------:R-:W-:Y:S03]  /*6110*/  LDGSTS.E [R11+0x18480], desc[UR22][R48.64], P4 ;  /* 0x18480000300b7fae */ /* 0x000fe6000a1a1016 */
[----:B------:R-:W-:Y:S01]  /*6120*/  VIADD R6, R6, UR7 ;  /* 0x0000000706067c36 */ /* 0x000fe20008000000 */
[----:B------:R-:W-:Y:S01]  /*6130*/  LDGSTS.E [R11+0x18880], desc[UR22][R32.64], P4 ;  /* 0x18880000200b7fae */ /* 0x000fe2000a1a1016 */
[----:B------:R-:W-:-:S03]  /*6140*/  IMAD.WIDE R192, R5, 0x4, R192 ;  /* 0x0000000405c07825 */ /* 0x000fc600078e02c0 */
[----:B------:R-:W-:Y:S01]  /*6150*/  LDGSTS.E [R11+0x18c80], desc[UR22][R206.64], P4 ;  /* 0x18c80000ce0b7fae */ /* 0x000fe2000a1a1016 */
[----:B------:R-:W-:-:S03]  /*6160*/  IMAD.WIDE R188, R5, 0x4, R188 ;  /* 0x0000000405bc7825 */ /* 0x000fc600078e02bc */
[----:B------:R2:W-:Y:S01]  /*6170*/  LDGSTS.E [R10+0x18100], desc[UR22][R62.64], P4 ;  /* 0x181000003e0a7fae */ /* 0x0005e2000a1a1016 */
[----:B------:R-:W-:-:S03]  /*6180*/  IMAD.WIDE R184, R5, 0x4, R184 ;  /* 0x0000000405b87825 */ /* 0x000fc600078e02b8 */
[----:B------:R-:W-:Y:S01]  /*6190*/  LDGSTS.E [R10+0x18500], desc[UR22][R46.64], P4 ;  /* 0x185000002e0a7fae */ /* 0x000fe2000a1a1016 */
[----:B------:R-:W-:-:S03]  /*61a0*/  IMAD.WIDE R180, R5, 0x4, R180 ;  /* 0x0000000405b47825 */ /* 0x000fc600078e02b4 */
        /* <DEDUP_REMOVED lines=46> */
[----:B------:R-:W-:-:S04]  /*6490*/  IMAD.U32 R5, RZ, RZ, UR45 ;  /* 0x0000002dff057e24 */ /* 0x000fc8000f8e00ff */
[----:B-1----:R-:W-:-:S04]  /*64a0*/  IMAD.WIDE R64, R5, 0x4, R64 ;  /* 0x0000000405407825 */ /* 0x002fc800078e0240 */
[----:B--2---:R-:W-:-:S04]  /*64b0*/  IMAD.WIDE R62, R5, 0x4, R62 ;  /* 0x00000004053e7825 */ /* 0x004fc800078e023e */
[----:B---3--:R-:W-:-:S04]  /*64c0*/  IMAD.WIDE R60, R5, 0x4, R60 ;  /* 0x00000004053c7825 */ /* 0x008fc800078e023c */
[----:B----4-:R-:W-:-:S04]  /*64d0*/  IMAD.WIDE R58, R5, 0x4, R58 ;  /* 0x00000004053a7825 */ /* 0x010fc800078e023a */
[----:B------:R-:W-:-:S04]  /*64e0*/  IMAD.WIDE R56, R5, 0x4, R56 ;  /* 0x0000000405387825 */ /* 0x000fc800078e0238 */
[----:B------:R-:W-:-:S04]  /*64f0*/  IMAD.WIDE R54, R5, 0x4, R54 ;  /* 0x0000000405367825 */ /* 0x000fc800078e0236 */
[----:B------:R-:W-:Y:S02]  /*6500*/  VIADD R5, R226, UR7 ;  /* 0x00000007e2057c36 */ /* 0x000fe40008000000 */
[----:B------:R-:W-:-:S03]  /*6510*/  IMAD.U32 R226, RZ, RZ, UR45 ;  /* 0x0000002dffe27e24 */ /* 0x000fc6000f8e00ff */
[----:B------:R1:W-:Y:S01]  /*6520*/  LDGSTS.E [R5+0x18380], desc[UR22][R52.64], P4 ;  /* 0x1838000034057fae */ /* 0x0003e2000a1a1016 */
[----:B------:R-:W-:-:S03]  /*6530*/  IMAD.WIDE R50, R226, 0x4, R50 ;  /* 0x00000004e2327825 */ /* 0x000fc600078e0232 */
[----:B------:R2:W-:Y:S01]  /*6540*/  LDGSTS.E [R5+0x18780], desc[UR22][R36.64], P4 ;  /* 0x1878000024057fae */ /* 0x0005e2000a1a1016 */
[----:B------:R-:W-:-:S03]  /*6550*/  IMAD.WIDE R48, R226, 0x4, R48 ;  /* 0x00000004e2307825 */ /* 0x000fc600078e0230 */
[----:B------:R3:W-:Y:S01]  /*6560*/  LDGSTS.E [R5+0x18b80], desc[UR22][R202.64], P4 ;  /* 0x18b80000ca057fae */ /* 0x0007e2000a1a1016 */
[----:B------:R-:W-:-:S03]  /*6570*/  IMAD.WIDE R46, R226, 0x4, R46 ;  /* 0x00000004e22e7825 */ /* 0x000fc600078e022e */
[----:B------:R4:W-:Y:S01]  /*6580*/  LDGSTS.E [R5+0x18f80], desc[UR22][R218.64], P4 ;  /* 0x18f80000da057fae */ /* 0x0009e2000a1a1016 */
[----:B-1----:R-:W-:-:S03]  /*6590*/  IMAD.WIDE R52, R226, 0x4, R52 ;  /* 0x00000004e2347825 */ /* 0x002fc600078e0234 */
[----:B------:R-:W0:Y:S01]  /*65a0*/  LDGDEPBAR ;  /* 0x00000000000079af */ /* 0x000e220000000000 */
[----:B------:R-:W-:-:S04]  /*65b0*/  IMAD.WIDE R44, R226, 0x4, R44 ;  /* 0x00000004e22c7825 */ /* 0x000fc800078e022c */
[----:B------:R-:W-:-:S04]  /*65c0*/  IMAD.WIDE R42, R226, 0x4, R42 ;  /* 0x00000004e22a7825 */ /* 0x000fc800078e022a */
[----:B------:R-:W-:-:S04]  /*65d0*/  IMAD.WIDE R40, R226, 0x4, R40 ;  /* 0x00000004e2287825 */ /* 0x000fc800078e0228 */
[----:B------:R-:W-:-:S04]  /*65e0*/  IMAD.WIDE R38, R226, 0x4, R38 ;  /* 0x00000004e2267825 */ /* 0x000fc800078e0226 */
[----:B--2---:R-:W-:-:S04]  /*65f0*/  IMAD.WIDE R36, R226, 0x4, R36 ;  /* 0x00000004e2247825 */ /* 0x004fc800078e0224 */
[----:B------:R-:W-:-:S04]  /*6600*/  IMAD.WIDE R34, R226, 0x4, R34 ;  /* 0x00000004e2227825 */ /* 0x000fc800078e0222 */
[----:B------:R-:W-:-:S04]  /*6610*/  IMAD.WIDE R32, R226, 0x4, R32 ;  /* 0x00000004e2207825 */ /* 0x000fc800078e0220 */
[----:B------:R-:W-:-:S04]  /*6620*/  IMAD.WIDE R30, R226, 0x4, R30 ;  /* 0x00000004e21e7825 */ /* 0x000fc800078e021e */
[----:B------:R-:W-:-:S04]  /*6630*/  IMAD.WIDE R220, R226, 0x4, R220 ;  /* 0x00000004e2dc7825 */ /* 0x000fc800078e02dc */
[----:B------:R-:W-:-:S04]  /*6640*/  IMAD.WIDE R196, R226, 0x4, R196 ;  /* 0x00000004e2c47825 */ /* 0x000fc800078e02c4 */
[----:B------:R-:W-:-:S04]  /*6650*/  IMAD.WIDE R198, R226, 0x4, R198 ;  /* 0x00000004e2c67825 */ /* 0x000fc800078e02c6 */
[----:B------:R-:W-:-:S04]  /*6660*/  IMAD.WIDE R200, R226, 0x4, R200 ;  /* 0x00000004e2c87825 */ /* 0x000fc800078e02c8 */
[----:B---3--:R-:W-:-:S04]  /*6670*/  IMAD.WIDE R202, R226, 0x4, R202 ;  /* 0x00000004e2ca7825 */ /* 0x008fc800078e02ca */
[----:B------:R-:W-:-:S04]  /*6680*/  IMAD.WIDE R204, R226, 0x4, R204 ;  /* 0x00000004e2cc7825 */ /* 0x000fc800078e02cc */
[----:B------:R-:W-:-:S04]  /*6690*/  IMAD.WIDE R206, R226, 0x4, R206 ;  /* 0x00000004e2ce7825 */ /* 0x000fc800078e02ce */
[----:B------:R-:W-:-:S04]  /*66a0*/  IMAD.WIDE R208, R226, 0x4, R208 ;  /* 0x00000004e2d07825 */ /* 0x000fc800078e02d0 */
[----:B------:R-:W-:-:S04]  /*66b0*/  IMAD.WIDE R210, R226, 0x4, R210 ;  /* 0x00000004e2d27825 */ /* 0x000fc800078e02d2 */
[----:B------:R-:W-:-:S04]  /*66c0*/  IMAD.WIDE R212, R226, 0x4, R212 ;  /* 0x00000004e2d47825 */ /* 0x000fc800078e02d4 */
[----:B------:R-:W-:-:S04]  /*66d0*/  IMAD.WIDE R214, R226, 0x4, R214 ;  /* 0x00000004e2d67825 */ /* 0x000fc800078e02d6 */
[----:B------:R-:W-:-:S04]  /*66e0*/  IMAD.WIDE R216, R226, 0x4, R216 ;  /* 0x00000004e2d87825 */ /* 0x000fc800078e02d8 */
[----:B----4-:R-:W-:-:S04]  /*66f0*/  IMAD.WIDE R218, R226, 0x4, R218 ;  /* 0x00000004e2da7825 */ /* 0x010fc800078e02da */
[----:B------:R-:W-:Y:S01]  /*6700*/  VIADD R226, R124, 0xffffff80 ;  /* 0xffffff807ce27836 */ /* 0x000fe20000000000 */
[----:B------:R-:W-:Y:S01]  /*6710*/  LOP3.LUT R124, R239, 0x7f, RZ, 0xc0, !PT ;  /* 0x0000007fef7c7812 */ /* 0x000fe200078ec0ff */
[----:B------:R-:W-:Y:S03]  /*6720*/  BAR.SYNC.DEFER_BLOCKING 0x0 ;  /* 0x0000000000007b1d */ /* 0x000fe60000010000 */
[-C--:B------:R-:W-:Y:S02]  /*6730*/  ISETP.GE.AND P2, PT, R124, R226.reuse, PT ;  /* 0x000000e27c00720c */ /* 0x080fe40003f46270 */
[----:B------:R-:W-:Y:S02]  /*6740*/  ISETP.GE.AND P4, PT, R2, R226, PT ;  /* 0x000000e20200720c */ /* 0x000fe40003f86270 */
[----:B------:R-:W-:Y:S02]  /*6750*/  SEL R227, RZ, 0x4, P2 ;  /* 0x00000004ffe37807 */ /* 0x000fe40001000000 */
[----:B------:R-:W-:-:S02]  /*6760*/  SHF.R.U32.HI R2, RZ, 0x6, R239 ;  /* 0x00000006ff027819 */ /* 0x000fc400000116ef */
[----:B------:R-:W-:Y:S02]  /*6770*/  SEL R227, R227, RZ, P3 ;  /* 0x000000ffe3e37207 */ /* 0x000fe40001800000 */
[----:B------:R-:W-:Y:S02]  /*6780*/  SGXT.U32 R2, R2, 0x1 ;  /* 0x000000010202781a */ /* 0x000fe40000000000 */
[----:B------:R-:W-:Y:S02]  /*6790*/  SHF.R.U32.HI R124, RZ, 0x6, R239 ;  /* 0x00000006ff7c7819 */ /* 0x000fe400000116ef */
[----:B------:R-:W-:Y:S02]  /*67a0*/  ISETP.NE.U32.AND P2, PT, R227, RZ, PT ;  /* 0x000000ffe300720c */ /* 0x000fe40003f45070 */
[----:B------:R-:W-:Y:S02]  /*67b0*/  SEL R227, RZ, 0x4, P4 ;  /* 0x00000004ffe37807 */ /* 0x000fe40002000000 */
[----:B------:R-:W-:-:S02]  /*67c0*/  LOP3.LUT R2, R2, 0x2, RZ, 0xfc, !PT ;  /* 0x0000000202027812 */ /* 0x000fc400078efcff */
[----:B------:R-:W-:Y:S02]  /*67d0*/  SGXT.U32 R124, R124, 0x1 ;  /* 0x000000017c7c781a */ /* 0x000fe40000000000 */
[----:B------:R-:W-:Y:S02]  /*67e0*/  SEL R227, R227, RZ, P3 ;  /* 0x000000ffe3e37207 */ /* 0x000fe40001800000 */
[----:B------:R-:W-:Y:S02]  /*67f0*/  ISETP.GE.AND P4, PT, R2, R226, PT ;  /* 0x000000e20200720c */ /* 0x000fe40003f86270 */
[----:B------:R-:W-:Y:S02]  /*6800*/  LOP3.LUT R124, R124, 0x20, RZ, 0xfc, !PT ;  /* 0x000000207c7c7812 */ /* 0x000fe400078efcff */
[----:B------:R-:W-:Y:S02]  /*6810*/  ISETP.NE.U32.AND P5, PT, R227, RZ, PT ;  /* 0x000000ffe300720c */ /* 0x000fe40003fa5070 */
[----:B------:R-:W-:-:S02]  /*6820*/  SEL R227, RZ, 0x4, P4 ;  /* 0x00000004ffe37807 */ /* 0x000fc40002000000 */
[-C--:B------:R-:W-:Y:S02]  /*6830*/  ISETP.GE.AND P4, PT, R124, R226.reuse, PT ;  /* 0x000000e27c00720c */ /* 0x080fe40003f86270 */
[----:B------:R-:W-:Y:S02]  /*6840*/  SEL R2, R227, RZ, P3 ;  /* 0x000000ffe3027207 */ /* 0x000fe40001800000 */
[----:B------:R-:W-:Y:S02]  /*6850*/  SEL R227, RZ, 0x4, P4 ;  /* 0x00000004ffe37807 */ /* 0x000fe40002000000 */
[----:B------:R-:W-:Y:S01]  /*6860*/  ISETP.GE.AND P6, PT, R28, R226, PT ;  /* 0x000000e21c00720c */ /* 0x000fe20003fc6270 */
[----:B------:R1:W-:Y:S01]  /*6870*/  STL [R1], R2 ;  /* 0x0000000201007387 */ /* 0x0003e20000100800 */
[----:B------:R-:W-:Y:S02]  /*6880*/  SEL R227, R227, RZ, P3 ;  /* 0x000000ffe3e37207 */ /* 0x000fe40001800000 */
[----:B------:R-:W-:Y:S01]  /*6890*/  @P2 LOP3.LUT R29, R29, 0x1, RZ, 0xfc, !PT ;  /* 0x000000011d1d2812 */ /* 0x000fe200078efcff */
[----:B------:R-:W5:Y:S01]  /*68a0*/  LDL.LU R28, [R1+0x30] ;  /* 0x00003000011c7983 */ /* 0x000f620000300800 */
[----:B------:R-:W-:-:S02]  /*68b0*/  ISETP.NE.U32.AND P4, PT, R227, RZ, PT ;  /* 0x000000ffe300720c */ /* 0x000fc40003f85070 */
[----:B------:R-:W-:Y:S02]  /*68c0*/  SEL R227, RZ, 0x4, P6 ;  /* 0x00000004ffe37807 */ /* 0x000fe40003000000 */
[----:B------:R-:W-:-:S04]  /*68d0*/  ISETP.GE.AND P6, PT, R251, R226, PT ;  /* 0x000000e2fb00720c */ /* 0x000fc80003fc6270 */
        /* <DEDUP_REMOVED lines=39> */
[-C--:B------:R-:W-:Y:S02]  /*6b50*/  ISETP.GE.AND P6, PT, R22, R226.reuse, PT ;  /* 0x000000e21600720c */ /* 0x080fe40003fc6270 */
[----:B-1----:R-:W-:Y:S01]  /*6b60*/  SEL R2, R227, RZ, P3 ;  /* 0x000000ffe3027207 */ /* 0x002fe20001800000 */
[----:B------:R-:W5:Y:S01]  /*6b70*/  LDL.LU R22, [R1+0x2c] ;  /* 0x00002c0001167983 */ /* 0x000f620000300800 */
[----:B------:R-:W-:Y:S02]  /*6b80*/  SEL R227, RZ, 0x4, P6 ;  /* 0x00000004ffe37807 */ /* 0x000fe40003000000 */
[----:B------:R-:W-:Y:S02]  /*6b90*/  ISETP.GE.AND P6, PT, R240, R226, PT ;  /* 0x000000e2f000720c */ /* 0x000fe40003fc6270 */
[----:B------:R-:W-:-:S02]  /*6ba0*/  SEL R227, R227, RZ, P3 ;  /* 0x000000ffe3e37207 */ /* 0x000fc40001800000 */
[----:B------:R-:W-:Y:S02]  /*6bb0*/  SEL R240, RZ, 0x4, P6 ;  /* 0x00000004fff07807 */ /* 0x000fe40003000000 */
[-C--:B------:R-:W-:Y:S02]  /*6bc0*/  ISETP.GE.AND P6, PT, R0, R226.reuse, PT ;  /* 0x000000e20000720c */ /* 0x080fe40003fc6270 */
[----:B------:R-:W-:Y:S01]  /*6bd0*/  ISETP.NE.U32.AND P2, PT, R227, RZ, PT ;  /* 0x000000ffe300720c */ /* 0x000fe20003f45070 */
[----:B------:R-:W5:Y:S01]  /*6be0*/  LDL.LU R0, [R1+0x28] ;  /* 0x0000280001007983 */ /* 0x000f620000300800 */
[----:B------:R-:W-:Y:S02]  /*6bf0*/  SEL R227, RZ, 0x4, P6 ;  /* 0x00000004ffe37807 */ /* 0x000fe40003000000 */
[----:B------:R-:W-:Y:S02]  /*6c00*/  ISETP.GE.AND P6, PT, R232, R226, PT ;  /* 0x000000e2e800720c */ /* 0x000fe40003fc6270 */
[----:B------:R-:W-:-:S02]  /*6c10*/  LEA.HI R124, R239, 0x4e, RZ, 0x1a ;  /* 0x0000004eef7c7811 */ /* 0x000fc400078fd0ff */
[----:B------:R-:W-:Y:S02]  /*6c20*/  SEL R232, RZ, 0x4, P6 ;  /* 0x00000004ffe87807 */ /* 0x000fe40003000000 */
[----:B------:R-:W-:-:S04]  /*6c30*/  ISETP.GE.AND P6, PT, R238, R226, PT ;  /* 0x000000e2ee00720c */ /* 0x000fc80003fc6270 */
[----:B------:R-:W-:Y:S02]  /*6c40*/  SEL R238, RZ, 0x4, P6 ;  /* 0x00000004ffee7807 */ /* 0x000fe40003000000 */
[----:B------:R-:W-:Y:S02]  /*6c50*/  ISETP.GE.AND P6, PT, R124, R226, PT ;  /* 0x000000e27c00720c */ /* 0x000fe40003fc6270 */
[----:B------:R-:W1:Y:S01]  /*6c60*/  S2R R124, SR_TID.X ;  /* 0x00000000007c7919 */ /* 0x000e620000002100 */
[----:B------:R-:W-:-:S04]  /*6c70*/  SEL R238, R238, RZ, P3 ;  /* 0x000000ffeeee7207 */ /* 0x000fc80001800000 */
[----:B------:R-:W-:Y:S02]  /*6c80*/  ISETP.NE.U32.AND P1, PT, R238, RZ, PT ;  /* 0x000000ffee00720c */ /* 0x000fe40003f25070 */
[----:B------:R-:W-:-:S04]  /*6c90*/  SHF.R.U32.HI R238, RZ, 0x6, R239 ;  /* 0x00000006ffee7819 */ /* 0x000fc800000116ef */
[----:B------:R-:W-:-:S04]  /*6ca0*/  SGXT.U32 R238, R238, 0x1 ;  /* 0x00000001eeee781a */ /* 0x000fc80000000000 */
[----:B------:R-:W-:Y:S02]  /*6cb0*/  LOP3.LUT R238, R238, 0x6c, RZ, 0xfc, !PT ;  /* 0x0000006ceeee7812 */ /* 0x000fe400078efcff */
[----:B------:R-:W-:Y:S02]  /*6cc0*/  SEL R239, RZ, 0x4, P6 ;  /* 0x00000004ffef7807 */ /* 0x000fe40003000000 */
[----:B------:R-:W-:-:S04]  /*6cd0*/  ISETP.GE.AND P6, PT, R238, R226, PT ;  /* 0x000000e2ee00720c */ /* 0x000fc80003fc6270 */
[----:B------:R-:W-:-:S04]  /*6ce0*/  SEL R238, RZ, 0x4, P6 ;  /* 0x00000004ffee7807 */ /* 0x000fc80003000000 */
[----:B------:R-:W-:Y:S02]  /*6cf0*/  SEL R238, R238, RZ, P3 ;  /* 0x000000ffeeee7207 */ /* 0x000fe40001800000 */
[----:B-1----:R-:W-:-:S04]  /*6d00*/  LEA.HI R124, R124, 0x6e, RZ, 0x1a ;  /* 0x0000006e7c7c7811 */ /* 0x002fc800078fd0ff */
[-C--:B------:R-:W-:Y:S02]  /*6d10*/  ISETP.GE.AND P6, PT, R124, R226.reuse, PT ;  /* 0x000000e27c00720c */ /* 0x080fe40003fc6270 */
[----:B------:R-:W-:Y:S02]  /*6d20*/  ISETP.NE.U32.AND P0, PT, R238, RZ, PT ;  /* 0x000000ffee00720c */ /* 0x000fe40003f05070 */
[----:B------:R-:W-:Y:S02]  /*6d30*/  SEL R238, RZ, 0x4, P6 ;  /* 0x00000004ffee7807 */ /* 0x000fe40003000000 */
[----:B------:R-:W-:Y:S02]  /*6d40*/  ISETP.GE.AND P6, PT, R252, R226, PT ;  /* 0x000000e2fc00720c */ /* 0x000fe40003fc6270 */
[----:B------:R-:W2:Y:S02]  /*6d50*/  LDL.LU R226, [R1] ;  /* 0x0000000001e27983 */ /* 0x000ea40000300800 */
[----:B------:R-:W-:Y:S01]  /*6d60*/  SEL R252, RZ, 0x4, P6 ;  /* 0x00000004fffc7807 */ /* 0x000fe20003000000 */
[----:B------:R-:W-:-:S03]  /*6d70*/  VIADD R124, R3, UR7 ;  /* 0x00000007037c7c36 */ /* 0x000fc60008000000 */
[----:B------:R-:W-:Y:S02]  /*6d80*/  SEL R252, R252, RZ, P3 ;  /* 0x000000fffcfc7207 */ /* 0x000fe40001800000 */
[----:B------:R-:W-:Y:S01]  /*6d90*/  @!PT LDS RZ, [RZ] ;  /* 0x00000000fffff984 */ /* 0x000fe20000000800 */
[----:B------:R-:W-:Y:S01]  /*6da0*/  @!PT LDS RZ, [RZ] ;  /* 0x00000000fffff984 */ /* 0x000fe20000000800 */
[----:B------:R-:W-:Y:S01]  /*6db0*/  @!PT LDS RZ, [RZ] ;  /* 0x00000000fffff984 */ /* 0x000fe20000000800 */
[----:B------:R-:W-:Y:S02]  /*6dc0*/  LDGSTS.E [R124+0x8000], desc[UR22][R222.64], P5 ;  /* 0x08000000de7c7fae */ /* 0x000fe4000a9a1016 */
[----:B------:R-:W-:Y:S02]  /*6dd0*/  ISETP.NE.U32.AND P5, PT, R252, RZ, PT ;  /* 0x000000fffc00720c */ /* 0x000fe40003fa5070 */
[----:B------:R-:W1:Y:S01]  /*6de0*/  S2R R252, SR_TID.X ;  /* 0x0000000000fc7919 */ /* 0x000e620000002100 */
[----:B------:R-:W-:-:S04]  /*6df0*/  LOP3.LUT R29, R29, 0xfffffffb, RZ, 0xc0, !PT ;  /* 0xfffffffb1d1d7812 */ /* 0x000fc800078ec0ff */
[----:B------:R-:W-:Y:S02]  /*6e00*/  @P2 LOP3.LUT R29, R29, 0x4, RZ, 0xfc, !PT ;  /* 0x000000041d1d2812 */ /* 0x000fe400078efcff */
[----:B-1----:R-:W-:-:S04]  /*6e10*/  SHF.R.U32.HI R252, RZ, 0x6, R252 ;  /* 0x00000006fffc7819 */ /* 0x002fc800000116fc */
[----:B------:R-:W-:-:S04]  /*6e20*/  SGXT.U32 R252, R252, 0x1 ;  /* 0x00000001fcfc781a */ /* 0x000fc80000000000 */
[----:B------:R-:W-:Y:S02]  /*6e30*/  LOP3.LUT R252, R252, 0x12, RZ, 0xfc, !PT ;  /* 0x00000012fcfc7812 */ /* 0x000fe400078efcff */
[----:B------:R-:W-:Y:S02]  /*6e40*/  SEL R251, R251, RZ, P3 ;  /* 0x000000fffbfb7207 */ /* 0x000fe40001800000 */
[----:B------:R-:W-:Y:S02]  /*6e50*/  SEL R250, R250, RZ, P3 ;  /* 0x000000fffafa7207 */ /* 0x000fe40001800000 */
[----:B------:R-:W-:Y:S02]  /*6e60*/  SEL R249, R249, RZ, P3 ;  /* 0x000000fff9f97207 */ /* 0x000fe40001800000 */
[----:B------:R-:W-:Y:S02]  /*6e70*/  SEL R231, R231, RZ, P3 ;  /* 0x000000ffe7e77207 */ /* 0x000fe40001800000 */
[----:B------:R-:W-:-:S02]  /*6e80*/  SEL R248, R248, RZ, P3 ;  /* 0x000000fff8f87207 */ /* 0x000fc40001800000 */
[----:B------:R-:W-:Y:S02]  /*6e90*/  SEL R237, R237, RZ, P3 ;  /* 0x000000ffeded7207 */ /* 0x000fe40001800000 */
        /* <DEDUP_REMOVED lines=10> */
[----:B--2---:R-:W-:-:S02]  /*6f40*/  ISETP.NE.U32.AND P2, PT, R226, RZ, PT ;  /* 0x000000ffe200720c */ /* 0x004fc40003f45070 */
[----:B------:R-:W1:Y:S11]  /*6f50*/  LDC R226, c[0x0][0x3a0] ;  /* 0x0000e800ffe27b82 */ /* 0x000e760000000800 */
[----:B------:R-:W-:Y:S01]  /*6f60*/  LDGSTS.E [R124+0x8008], desc[UR22][R192.64], P2 ;  /* 0x08008000c07c7fae */ /* 0x000fe200091a1016 */
[----:B-1----:R-:W-:Y:S01]  /*6f70*/  VIADD R226, R226, 0xffffff80 ;  /* 0xffffff80e2e27836 */ /* 0x002fe20000000000 */
[----:B------:R-:W-:-:S02]  /*6f80*/  ISETP.NE.U32.AND P2, PT, R251, RZ, PT ;  /* 0x000000fffb00720c */ /* 0x000fc40003f45070 */
[----:B------:R-:W-:Y:S02]  /*6f90*/  LDGSTS.E [R124+0xa000], desc[UR22][R162.64], P4 ;  /* 0x0a000000a27c7fae */ /* 0x000fe4000a1a1016 */
[----:B------:R-:W-:-:S04]  /*6fa0*/  ISETP.GE.AND P6, PT, R252, R226, PT ;  /* 0x000000e2fc00720c */ /* 0x000fc80003fc6270 */
[----:B------:R-:W-:Y:S02]  /*6fb0*/  SEL R252, RZ, 0x4, P6 ;  /* 0x00000004fffc7807 */ /* 0x000fe40003000000 */
[----:B------:R-:W-:Y:S02]  /*6fc0*/  ISETP.NE.U32.AND P6, PT, R2, RZ, PT ;  /* 0x000000ff0200720c */ /* 0x000fe40003fc5070 */
[----:B------:R-:W1:Y:S11]  /*6fd0*/  S2R R2, SR_TID.X ;  /* 0x0000000000027919 */ /* 0x000e760000002100 */
[----:B------:R-:W-:Y:S04]  /*6fe0*/  LDGSTS.E [R124+0xa008], desc[UR22][R160.64], P6 ;  /* 0x0a008000a07c7fae */ /* 0x000fe8000b1a1016 */
[----:B------:R2:W-:Y:S01]  /*6ff0*/  LDGSTS.E [R124+0xc000], desc[UR22][R130.64], P2 ;  /* 0x0c000000827c7fae */ /* 0x0005e200091a1016 */
[----:B------:R-:W-:-:S02]  /*7000*/  ISETP.NE.U32.AND P2, PT, R250, RZ, PT ;  /* 0x000000fffa00720c */ /* 0x000fc40003f45070 */
[----:B------:R-:W-:Y:S02]  /*7010*/  SEL R242, R242, RZ, P3 ;  /* 0x000000fff2f27207 */ /* 0x000fe40001800000 */
[----:B------:R-:W-:Y:S02]  /*7020*/  SEL R233, R233, RZ, P3 ;  /* 0x000000ffe9e97207 */ /* 0x000fe40001800000 */
[----:B------:R-:W-:Y:S02]  /*7030*/  SEL R241, R241, RZ, P3 ;  /* 0x000000fff1f17207 */ /* 0x000fe40001800000 */
[----:B------:R-:W-:Y:S02]  /*7040*/  SEL R228, R228, RZ, P3 ;  /* 0x000000ffe4e47207 */ /* 0x000fe40001800000 */
[----:B------:R-:W-:Y:S01]  /*7050*/  SEL R227, R227, RZ, P3 ;  /* 0x000000ffe3e37207 */ /* 0x000fe20001800000 */
[----:B--2---:R-:W2:Y:S01]  /*7060*/  LDC R124, c[0x0][0x3a0] ;  /* 0x0000e800ff7c7b82 */ /* 0x004ea20000000800 */
[----:B-1----:R-:W-:-:S04]  /*7070*/  SHF.R.U32.HI R2, RZ, 0x6, R2 ;  /* 0x00000006ff027819 */ /* 0x002fc80000011602 */
[----:B------:R-:W-:-:S04]  /*7080*/  SGXT.U32 R2, R2, 0x1 ;  /* 0x000000010202781a */ /* 0x000fc80000000000 */
[C---:B------:R-:W-:Y:S02]  /*7090*/  LOP3.LUT R251, R2.reuse, 0x30, RZ, 0xfc, !PT ;  /* 0x0000003002fb7812 */ /* 0x040fe400078efcff */
[----:B------:R-:W-:Y:S02]  /*70a0*/  LOP3.LUT R250, R2, 0x32, RZ, 0xfc, !PT ;  /* 0x0000003202fa7812 */ /* 0x000fe400078efcff */
[-C--:B------:R-:W-:Y:S02]  /*70b0*/  ISETP.GE.AND P4, PT, R251, R226.reuse, PT ;  /* 0x000000e2fb00720c */ /* 0x080fe40003f86270 */
[----:B------:R-:W-:Y:S02]  /*70c0*/  ISETP.GE.AND P6, PT, R250, R226, PT ;  /* 0x000000e2fa00720c */ /* 0x000fe40003fc6270 */
[----:B------:R-:W-:Y:S02]  /*70d0*/  SEL R251, RZ, 0x4, P4 ;  /* 0x00000004fffb7807 */ /* 0x000fe40002000000 */
[----:B------:R-:W-:-:S02]  /*70e0*/  SEL R250, RZ, 0x4, P6 ;  /* 0x00000004fffa7807 */ /* 0x000fc40003000000 */
[----:B------:R-:W-:Y:S02]  /*70f0*/  ISETP.NE.U32.AND P6, PT, R249, RZ, PT ;  /* 0x000000fff900720c */ /* 0x000fe40003fc5070 */
[----:B------:R-:W-:-:S04]  /*7100*/  SEL R251, R251, RZ, P3 ;  /* 0x000000fffbfb7207 */ /* 0x000fc80001800000 */
[----:B------:R-:W-:Y:S01]  /*7110*/  ISETP.NE.U32.AND P4, PT, R251, RZ, PT ;  /* 0x000000fffb00720c */ /* 0x000fe20003f85070 */
[----:B------:R-:W-:Y:S01]  /*7120*/  VIADD R251, R3, UR7 ;  /* 0x0000000703fb7c36 */ /* 0x000fe20008000000 */
[----:B------:R-:W-:-:S05]  /*7130*/  LOP3.LUT R249, R2, 0x50, RZ, 0xfc, !PT ;  /* 0x0000005002f97812 */ /* 0x000fca00078efcff */
[----:B------:R-:W-:Y:S01]  /*7140*/  LDGSTS.E [R251+0xc008], desc[UR22][R128.64], P6 ;  /* 0x0c00800080fb7fae */ /* 0x000fe2000b1a1016 */
[----:B------:R-:W-:-:S03]  /*7150*/  ISETP.GE.AND P6, PT, R249, R226, PT ;  /* 0x000000e2f900720c */ /* 0x000fc60003fc6270 */
[----:B------:R-:W-:Y:S01]  /*7160*/  LDGSTS.E [R251+0xe000], desc[UR22][R96.64], P2 ;  /* 0x0e00000060fb7fae */ /* 0x000fe200091a1016 */
[----:B------:R-:W-:Y:S02]  /*7170*/  ISETP.NE.U32.AND P2, PT, R231, RZ, PT ;  /* 0x000000ffe700720c */ /* 0x000fe40003f45070 */
[----:B------:R-:W-:Y:S02]  /*7180*/  SEL R231, RZ, 0x4, P6 ;  /* 0x00000004ffe77807 */ /* 0x000fe40003000000 */
[----:B------:R-:W-:-:S13]  /*7190*/  ISETP.NE.U32.AND P6, PT, R248, RZ, PT ;  /* 0x000000fff800720c */ /* 0x000fda0003fc5070 */
[----:B------:R1:W-:Y:S04]  /*71a0*/  LDGSTS.E [R251+0xe008], desc[UR22][R94.64], P6 ;  /* 0x0e0080005efb7fae */ /* 0x0003e8000b1a1016 */
[----:B------:R3:W-:Y:S01]  /*71b0*/  LDGSTS.E [R18+0x8000], desc[UR22][R190.64], P2 ;  /* 0x08000000be127fae */ /* 0x0007e200091a1016 */
[----:B------:R-:W-:Y:S02]  /*71c0*/  ISETP.NE.U32.AND P2, PT, R237, RZ, PT ;  /* 0x000000ffed00720c */ /* 0x000fe40003f45070 */
[----:B-1----:R-:W-:-:S04]  /*71d0*/  LOP3.LUT R251, R2, 0x52, RZ, 0xfc, !PT ;  /* 0x0000005202fb7812 */ /* 0x002fc800078efcff */
[----:B------:R-:W-:-:S04]  /*71e0*/  ISETP.GE.AND P6, PT, R251, R226, PT ;  /* 0x000000e2fb00720c */ /* 0x000fc80003fc6270 */
[----:B------:R-:W-:Y:S02]  /*71f0*/  SEL R237, RZ, 0x4, P6 ;  /* 0x00000004ffed7807 */ /* 0x000fe40003000000 */
[----:B------:R-:W-:Y:S02]  /*7200*/  ISETP.NE.U32.AND P6, PT, R247, RZ, PT ;  /* 0x000000fff700720c */ /* 0x000fe40003fc5070 */
[----:B------:R-:W-:-:S11]  /*7210*/  LOP3.LUT R251, R2, 0x70, RZ, 0xfc, !PT ;  /* 0x0000007002fb7812 */ /* 0x000fd600078efcff */
[----:B------:R3:W-:Y:S01]  /*7220*/  LDGSTS.E [R18+0x8008], desc[UR22][R188.64], P6 ;  /* 0x08008000bc127fae */ /* 0x0007e2000b1a1016 */
[----:B------:R-:W-:-:S03]  /*7230*/  ISETP.GE.AND P6, PT, R251, R226, PT ;  /* 0x000000e2fb00720c */ /* 0x000fc60003fc6270 */
[----:B------:R3:W-:Y:S01]  /*7240*/  LDGSTS.E [R18+0xa000], desc[UR22][R158.64], P2 ;  /* 0x0a0000009e127fae */ /* 0x0007e200091a1016 */
[----:B------:R-:W-:Y:S02]  /*7250*/  ISETP.NE.U32.AND P2, PT, R235, RZ, PT ;  /* 0x000000ffeb00720c */ /* 0x000fe40003f45070 */
        /* <DEDUP_REMOVED lines=37> */
[----:B------:R-:W-:-:S07]  /*74b0*/  LOP3.LUT R251, R2, 0x54, RZ, 0xfc, !PT ;  /* 0x0000005402fb7812 */ /* 0x000fce00078efcff */
[----:B------:R3:W-:Y:S04]  /*74c0*/  LDGSTS.E [R17+0xc008], desc[UR22][R118.64], P2 ;  /* 0x0c00800076117fae */ /* 0x0007e800091a1016 */
[----:B------:R3:W-:Y:S01]  /*74d0*/  LDGSTS.E [R17+0xe000], desc[UR22][R88.64], P6 ;  /* 0x0e00000058117fae */ /* 0x0007e2000b1a1016 */
[----:B------:R-:W-:Y:S02]  /*74e0*/  ISETP.GE.AND P6, PT, R251, R226, PT ;  /* 0x000000e2fb00720c */ /* 0x000fe40003fc6270 */
[----:B------:R-:W-:Y:S02]  /*74f0*/  LOP3.LUT P2, RZ, R29, 0x4, RZ, 0xc0, !PT ;  /* 0x000000041dff7812 */ /* 0x000fe4000784c0ff */
[----:B------:R-:W-:Y:S02]  /*7500*/  SEL R241, RZ, 0x4, P6 ;  /* 0x00000004fff17807 */ /* 0x000fe40003000000 */
[----:B------:R-:W-:-:S02]  /*7510*/  ISETP.NE.U32.AND P6, PT, R228, RZ, PT ;  /* 0x000000ffe400720c */ /* 0x000fc40003fc5070 */
[----:B------:R-:W-:Y:S02]  /*7520*/  SEL R241, R241, RZ, P3 ;  /* 0x000000fff1f17207 */ /* 0x000fe40001800000 */
[----:B------:R-:W-:-:S09]  /*7530*/  LOP3.LUT R251, R2, 0x56, RZ, 0xfc, !PT ;  /* 0x0000005602fb7812 */ /* 0x000fd200078efcff */
[----:B------:R3:W-:Y:S04]  /*7540*/  LDGSTS.E [R17+0xe008], desc[UR22][R86.64], P6 ;  /* 0x0e00800056117fae */ /* 0x0007e8000b1a1016 */
[----:B------:R3:W-:Y:S01]  /*7550*/  LDGSTS.E [R16+0x8000], desc[UR22][R182.64], P2 ;  /* 0x08000000b6107fae */ /* 0x0007e200091a1016 */
[----:B------:R-:W-:Y:S02]  /*7560*/  ISETP.NE.U32.AND P2, PT, R241, RZ, PT ;  /* 0x000000fff100720c */ /* 0x000fe40003f45070 */
[----:B------:R-:W-:Y:S02]  /*7570*/  LOP3.LUT R29, R29, 0xfffffffd, RZ, 0xc0, !PT ;  /* 0xfffffffd1d1d7812 */ /* 0x000fe400078ec0ff */
[----:B------:R-:W-:Y:S02]  /*7580*/  ISETP.GE.AND P6, PT, R251, R226, PT ;  /* 0x000000e2fb00720c */ /* 0x000fe40003fc6270 */
[----:B------:R-:W-:-:S07]  /*7590*/  SEL R240, R240, RZ, P3 ;  /* 0x000000fff0f07207 */ /* 0x000fce0001800000 */
[----:B------:R-:W-:Y:S02]  /*75a0*/  @P2 LOP3.LUT R29, R29, 0x2, RZ, 0xfc, !PT ;  /* 0x000000021d1d2812 */ /* 0x000fe400078efcff */
[----:B------:R-:W-:Y:S02]  /*75b0*/  ISETP.NE.U32.AND P2, PT, R227, RZ, PT ;  /* 0x000000ffe300720c */ /* 0x000fe40003f45070 */
[----:B------:R-:W-:Y:S02]  /*75c0*/  SEL R227, RZ, 0x4, P6 ;  /* 0x00000004ffe37807 */ /* 0x000fe40003000000 */
[----:B------:R-:W-:Y:S02]  /*75d0*/  ISETP.NE.U32.AND P6, PT, R240, RZ, PT ;  /* 0x000000fff000720c */ /* 0x000fe40003fc5070 */
[----:B------:R-:W-:-:S11]  /*75e0*/  SEL R232, R232, RZ, P3 ;  /* 0x000000ffe8e87207 */ /* 0x000fd60001800000 */
[----:B------:R3:W-:Y:S04]  /*75f0*/  LDGSTS.E [R16+0x8008], desc[UR22][R180.64], P6 ;  /* 0x08008000b4107fae */ /* 0x0007e8000b1a1016 */
[----:B------:R3:W-:Y:S01]  /*7600*/  LDGSTS.E [R16+0xa000], desc[UR22][R150.64], P2 ;  /* 0x0a00000096107fae */ /* 0x0007e200091a1016 */
[----:B------:R-:W-:Y:S02]  /*7610*/  ISETP.NE.U32.AND P2, PT, R232, RZ, PT ;  /* 0x000000ffe800720c */ /* 0x000fe40003f45070 */
[----:B------:R-:W-:Y:S02]  /*7620*/  SEL R239, R239, RZ, P3 ;  /* 0x000000ffefef7207 */ /* 0x000fe40001800000 */
[----:B------:R-:W-:-:S09]  /*7630*/  LOP3.LUT R251, R2, 0x74, RZ, 0xfc, !PT ;  /* 0x0000007402fb7812 */ /* 0x000fd200078efcff */
[----:B------:R3:W-:Y:S01]  /*7640*/  LDGSTS.E [R16+0xa008], desc[UR22][R148.64], P2 ;  /* 0x0a00800094107fae */ /* 0x0007e200091a1016 */
[----:B------:R-:W-:Y:S02]  /*7650*/  ISETP.NE.U32.AND P2, PT, R239, RZ, PT ;  /* 0x000000ffef00720c */ /* 0x000fe40003f45070 */
[----:B------:R-:W-:Y:S01]  /*7660*/  ISETP.GE.AND P6, PT, R251, R226, PT ;  /* 0x000000e2fb00720c */ /* 0x000fe20003fc6270 */
[----:B------:R3:W-:Y:S01]  /*7670*/  LDGSTS.E [R16+0xc000], desc[UR22][R116.64], P1 ;  /* 0x0c00000074107fae */ /* 0x0007e200089a1016 */
[----:B------:R-:W-:Y:S02]  /*7680*/  SEL R238, R238, RZ, P3 ;  /* 0x000000ffeeee7207 */ /* 0x000fe40001800000 */
[----:B------:R-:W-:Y:S02]  /*7690*/  SEL R228, RZ, 0x4, P6 ;  /* 0x00000004ffe47807 */ /* 0x000fe40003000000 */
[----:B------:R-:W-:Y:S02]  /*76a0*/  LOP3.LUT R251, R2, 0x76, RZ, 0xfc, !PT ;  /* 0x0000007602fb7812 */ /* 0x000fe400078efcff */
[----:B------:R-:W-:-:S03]  /*76b0*/  SEL R228, R228, RZ, P3 ;  /* 0x000000ffe4e47207 */ /* 0x000fc60001800000 */
[----:B------:R3:W-:Y:S01]  /*76c0*/  LDGSTS.E [R16+0xc008], desc[UR22][R114.64], P2 ;  /* 0x0c00800072107fae */ /* 0x0007e200091a1016 */
[----:B------:R-:W-:Y:S02]  /*76d0*/  ISETP.NE.U32.AND P2, PT, R238, RZ, PT ;  /* 0x000000ffee00720c */ /* 0x000fe40003f45070 */
[----:B------:R-:W-:Y:S01]  /*76e0*/  ISETP.GE.AND P6, PT, R251, R226, PT ;  /* 0x000000e2fb00720c */ /* 0x000fe20003fc6270 */
[----:B------:R3:W-:Y:S01]  /*76f0*/  LDGSTS.E [R16+0xe000], desc[UR22][R84.64], P0 ;  /* 0x0e00000054107fae */ /* 0x0007e200081a1016 */
[----:B------:R-:W-:Y:S02]  /*7700*/  ISETP.NE.U32.AND P1, PT, R228, RZ, PT ;  /* 0x000000ffe400720c */ /* 0x000fe40003f25070 */
[----:B------:R-:W-:Y:S02]  /*7710*/  SEL R228, RZ, 0x4, P6 ;  /* 0x00000004ffe47807 */ /* 0x000fe40003000000 */
[----:B------:R-:W-:Y:S02]  /*7720*/  LOP3.LUT R248, R2, 0x18, RZ, 0xfc, !PT ;  /* 0x0000001802f87812 */ /* 0x000fe400078efcff */
[----:B------:R-:W-:-:S02]  /*7730*/  SEL R228, R228, RZ, P3 ;  /* 0x000000ffe4e47207 */ /* 0x000fc40001800000 */
[----:B------:R-:W-:Y:S01]  /*7740*/  SEL R252, R252, RZ, P3 ;  /* 0x000000fffcfc7207 */ /* 0x000fe20001800000 */
[----:B------:R3:W-:Y:S01]  /*7750*/  LDGSTS.E [R16+0xe008], desc[UR22][R82.64], P2 ;  /* 0x0e00800052107fae */ /* 0x0007e200091a1016 */
[----:B------:R-:W-:Y:S02]  /*7760*/  ISETP.GE.AND P6, PT, R248, R226, PT ;  /* 0x000000e2f800720c */ /* 0x000fe40003fc6270 */
[----:B------:R-:W-:Y:S01]  /*7770*/  ISETP.NE.U32.AND P0, PT, R228, RZ, PT ;  /* 0x000000ffe400720c */ /* 0x000fe20003f05070 */
[----:B------:R3:W-:Y:S01]  /*7780*/  LDGSTS.E [R15+0x8000], desc[UR22][R178.64], P5 ;  /* 0x08000000b20f7fae */ /* 0x0007e2000a9a1016 */
[----:B------:R-:W-:Y:S02]  /*7790*/  SEL R228, RZ, 0x4, P6 ;  /* 0x00000004ffe47807 */ /* 0x000fe40003000000 */
[----:B------:R-:W-:Y:S02]  /*77a0*/  ISETP.NE.U32.AND P2, PT, R252, RZ, PT ;  /* 0x000000fffc00720c */ /* 0x000fe40003f45070 */
[----:B------:R-:W-:-:S02]  /*77b0*/  LOP3.LUT R247, R2, 0x1a, RZ, 0xfc, !PT ;  /* 0x0000001a02f77812 */ /* 0x000fc400078efcff */
[----:B------:R-:W-:Y:S02]  /*77c0*/  SEL R228, R228, RZ, P3 ;  /* 0x000000ffe4e47207 */ /* 0x000fe40001800000 */
[----:B------:R-:W-:Y:S02]  /*77d0*/  ISETP.GE.AND P6, PT, R247, R226, PT ;  /* 0x000000e2f700720c */ /* 0x000fe40003fc6270 */
[----:B------:R-:W-:Y:S02]  /*77e0*/  SEL R250, R250, RZ, P3 ;  /* 0x000000fffafa7207 */ /* 0x000fe40001800000 */
[----:B------:R-:W-:Y:S02]  /*77f0*/  ISETP.NE.U32.AND P5, PT, R228, RZ, PT ;  /* 0x000000ffe400720c */ /* 0x000fe40003fa5070 */
[----:B------:R-:W-:Y:S01]  /*7800*/  SEL R228, RZ, 0x4, P6 ;  /* 0x00000004ffe47807 */ /* 0x000fe20003000000 */
[----:B------:R3:W-:Y:S01]  /*7810*/  LDGSTS.E [R15+0x8008], desc[UR22][R176.64], P2 ;  /* 0x08008000b00f7fae */ /* 0x0007e200091a1016 */
[----:B------:R-:W-:-:S02]  /*7820*/  ISETP.NE.U32.AND P6, PT, R250, RZ, PT ;  /* 0x000000fffa00720c */ /* 0x000fc40003fc5070 */
[C---:B------:R-:W-:Y:S01]  /*7830*/  LOP3.LUT R243, R2.reuse, 0x38, RZ, 0xfc, !PT ;  /* 0x0000003802f37812 */ /* 0x040fe200078efcff */
[----:B------:R3:W-:Y:S01]  /*7840*/  LDGSTS.E [R15+0xa000], desc[UR22][R146.64], P4 ;  /* 0x0a000000920f7fae */ /* 0x0007e2000a1a1016 */
[----:B------:R-:W-:Y:S02]  /*7850*/  SEL R231, R231, RZ, P3 ;  /* 0x000000ffe7e77207 */ /* 0x000fe40001800000 */
[----:B------:R-:W-:Y:S02]  /*7860*/  ISETP.GE.AND P4, PT, R243, R226, PT ;  /* 0x000000e2f300720c */ /* 0x000fe40003f86270 */
[----:B------:R-:W-:Y:S02]  /*7870*/  ISETP.NE.U32.AND P2, PT, R231, RZ, PT ;  /* 0x000000ffe700720c */ /* 0x000fe40003f45070 */
[----:B------:R-:W-:Y:S02]  /*7880*/  SEL R231, RZ, 0x4, P4 ;  /* 0x00000004ffe77807 */ /* 0x000fe40002000000 */
[----:B------:R-:W-:Y:S01]  /*7890*/  LOP3.LUT R242, R2, 0x3a, RZ, 0xfc, !PT ;  /* 0x0000003a02f27812 */ /* 0x000fe200078efcff */
[----:B------:R3:W-:Y:S01]  /*78a0*/  LDGSTS.E [R15+0xa008], desc[UR22][R144.64], P6 ;  /* 0x0a008000900f7fae */ /* 0x0007e2000b1a1016 */
[----:B------:R-:W-:-:S02]  /*78b0*/  SEL R231, R231, RZ, P3 ;  /* 0x000000ffe7e77207 */ /* 0x000fc40001800000 */
[----:B------:R-:W-:Y:S02]  /*78c0*/  ISETP.GE.AND P6, PT, R242, R226, PT ;  /* 0x000000e2f200720c */ /* 0x000fe40003fc6270 */
[----:B------:R-:W-:Y:S02]  /*78d0*/  SEL R237, R237, RZ, P3 ;  /* 0x000000ffeded7207 */ /* 0x000fe40001800000 */
[----:B------:R-:W-:Y:S01]  /*78e0*/  ISETP.NE.U32.AND P4, PT, R231, RZ, PT ;  /* 0x000000ffe700720c */ /* 0x000fe20003f85070 */
[----:B------:R3:W-:Y:S01]  /*78f0*/  LDGSTS.E [R15+0xc000], desc[UR22][R112.64], P2 ;  /* 0x0c000000700f7fae */ /* 0x0007e200091a1016 */
[----:B------:R-:W-:Y:S02]  /*7900*/  SEL R231, RZ, 0x4, P6 ;  /* 0x00000004ffe77807 */ /* 0x000fe40003000000 */
[----:B------:R-:W-:Y:S02]  /*7910*/  ISETP.NE.U32.AND P6, PT, R237, RZ, PT ;  /* 0x000000ffed00720c */ /* 0x000fe40003fc5070 */
[----:B------:R-:W-:-:S02]  /*7920*/  SEL R235, R235, RZ, P3 ;  /* 0x000000ffebeb7207 */ /* 0x000fc40001800000 */
[----:B------:R-:W-:Y:S02]  /*7930*/  LOP3.LUT R251, R2, 0x58, RZ, 0xfc, !PT ;  /* 0x0000005802fb7812 */ /* 0x000fe400078efcff */
[----:B------:R-:W-:Y:S02]  /*7940*/  ISETP.NE.U32.AND P2, PT, R235, RZ, PT ;  /* 0x000000ffeb00720c */ /* 0x000fe40003f45070 */
[----:B------:R-:W-:-:S05]  /*7950*/  SEL R236, R236, RZ, P3 ;  /* 0x000000ffecec7207 */ /* 0x000fca0001800000 */
[----:B------:R3:W-:Y:S01]  /*7960*/  LDGSTS.E [R15+0xc008], desc[UR22][R110.64], P6 ;  /* 0x0c0080006e0f7fae */ /* 0x0007e2000b1a1016 */
[----:B------:R-:W-:Y:S02]  /*7970*/  ISETP.GE.AND P6, PT, R251, R226, PT ;  /* 0x000000e2fb00720c */ /* 0x000fe40003fc6270 */
[----:B------:R-:W-:Y:S02]  /*7980*/  SEL R234, R234, RZ, P3 ;  /* 0x000000ffeaea7207 */ /* 0x000fe40001800000 */
[----:B------:R-:W-:Y:S01]  /*7990*/  SEL R232, RZ, 0x4, P6 ;  /* 0x00000004ffe87807 */ /* 0x000fe20003000000 */
[----:B------:R3:W-:Y:S01]  /*79a0*/  LDGSTS.E [R15+0xe000], desc[UR22][R80.64], P2 ;  /* 0x0e000000500f7fae */ /* 0x0007e200091a1016 */
[----:B------:R-:W-:Y:S02]  /*79b0*/  ISETP.NE.U32.AND P6, PT, R236, RZ, PT ;  /* 0x000000ffec00720c */ /* 0x000fe40003fc5070 */
[----:B------:R-:W-:Y:S02]  /*79c0*/  ISETP.NE.U32.AND P2, PT, R234, RZ, PT ;  /* 0x000000ffea00720c */ /* 0x000fe40003f45070 */
[----:B------:R-:W-:-:S02]  /*79d0*/  LOP3.LUT R251, R2, 0x5a, RZ, 0xfc, !PT ;  /* 0x0000005a02fb7812 */ /* 0x000fc400078efcff */
[----:B------:R-:W-:Y:S02]  /*79e0*/  SEL R229, R229, RZ, P3 ;  /* 0x000000ffe5e57207 */ /* 0x000fe40001800000 */
[----:B------:R-:W-:-:S05]  /*79f0*/  SEL R230, R230, RZ, P3 ;  /* 0x000000ffe6e67207 */ /* 0x000fca0001800000 */
[----:B------:R3:W-:Y:S01]  /*7a00*/  LDGSTS.E [R15+0xe008], desc[UR22][R78.64], P6 ;  /* 0x0e0080004e0f7fae */ /* 0x0007e2000b1a1016 */
[----:B------:R-:W-:-:S03]  /*7a10*/  ISETP.GE.AND P6, PT, R251, R226, PT ;  /* 0x000000e2fb00720c */ /* 0x000fc60003fc6270 */
[----:B------:R3:W-:Y:S01]  /*7a20*/  LDGSTS.E [R14+0x8000], desc[UR22][R174.64], P2 ;  /* 0x08000000ae0e7fae */ /* 0x0007e200091a1016 */
[----:B------:R-:W-:Y:S02]  /*7a30*/  ISETP.NE.U32.AND P2, PT, R229, RZ, PT ;  /* 0x000000ffe500720c */ /* 0x000fe40003f45070 */
[----:B------:R-:W-:Y:S02]  /*7a40*/  SEL R229, RZ, 0x4, P6 ;  /* 0x00000004ffe57807 */ /* 0x000fe40003000000 */
[----:B------:R-:W-:Y:S02]  /*7a50*/  ISETP.NE.U32.AND P6, PT, R230, RZ, PT ;  /* 0x000000ffe600720c */ /* 0x000fe40003fc5070 */
[----:B------:R-:W-:Y:S02]  /*7a60*/  LOP3.LUT R251, R2, 0x78, RZ, 0xfc, !PT ;  /* 0x0000007802fb7812 */ /* 0x000fe400078efcff */
[----:B------:R-:W-:-:S05]  /*7a70*/  SEL R233, R233, RZ, P3 ;  /* 0x000000ffe9e97207 */ /* 0x000fca0001800000 */
[----:B------:R3:W-:Y:S04]  /*7a80*/  LDGSTS.E [R14+0x8008], desc[UR22][R172.64], P2 ;  /* 0x08008000ac0e7fae */ /* 0x0007e800091a1016 */
[----:B------:R3:W-:Y:S01]  /*7a90*/  LDGSTS.E [R14+0xa000], desc[UR22][R142.64], P6 ;  /* 0x0a0000008e0e7fae */ /* 0x0007e2000b1a1016 */
[----:B------:R-:W-:-:S04]  /*7aa0*/  ISETP.GE.AND P6, PT, R251, R226, PT ;  /* 0x000000e2fb00720c */ /* 0x000fc80003fc6270 */
[----:B------:R-:W-:Y:S02]  /*7ab0*/  SEL R230, RZ, 0x4, P6 ;  /* 0x00000004ffe67807 */ /* 0x000fe40003000000 */
[----:B------:R-:W-:Y:S02]  /*7ac0*/  ISETP.NE.U32.AND P6, PT, R233, RZ, PT ;  /* 0x000000ffe900720c */ /* 0x000fe40003fc5070 */
[----:B------:R-:W-:Y:S02]  /*7ad0*/  LOP3.LUT R251, R2, 0x7a, RZ, 0xfc, !PT ;  /* 0x0000007a02fb7812 */ /* 0x000fe400078efcff */
[----:B------:R-:W-:-:S09]  /*7ae0*/  LOP3.LUT P2, RZ, R29, 0x2, RZ, 0xc0, !PT ;  /* 0x000000021dff7812 */ /* 0x000fd2000784c0ff */
[----:B------:R3:W-:Y:S01]  /*7af0*/  LDGSTS.E [R14+0xa008], desc[UR22][R140.64], P6 ;  /* 0x0a0080008c0e7fae */ /* 0x0007e2000b1a1016 */
[----:B------:R-:W-:Y:S02]  /*7b00*/  ISETP.GE.AND P6, PT, R251, R226, PT ;  /* 0x000000e2fb00720c */ /* 0x000fe40003fc6270 */
[----:B------:R-:W1:Y:S01]  /*7b10*/  S2R R251, SR_TID.X ;  /* 0x0000000000fb7919 */ /* 0x000e620000002100 */
[----:B------:R-:W-:Y:S02]  /*7b20*/  SEL R230, R230, RZ, P3 ;  /* 0x000000ffe6e67207 */ /* 0x000fe40001800000 */
[----:B------:R-:W-:Y:S01]  /*7b30*/  SEL R227, R227, RZ, P3 ;  /* 0x000000ffe3e37207 */ /* 0x000fe20001800000 */
[----:B------:R3:W-:Y:S01]  /*7b40*/  LDGSTS.E [R14+0xc000], desc[UR22][R108.64], P2 ;  /* 0x0c0000006c0e7fae */ /* 0x0007e200091a1016 */
[----:B------:R-:W-:Y:S02]  /*7b50*/  ISETP.NE.U32.AND P2, PT, R230, RZ, PT ;  /* 0x000000ffe600720c */ /* 0x000fe40003f45070 */
[----:B------:R-:W-:-:S02]  /*7b60*/  SEL R230, RZ, 0x4, P6 ;  /* 0x00000004ffe67807 */ /* 0x000fc40003000000 */
[----:B------:R-:W-:Y:S02]  /*7b70*/  ISETP.NE.U32.AND P6, PT, R227, RZ, PT ;  /* 0x000000ffe300720c */ /* 0x000fe40003fc5070 */
[----:B------:R-:W-:Y:S02]  /*7b80*/  LOP3.LUT R246, R2, 0x1c, RZ, 0xfc, !PT ;  /* 0x0000001c02f67812 */ /* 0x000fe400078efcff */
[----:B------:R-:W-:-:S09]  /*7b90*/  SEL R228, R228, RZ, P3 ;  /* 0x000000ffe4e47207 */ /* 0x000fd20001800000 */
[----:B------:R3:W-:Y:S01]  /*7ba0*/  LDGSTS.E [R14+0xc008], desc[UR22][R106.64], P6 ;  /* 0x0c0080006a0e7fae */ /* 0x0007e2000b1a1016 */
[----:B------:R-:W-:-:S03]  /*7bb0*/  ISETP.GE.AND P6, PT, R246, R226, PT ;  /* 0x000000e2f600720c */ /* 0x000fc60003fc6270 */
[----:B------:R3:W-:Y:S01]  /*7bc0*/  LDGSTS.E [R14+0xe000], desc[UR22][R76.64], P1 ;  /* 0x0e0000004c0e7fae */ /* 0x0007e200089a1016 */
[----:B-1----:R-:W-:-:S03]  /*7bd0*/  LEA.HI R251, R251, 0x1e, RZ, 0x1a ;  /* 0x0000001efbfb7811 */ /* 0x002fc600078fd0ff */
[----:B------:R3:W-:Y:S01]  /*7be0*/  LDGSTS.E [R14+0xe008], desc[UR22][R74.64], P0 ;  /* 0x0e0080004a0e7fae */ /* 0x0007e200081a1016 */
[----:B------:R-:W-:-:S03]  /*7bf0*/  SEL R227, RZ, 0x4, P6 ;  /* 0x00000004ffe37807 */ /* 0x000fc60003000000 */
[----:B------:R3:W-:Y:S01]  /*7c00*/  LDGSTS.E [R13+0x8000], desc[UR22][R170.64], P5 ;  /* 0x08000000aa0d7fae */ /* 0x0007e2000a9a1016 */
[----:B------:R-:W-:Y:S02]  /*7c10*/  ISETP.GE.AND P5, PT, R251, R226, PT ;  /* 0x000000e2fb00720c */ /* 0x000fe40003fa6270 */
[----:B------:R-:W-:Y:S01]  /*7c20*/  ISETP.NE.U32.AND P6, PT, R228, RZ, PT ;  /* 0x000000ffe400720c */ /* 0x000fe20003fc5070 */
[----:B------:R-:W1:Y:S01]  /*7c30*/  S2R R251, SR_TID.X ;  /* 0x0000000000fb7919 */ /* 0x000e620000002100 */
[----:B------:R-:W-:Y:S02]  /*7c40*/  SEL R227, R227, RZ, P3 ;  /* 0x000000ffe3e37207 */ /* 0x000fe40001800000 */
[----:B------:R-:W-:Y:S02]  /*7c50*/  LOP3.LUT R241, R2, 0x3c, RZ, 0xfc, !PT ;  /* 0x0000003c02f17812 */ /* 0x000fe400078efcff */
[----:B------:R-:W-:Y:S02]  /*7c60*/  ISETP.NE.U32.AND P0, PT, R227, RZ, PT ;  /* 0x000000ffe300720c */ /* 0x000fe40003f05070 */
[----:B------:R-:W-:-:S02]  /*7c70*/  SEL R227, RZ, 0x4, P5 ;  /* 0x00000004ffe37807 */ /* 0x000fc40002800000 */
[----:B------:R-:W-:Y:S02]  /*7c80*/  SEL R231, R231, RZ, P3 ;  /* 0x000000ffe7e77207 */ /* 0x000fe40001800000 */
[----:B------:R-:W-:Y:S01]  /*7c90*/  SEL R227, R227, RZ, P3 ;  /* 0x000000ffe3e37207 */ /* 0x000fe20001800000 */
[----:B------:R3:W-:Y:S01]  /*7ca0*/  LDGSTS.E [R13+0x8008], desc[UR22][R168.64], P6 ;  /* 0x08008000a80d7fae */ /* 0x0007e2000b1a1016 */
[----:B------:R-:W-:-:S03]  /*7cb0*/  SEL R232, R232, RZ, P3 ;  /* 0x000000ffe8e87207 */ /* 0x000fc60001800000 */
[----:B------:R3:W-:Y:S01]  /*7cc0*/  LDGSTS.E [R13+0xa000], desc[UR22][R138.64], P4 ;  /* 0x0a0000008a0d7fae */ /* 0x0007e2000a1a1016 */
[----:B------:R-:W-:Y:S02]  /*7cd0*/  ISETP.GE.AND P4, PT, R241, R226, PT ;  /* 0x000000e2f100720c */ /* 0x000fe40003f86270 */
[----:B------:R-:W-:Y:S02]  /*7ce0*/  ISETP.NE.U32.AND P6, PT, R227, RZ, PT ;  /* 0x000000ffe300720c */ /* 0x000fe40003fc5070 */
[----:B------:R-:W-:Y:S02]  /*7cf0*/  SEL R227, RZ, 0x4, P4 ;  /* 0x00000004ffe37807 */ /* 0x000fe40002000000 */
[----:B------:R-:W-:Y:S02]  /*7d00*/  ISETP.NE.U32.AND P4, PT, R231, RZ, PT ;  /* 0x000000ffe700720c */ /* 0x000fe40003f85070 */
[----:B------:R-:W-:Y:S02]  /*7d10*/  ISETP.NE.U32.AND P5, PT, R232, RZ, PT ;  /* 0x000000ffe800720c */ /* 0x000fe40003fa5070 */
[----:B------:R-:W-:-:S02]  /*7d20*/  SEL R227, R227, RZ, P3 ;  /* 0x000000ffe3e37207 */ /* 0x000fc40001800000 */
[----:B-1----:R-:W-:-:S07]  /*7d30*/  LEA.HI R251, R251, 0x3e, RZ, 0x1a ;  /* 0x0000003efbfb7811 */ /* 0x002fce00078fd0ff */
[----:B------:R3:W-:Y:S01]  /*7d40*/  LDGSTS.E [R13+0xa008], desc[UR22][R136.64], P4 ;  /* 0x0a008000880d7fae */ /* 0x0007e2000a1a1016 */
[----:B------:R-:W-:-:S03]  /*7d50*/  SEL R229, R229, RZ, P3 ;  /* 0x000000ffe5e57207 */ /* 0x000fc60001800000 */
[----:B------:R3:W-:Y:S01]  /*7d60*/  LDGSTS.E [R13+0xc000], desc[UR22][R104.64], P5 ;  /* 0x0c000000680d7fae */ /* 0x0007e2000a9a1016 */
[-C--:B------:R-:W-:Y:S02]  /*7d70*/  ISETP.GE.AND P5, PT, R251, R226.reuse, PT ;  /* 0x000000e2fb00720c */ /* 0x080fe40003fa6270 */
[----:B------:R-:W-:Y:S02]  /*7d80*/  ISETP.NE.U32.AND P4, PT, R227, RZ, PT ;  /* 0x000000ffe300720c */ /* 0x000fe40003f85070 */
[----:B------:R-:W-:Y:S02]  /*7d90*/  SEL R227, RZ, 0x4, P5 ;  /* 0x00000004ffe37807 */ /* 0x000fe40002800000 */
[----:B------:R-:W-:Y:S02]  /*7da0*/  ISETP.NE.U32.AND P5, PT, R229, RZ, PT ;  /* 0x000000ffe500720c */ /* 0x000fe40003fa5070 */
[----:B------:R-:W-:Y:S01]  /*7db0*/  LOP3.LUT R251, R2, 0x5c, RZ, 0xfc, !PT ;  /* 0x0000005c02fb7812 */ /* 0x000fe200078efcff */
[----:B------:R-:W1:Y:S10]  /*7dc0*/  S2R R237, SR_TID.X ;  /* 0x0000000000ed7919 */ /* 0x000e740000002100 */
[----:B------:R3:W-:Y:S04]  /*7dd0*/  LDGSTS.E [R13+0xc008], desc[UR22][R102.64], P5 ;  /* 0x0c008000660d7fae */ /* 0x0007e8000a9a1016 */
[----:B------:R3:W-:Y:S01]  /*7de0*/  LDGSTS.E [R13+0xe000], desc[UR22][R72.64], P2 ;  /* 0x0e000000480d7fae */ /* 0x0007e200091a1016 */
[----:B------:R-:W-:-:S02]  /*7df0*/  ISETP.GE.AND P2, PT, R251, R226, PT ;  /* 0x000000e2fb00720c */ /* 0x000fc40003f46270 */
[----:B------:R-:W4:Y:S01]  /*7e00*/  S2R R251, SR_TID.X ;  /* 0x0000000000fb7919 */ /* 0x000f220000002100 */
[----:B------:R-:W-:-:S04]  /*7e10*/  SEL R230, R230, RZ, P3 ;  /* 0x000000ffe6e67207 */ /* 0x000fc80001800000 */
[----:B------:R-:W-:Y:S02]  /*7e20*/  ISETP.NE.U32.AND P1, PT, R230, RZ, PT ;  /* 0x000000ffe600720c */ /* 0x000fe40003f25070 */
[----:B------:R-:W-:-:S04]  /*7e30*/  SEL R227, R227, RZ, P3 ;  /* 0x000000ffe3e37207 */ /* 0x000fc80001800000 */
[----:B------:R-:W-:Y:S02]  /*7e40*/  ISETP.NE.U32.AND P5, PT, R227, RZ, PT ;  /* 0x000000ffe300720c */ /* 0x000fe40003fa5070 */
[----:B------:R-:W-:-:S05]  /*7e50*/  SEL R227, RZ, 0x4, P2 ;  /* 0x00000004ffe37807 */ /* 0x000fca0001000000 */
[----:B------:R3:W-:Y:S01]  /*7e60*/  LDGSTS.E [R13+0xe008], desc[UR22][R70.64], P1 ;  /* 0x0e008000460d7fae */ /* 0x0007e200089a1016 */
[----:B------:R-:W-:-:S03]  /*7e70*/  SEL R227, R227, RZ, P3 ;  /* 0x000000ffe3e37207 */ /* 0x000fc60001800000 */
[----:B------:R3:W-:Y:S04]  /*7e80*/  LDGSTS.E [R12+0x8000], desc[UR22][R166.64], P0 ;  /* 0x08000000a60c7fae */ /* 0x0007e800081a1016 */
[----:B------:R3:W-:Y:S01]  /*7e90*/  LDGSTS.E [R12+0x8008], desc[UR22][R164.64], P6 ;  /* 0x08008000a40c7fae */ /* 0x0007e2000b1a1016 */
[----:B----4-:R-:W-:-:S03]  /*7ea0*/  LEA.HI R240, R251, 0x5e, RZ, 0x1a ;  /* 0x0000005efbf07811 */ /* 0x010fc600078fd0ff */
[----:B------:R3:W-:Y:S01]  /*7eb0*/  LDGSTS.E [R12+0xa000], desc[UR22][R134.64], P4 ;  /* 0x0a000000860c7fae */ /* 0x0007e2000a1a1016 */
[----:B------:R-:W-:Y:S02]  /*7ec0*/  ISETP.NE.U32.AND P6, PT, R227, RZ, PT ;  /* 0x000000ffe300720c */ /* 0x000fe40003fc5070 */
[----:B------:R-:W-:Y:S01]  /*7ed0*/  ISETP.GE.AND P4, PT, R240, R226, PT ;  /* 0x000000e2f000720c */ /* 0x000fe20003f86270 */
[----:B------:R3:W-:Y:S01]  /*7ee0*/  LDGSTS.E [R12+0xa008], desc[UR22][R132.64], P5 ;  /* 0x0a008000840c7fae */ /* 0x0007e2000a9a1016 */
[C---:B------:R-:W-:Y:S02]  /*7ef0*/  LOP3.LUT P1, RZ, R19.reuse, 0x80000000, RZ, 0xc0, !PT ;  /* 0x8000000013ff7812 */ /* 0x040fe4000782c0ff */
[----:B------:R-:W-:Y:S02]  /*7f00*/  LOP3.LUT P0, RZ, R19, 0x40000000, RZ, 0xc0, !PT ;  /* 0x4000000013ff7812 */ /* 0x000fe4000780c0ff */
[----:B-1----:R-:W-:Y:S02]  /*7f10*/  LEA.HI R227, R237, 0x7e, RZ, 0x1a ;  /* 0x0000007eede37811 */ /* 0x002fe400078fd0ff */
[----:B------:R-:W-:-:S02]  /*7f20*/  SEL R19, RZ, 0x4, P4 ;  /* 0x00000004ff137807 */ /* 0x000fc40002000000 */
[----:B------:R-:W-:Y:S01]  /*7f30*/  LOP3.LUT R251, R2, 0x7c, RZ, 0xfc, !PT ;  /* 0x0000007c02fb7812 */ /* 0x000fe200078efcff */
[----:B------:R3:W-:Y:S01]  /*7f40*/  LDGSTS.E [R12+0xc000], desc[UR22][R100.64], P6 ;  /* 0x0c000000640c7fae */ /* 0x0007e2000b1a1016 */
[-C--:B------:R-:W-:Y:S02]  /*7f50*/  ISETP.GE.AND P4, PT, R227, R226.reuse, PT ;  /* 0x000000e2e300720c */ /* 0x080fe40003f86270 */
[----:B------:R-:W-:Y:S02]  /*7f60*/  SEL R19, R19, RZ, P3 ;  /* 0x000000ff13137207 */ /* 0x000fe40001800000 */
[----:B------:R-:W-:Y:S02]  /*7f70*/  ISETP.GE.AND P5, PT, R251, R226, PT ;  /* 0x000000e2fb00720c */ /* 0x000fe40003fa6270 */
[----:B------:R-:W-:Y:S02]  /*7f80*/  LOP3.LUT P2, RZ, R29, 0x1, RZ, 0xc0, !PT ;  /* 0x000000011dff7812 */ /* 0x000fe4000784c0ff */
[----:B------:R-:W-:-:S02]  /*7f90*/  SEL R29, RZ, 0x4, P4 ;  /* 0x00000004ff1d7807 */ /* 0x000fc40002000000 */
[----:B------:R-:W-:Y:S02]  /*7fa0*/  ISETP.NE.U32.AND P4, PT, R19, RZ, PT ;  /* 0x000000ff1300720c */ /* 0x000fe40003f85070 */
[----:B------:R-:W-:Y:S02]  /*7fb0*/  SEL R19, RZ, 0x4, P5 ;  /* 0x00000004ff137807 */ /* 0x000fe40002800000 */
[----:B------:R-:W-:Y:S02]  /*7fc0*/  SEL R29, R29, RZ, P3 ;  /* 0x000000ff1d1d7207 */ /* 0x000fe40001800000 */
[----:B------:R-:W-:Y:S02]  /*7fd0*/  SEL R19, R19, RZ, P3 ;  /* 0x000000ff13137207 */ /* 0x000fe40001800000 */
[----:B------:R-:W-:Y:S02]  /*7fe0*/  ISETP.NE.U32.AND P5, PT, R29, RZ, PT ;  /* 0x000000ff1d00720c */ /* 0x000fe40003fa5070 */
[----:B------:R-:W-:-:S03]  /*7ff0*/  ISETP.NE.U32.AND P3, PT, R19, RZ, PT ;  /* 0x000000ff1300720c */ /* 0x000fc60003f65070 */
[----:B------:R3:W-:Y:S10]  /*8000*/  LDGSTS.E [R12+0xc008], desc[UR22][R98.64], P4 ;  /* 0x0c008000620c7fae */ /* 0x0007f4000a1a1016 */
[----:B------:R3:W-:Y:S04]  /*8010*/  LDGSTS.E [R12+0xe000], desc[UR22][R68.64], P3 ;  /* 0x0e000000440c7fae */ /* 0x0007e800099a1016 */
[----:B------:R3:W-:Y:S04]  /*8020*/  LDGSTS.E [R12+0xe008], desc[UR22][R66.64], P5 ;  /* 0x0e008000420c7fae */ /* 0x0007e8000a9a1016 */
[----:B------:R-:W0:Y:S04]  /*8030*/  LDGDEPBAR ;  /* 0x00000000000079af */ /* 0x000e280000000000 */
[----:B------:R3:W-:Y:S04]  /*8040*/  LDGSTS.E [R225+0x1c000], desc[UR22][R194.64], P2 ;  /* 0x1c000000c2e17fae */ /* 0x0007e800091a1016 */
        /* <DEDUP_REMOVED lines=31> */
[----:B------:R-:W0:Y:S01]  /*8240*/  LDGDEPBAR ;  /* 0x00000000000079af */ /* 0x000e220000000000 */
[----:B--2---:R-:W-:-:S02]  /*8250*/  VIADD R19, R124, 0xffffff00 ;  /* 0xffffff007c137836 */ /* 0x004fc40000000000 */
[----:B------:R-:W-:-:S03]  /*8260*/  VIADD R251, R124, 0x7f ;  /* 0x0000007f7cfb7836 */ /* 0x000fc60000000000 */
[----:B------:R-:W-:Y:S01]  /*8270*/  ISETP.GE.AND P3, PT, R2, R19, PT ;  /* 0x000000130200720c */ /* 0x000fe20003f66270 */
[----:B------:R-:W-:-:S04]  /*8280*/  DEPBAR.LE SB0, 0x2 ;  /* 0x000080800000791a */ /* 0x000fc80000000000 */
[----:B------:R-:W-:Y:S01]  /*8290*/  BAR.SYNC.DEFER_BLOCKING 0x0 ;  /* 0x0000000000007b1d */ /* 0x000fe20000010000 */
[----:B------:R-:W-:Y:S02]  /*82a0*/  SEL R29, RZ, 0x4, P3 ;  /* 0x00000004ff1d7807 */ /* 0x000fe40001800000 */
[C---:B------:R-:W-:Y:S01]  /*82b0*/  ISETP.LT.OR P3, PT, R251.reuse, 0x80, P0 ;  /* 0x00000080fb00780c */ /* 0x040fe20000761670 */
[----:B------:R-:W-:Y:S02]  /*82c0*/  USHF.R.S32.HI UR28, URZ, 0x1f, UR57 ;  /* 0x0000001fff1c7899 */ /* 0x000fe40008011439 */
[----:B------:R-:W-:Y:S01]  /*82d0*/  USHF.L.U32 UR10, UR57, 0x2, URZ ;  /* 0x00000002390a7899 */ /* 0x000fe200080006ff */
[----:B------:R-:W-:Y:S01]  /*82e0*/  ISETP.GT.AND P2, PT, R251, 0x17f, PT ;  /* 0x0000017ffb00780c */ /* 0x000fe20003f44270 */
[----:B------:R-:W-:-:S04]  /*82f0*/  USHF.L.U64.HI UR11, UR57, 0x2, UR28 ;  /* 0x00000002390b7899 */ /* 0x000fc8000801021c */
[----:B------:R-:W-:Y:S02]  /*8300*/  IADD3 R222, P6, PT, R222, UR10, RZ ;  /* 0x0000000adede7c10 */ /* 0x000fe4000ffde0ff */
[----:B------:R-:W-:Y:S02]  /*8310*/  SEL R29, R29, RZ, P2 ;  /* 0x000000ff1d1d7207 */ /* 0x000fe40001000000 */
[----:B------:R-:W-:Y:S01]  /*8320*/  IADD3.X R223, PT, PT, R223, UR11, RZ, P6, !PT ;  /* 0x0000000bdfdf7c10 */ /* 0x000fe2000b7fe4ff */
[----:B------:R-:W-:Y:S01]  /*8330*/  @!PT LDS RZ, [RZ] ;  /* 0x00000000fffff984 */ /* 0x000fe20000000800 */
[----:B------:R-:W-:Y:S01]  /*8340*/  @!PT LDS RZ, [RZ] ;  /* 0x00000000fffff984 */ /* 0x000fe20000000800 */
[----:B------:R-:W-:Y:S01]  /*8350*/  @!PT LDS RZ, [RZ] ;  /* 0x00000000fffff984 */ /* 0x000fe20000000800 */
[----:B------:R-:W-:Y:S01]  /*8360*/  @!PT LDS RZ, [RZ] ;  /* 0x00000000fffff984 */ /* 0x000fe20000000800 */
[----:B------:R-:W-:-:S00]  /*8370*/  MEMBAR.ALL.CTA ;  /* 0x0000000000007992 */ /* 0x000fc00000008000 */
[----:B------:R-:W-:Y:S06]  /*8380*/  MEMBAR.ALL.GPU ;  /* 0x0000000000007992 */ /* 0x000fec000000a000 */
[----:B------:R-:W-:-:S00]  /*8390*/  ERRBAR ;  /* 0x00000000000079ab */ /* 0x000fc00000000000 */
[----:B------:R-:W-:Y:S08]  /*83a0*/  CGAERRBAR ;  /* 0x00000000000075ab */ /* 0x000ff00000000000 */
[----:B------:R-:W-:Y:S01]  /*83b0*/  UCGABAR_ARV ;  /* 0x00000000000079c7 */ /* 0x000fe20008000000 */
[----:B------:R-:W-:-:S05]  /*83c0*/  ISETP.NE.U32.AND P4, PT, R29, RZ, PT ;  /* 0x000000ff1d00720c */ /* 0x000fca0003f85070 */
[----:B------:R-:W-:Y:S01]  /*83d0*/  UCGABAR_WAIT ;  /* 0x0000000000007dc7 */ /* 0x000fe20008000000 */
[----:B------:R-:W-:Y:S01]  /*83e0*/  CCTL.IVALL ;  /* 0x00000000ff00798f */ /* 0x000fe20002000000 */
[----:B---3--:R-:W-:Y:S06]  /*83f0*/  @P3 BRA `(.L_x_12) ;  /* 0x0000000400483947 */ /* 0x008fec0003800000 */
[----:B------:R-:W-:Y:S02]  /*8400*/  UIADD3 UR12, UPT, UPT, UR7, 0x18000, URZ ;  /* 0x00018000070c7890 */ /* 0x000fe4000fffe0ff */
[----:B------:R-:W-:Y:S02]  /*8410*/  USHF.R.U32.HI UR30, URZ, 0x4, UR7 ;  /* 0x00000004ff1e7899 */ /* 0x000fe40008011607 */
[----:B------:R-:W-:Y:S02]  /*8420*/  USHF.R.U32.HI UR12, URZ, 0x4, UR12 ;  /* 0x00000004ff0c7899 */ /* 0x000fe4000801160c */
[----:B------:R-:W-:Y:S02]  /*8430*/  USGXT.U32 UR30, UR30, 0xe ;  /* 0x0000000e1e1e789a */ /* 0x000fe40008000000 */
[----:B------:R-:W-:Y:S02]  /*8440*/  USGXT.U32 UR46, UR12, 0xe ;  /* 0x0000000e0c2e789a */ /* 0x000fe40008000000 */
[----:B------:R-:W-:-:S02]  /*8450*/  UIADD3 UR12, UP1, UPT, UR30, 0x2, URZ ;  /* 0x000000021e0c7890 */ /* 0x000fc4000ff3e0ff */
[----:B------:R-:W-:Y:S01]  /*8460*/  UIADD3 UR28, UP2, UPT, UR46, 0x2, URZ ;  /* 0x000000022e1c7890 */ /* 0x000fe2000ff5e0ff */
[----:B------:R-:W-:Y:S01]  /*8470*/  UMOV UR13, URZ ;  /* 0x000000ff000d7c82 */ /* 0x000fe20008000000 */
[----:B------:R-:W-:Y:S01]  /*8480*/  UMOV UR29, URZ ;  /* 0x000000ff001d7c82 */ /* 0x000fe20008000000 */
[----:B------:R-:W-:Y:S02]  /*8490*/  UIADD3.X UR13, UPT, UPT, UR13, 0x40004040, URZ, UP1, !UPT ;  /* 0x400040400d0d7890 */ /* 0x000fe40008ffe4ff */
[----:B------:R-:W-:Y:S02]  /*84a0*/  UIADD3.X UR29, UPT, UPT, UR29, 0x40004040, URZ, UP2, !UPT ;  /* 0x400040401d1d7890 */ /* 0x000fe400097fe4ff */
[----:B------:R-:W-:Y:S02]  /*84b0*/  UIADD3.64 UR64, UPT, UPT, UR12, 0x2, URZ ;  /* 0x000000020c407897 */ /* 0x000fe4000fffe0ff */
[----:B------:R-:W-:Y:S02]  /*84c0*/  UIADD3.64 UR58, UPT, UPT, UR28, 0x2, URZ ;  /* 0x000000021c3a7897 */ /* 0x000fe4000fffe0ff */
[----:B------:R-:W-:-:S02]  /*84d0*/  UIADD3.64 UR50, UPT, UPT, UR12, 0x4, URZ ;  /* 0x000000040c327897 */ /* 0x000fc4000fffe0ff */
[----:B------:R-:W-:Y:S02]  /*84e0*/  UIADD3.64 UR48, UPT, UPT, UR28, 0x4, URZ ;  /* 0x000000041c307897 */ /* 0x000fe4000fffe0ff */
[----:B------:R-:W-:Y:S02]  /*84f0*/  UIADD3.64 UR72, UPT, UPT, UR12, 0x1fe, URZ ;  /* 0x000001fe0c487897 */ /* 0x000fe4000fffe0ff */
[----:B------:R-:W-:Y:S01]  /*8500*/  UIADD3.64 UR66, UPT, UPT, UR28, 0xfe, URZ ;  /* 0x000000fe1c427897 */ /* 0x000fe2000fffe0ff */
[----:B------:R-:W-:Y:S01]  /*8510*/  UMOV UR68, 0x0 ;  /* 0x0000000000447882 */ /* 0x000fe20000000000 */
[----:B------:R-:W-:Y:S01]  /*8520*/  UMOV UR69, 0x8100910 ;  /* 0x0810091000457882 */ /* 0x000fe20000000000 */
[----:B------:R-:W-:Y:S01]  /*8530*/  UMOV UR31, 0x40004040 ;  /* 0x40004040001f7882 */ /* 0x000fe20000000000 */
[----:B------:R-:W-:Y:S01]  /*8540*/  UMOV UR47, 0x40004040 ;  /* 0x40004040002f7882 */ /* 0x000fe20000000000 */
[----:B------:R-:W-:Y:S01]  /*8550*/  UMOV UR70, 0x0 ;  /* 0x0000000000467882 */ /* 0x000fe20000000000 */
[----:B------:R-:W-:Y:S01]  /*8560*/  UMOV UR71, 0x8100910 ;  /* 0x0810091000477882 */ /* 0x000fe20000000000 */
[----:B------:R-:W-:Y:S01]  /*8570*/  UMOV UR74, 0x0 ;  /* 0x00000000004a7882 */ /* 0x000fe20000000000 */
[----:B------:R-:W-:Y:S01]  /*8580*/  UMOV UR75, 0x8100910 ;  /* 0x08100910004b7882 */ /* 0x000fe20000000000 */
[----:B------:R1:W-:Y:S01]  /*8590*/  UTCHMMA.2CTA gdesc[UR30], gdesc[UR46], tmem[UR8], tmem[UR68], idesc[UR69], !UPT ;  /* 0x00ff442e1e0075ea */ /* 0x0003e2000fa00008 */
[----:B------:R-:W-:Y:S01]  /*85a0*/  UMOV UR76, 0x0 ;  /* 0x00000000004c7882 */ /* 0x000fe20000000000 */
[----:B------:R-:W-:Y:S01]  /*85b0*/  UMOV UR77, 0x8100910 ;  /* 0x08100910004d7882 */ /* 0x000fe20000000000 */
[----:B------:R2:W-:Y:S01]  /*85c0*/  UTCHMMA.2CTA gdesc[UR12], gdesc[UR28], tmem[UR8], tmem[UR70], idesc[UR71], UPT ;  /* 0x00ff461c0c0075ea */ /* 0x0005e2000ba00008 */
[----:B------:R-:W-:Y:S01]  /*85d0*/  UTCHMMA.2CTA gdesc[UR64], gdesc[UR58], tmem[UR8], tmem[UR74], idesc[UR75], UPT ;  /* 0x00ff4a3a400075ea */ /* 0x000fe2000ba00008 */
[----:B------:R-:W-:Y:S01]  /*85e0*/  UIADD3.64 UR62, UPT, UPT, UR12, 0x200, URZ ;  /* 0x000002000c3e7897 */ /* 0x000fe2000fffe0ff */
[----:B------:R3:W-:Y:S01]  /*85f0*/  UTCHMMA.2CTA gdesc[UR50], gdesc[UR48], tmem[UR8], tmem[UR76], idesc[UR77], UPT ;  /* 0x00ff4c30320075ea */ /* 0x0007e2000ba00008 */
[----:B------:R-:W-:Y:S01]  /*8600*/  UIADD3.64 UR60, UPT, UPT, UR28, 0x100, URZ ;  /* 0x000001001c3c7897 */ /* 0x000fe2000fffe0ff */
[----:B------:R4:W-:Y:S01]  /*8610*/  UTCHMMA.2CTA gdesc[UR72], gdesc[UR66], tmem[UR8], tmem[UR68], idesc[UR69], UPT ;  /* 0x00ff4442480075ea */ /* 0x0009e2000ba00008 */
[----:B-1----:R-:W-:-:S02]  /*8620*/  UIADD3.64 UR30, UPT, UPT, UR12, 0x202, URZ ;  /* 0x000002020c1e7897 */ /* 0x002fc4000fffe0ff */
[----:B------:R-:W-:Y:S02]  /*8630*/  UIADD3.64 UR46, UPT, UPT, UR28, 0x102, URZ ;  /* 0x000001021c2e7897 */ /* 0x000fe4000fffe0ff */
[----:B--2---:R-:W-:Y:S02]  /*8640*/  UIADD3.64 UR70, UPT, UPT, UR12, 0x204, URZ ;  /* 0x000002040c467897 */ /* 0x004fe4000fffe0ff */
[----:B---3--:R-:W-:Y:S02]  /*8650*/  UIADD3.64 UR50, UPT, UPT, UR12, 0x402, URZ ;  /* 0x000004020c327897 */ /* 0x008fe4000fffe0ff */
[----:B----4-:R-:W-:Y:S01]  /*8660*/  UIADD3.64 UR68, UPT, UPT, UR28, 0x104, URZ ;  /* 0x000001041c447897 */ /* 0x010fe2000fffe0ff */
[----:B------:R-:W-:Y:S01]  /*8670*/  UMOV UR58, 0x0 ;  /* 0x00000000003a7882 */ /* 0x000fe20000000000 */
[----:B------:R-:W-:Y:S01]  /*8680*/  UMOV UR59, 0x8100910 ;  /* 0x08100910003b7882 */ /* 0x000fe20000000000 */
[----:B------:R-:W-:Y:S01]  /*8690*/  UIADD3.64 UR64, UPT, UPT, UR12, 0x3fe, URZ ;  /* 0x000003fe0c407897 */ /* 0x000fe2000fffe0ff */
[----:B------:R1:W-:Y:S01]  /*86a0*/  UTCHMMA.2CTA gdesc[UR62], gdesc[UR60], tmem[UR8], tmem[UR58], idesc[UR59], UPT ;  /* 0x00ff3a3c3e0075ea */ /* 0x0003e2000ba00008 */
[----:B------:R2:W-:Y:S01]  /*86b0*/  UTCHMMA.2CTA gdesc[UR30], gdesc[UR46], tmem[UR8], tmem[UR58], idesc[UR59], UPT ;  /* 0x00ff3a2e1e0075ea */ /* 0x0005e2000ba00008 */
[----:B------:R-:W-:-:S03]  /*86c0*/  UIADD3.64 UR48, UPT, UPT, UR12, 0x400, URZ ;  /* 0x000004000c307897 */ /* 0x000fc6000fffe0ff */
[----:B------:R3:W-:Y:S01]  /*86d0*/  UTCHMMA.2CTA gdesc[UR70], gdesc[UR68], tmem[UR8], tmem[UR76], idesc[UR77], UPT ;  /* 0x00ff4c44460075ea */ /* 0x0007e2000ba00008 */
[----:B------:R-:W-:Y:S02]  /*86e0*/  UIADD3.64 UR72, UPT, UPT, UR12, 0x602, URZ ;  /* 0x000006020c487897 */ /* 0x000fe4000fffe0ff */
[----:B------:R-:W-:Y:S01]  /*86f0*/  UIADD3.64 UR66, UPT, UPT, UR12, 0x604, URZ ;  /* 0x000006040c427897 */ /* 0x000fe2000fffe0ff */
[----:B-1----:R-:W-:Y:S01]  /*8700*/  UMOV UR60, 0x0 ;  /* 0x00000000003c7882 */ /* 0x002fe20000000000 */
[----:B--2---:R-:W-:Y:S01]  /*8710*/  UIADD3.64 UR58, UPT, UPT, UR28, 0x1fe, URZ ;  /* 0x000001fe1c3a7897 */ /* 0x004fe2000fffe0ff */
[----:B------:R-:W-:Y:S01]  /*8720*/  UMOV UR61, 0x8100910 ;  /* 0x08100910003d7882 */ /* 0x000fe20000000000 */
[----:B---3--:R-:W-:Y:S01]  /*8730*/  UMOV UR70, UR50 ;  /* 0x0000003200467c82 */ /* 0x008fe20008000000 */
[----:B------:R-:W-:Y:S01]  /*8740*/  UMOV UR71, UR51 ;  /* 0x0000003300477c82 */ /* 0x000fe20008000000 */
[----:B------:R-:W-:Y:S02]  /*8750*/  UIADD3.64 UR50, UPT, UPT, UR28, 0x200, URZ ;  /* 0x000002001c327897 */ /* 0x000fe4000fffe0ff */
[----:B------:R-:W-:-:S03]  /*8760*/  UIADD3.64 UR62, UPT, UPT, UR28, 0x202, URZ ;  /* 0x000002021c3e7897 */ /* 0x000fc6000fffe0ff */
[----:B------:R1:W-:Y:S01]  /*8770*/  UTCHMMA.2CTA gdesc[UR64], gdesc[UR58], tmem[UR8], tmem[UR74], idesc[UR75], UPT ;  /* 0x00ff4a3a400075ea */ /* 0x0003e2000ba00008 */
[----:B------:R-:W-:Y:S02]  /*8780*/  UIADD3.64 UR68, UPT, UPT, UR12, 0x404, URZ ;  /* 0x000004040c447897 */ /* 0x000fe4000fffe0ff */
[----:B------:R-:W-:Y:S01]  /*8790*/  UIADD3.64 UR76, UPT, UPT, UR12, 0x5fe, URZ ;  /* 0x000005fe0c4c7897 */ /* 0x000fe2000fffe0ff */
[----:B------:R2:W-:Y:S01]  /*87a0*/  UTCHMMA.2CTA gdesc[UR48], gdesc[UR50], tmem[UR8], tmem[UR60], idesc[UR61], UPT ;  /* 0x00ff3c32300075ea */ /* 0x0005e2000ba00008 */
[----:B------:R-:W-:Y:S02]  /*87b0*/  UIADD3.64 UR46, UPT, UPT, UR28, 0x2fe, URZ ;  /* 0x000002fe1c2e7897 */ /* 0x000fe4000fffe0ff */
[----:B------:R-:W-:Y:S02]  /*87c0*/  UIADD3.64 UR30, UPT, UPT, UR28, 0x300, URZ ;  /* 0x000003001c1e7897 */ /* 0x000fe4000fffe0ff */
[----:B-1----:R-:W-:Y:S02]  /*87d0*/  UIADD3.64 UR74, UPT, UPT, UR12, 0x600, URZ ;  /* 0x000006000c4a7897 */ /* 0x002fe4000fffe0ff */
[----:B------:R-:W-:Y:S01]  /*87e0*/  UIADD3.64 UR12, UPT, UPT, UR28, 0x302, URZ ;  /* 0x000003021c0c7897 */ /* 0x000fe2000fffe0ff */
[----:B------:R-:W-:Y:S01]  /*87f0*/  UMOV UR58, 0x0 ;  /* 0x00000000003a7882 */ /* 0x000fe20000000000 */
[----:B--2---:R-:W-:-:S02]  /*8800*/  UIADD3.64 UR60, UPT, UPT, UR28, 0x204, URZ ;  /* 0x000002041c3c7897 */ /* 0x004fc4000fffe0ff */
[----:B------:R-:W-:Y:S01]  /*8810*/  UIADD3.64 UR28, UPT, UPT, UR28, 0x304, URZ ;  /* 0x000003041c1c7897 */ /* 0x000fe2000fffe0ff */
[----:B------:R-:W-:Y:S01]  /*8820*/  UMOV UR59, 0x8100910 ;  /* 0x08100910003b7882 */ /* 0x000fe20000000000 */
[----:B------:R-:W-:Y:S01]  /*8830*/  UMOV UR50, 0x0 ;  /* 0x0000000000327882 */ /* 0x000fe20000000000 */
[----:B------:R1:W-:Y:S01]  /*8840*/  UTCHMMA.2CTA gdesc[UR70], gdesc[UR62], tmem[UR8], tmem[UR58], idesc[UR59], UPT ;  /* 0x00ff3a3e460075ea */ /* 0x0003e2000ba00008 */
[----:B------:R-:W-:Y:S01]  /*8850*/  UMOV UR51, 0x8100910 ;  /* 0x0810091000337882 */ /* 0x000fe20000000000 */
[----:B------:R-:W-:Y:S02]  /*8860*/  UMOV UR64, 0x0 ;  /* 0x0000000000407882 */ /* 0x000fe40000000000 */
[----:B------:R2:W-:Y:S01]  /*8870*/  UTCHMMA.2CTA gdesc[UR68], gdesc[UR60], tmem[UR8], tmem[UR58], idesc[UR59], UPT ;  /* 0x00ff3a3c440075ea */ /* 0x0005e2000ba00008 */
[----:B------:R-:W-:Y:S01]  /*8880*/  UMOV UR65, 0x8100910 ;  /* 0x0810091000417882 */ /* 0x000fe20000000000 */
[----:B------:R2:W-:Y:S01]  /*8890*/  UTCHMMA.2CTA gdesc[UR76], gdesc[UR46], tmem[UR8], tmem[UR50], idesc[UR51], UPT ;  /* 0x00ff322e4c0075ea */ /* 0x0005e2000ba00008 */
[----:B------:R-:W-:Y:S01]  /*88a0*/  UMOV UR48, 0x3 ;  /* 0x0000000300307882 */ /* 0x000fe20000000000 */
[----:B-1----:R-:W-:Y:S01]  /*88b0*/  UMOV UR70, 0x0 ;  /* 0x0000000000467882 */ /* 0x002fe20000000000 */
[----:B------:R-:W-:-:S02]  /*88c0*/  UMOV UR71, 0x8100910 ;  /* 0x0810091000477882 */ /* 0x000fc40000000000 */
[----:B------:R2:W-:Y:S01]  /*88d0*/  UTCHMMA.2CTA gdesc[UR74], gdesc[UR30], tmem[UR8], tmem[UR70], idesc[UR71], UPT ;  /* 0x00ff461e4a0075ea */ /* 0x0005e2000ba00008 */
[----:B------:R2:W-:Y:S01]  /*88e0*/  UTCHMMA.2CTA gdesc[UR72], gdesc[UR12], tmem[UR8], tmem[UR64], idesc[UR65], UPT ;  /* 0x00ff400c480075ea */ /* 0x0005e2000ba00008 */
[----:B------:R2:W-:Y:S01]  /*88f0*/  UTCHMMA.2CTA gdesc[UR66], gdesc[UR28], tmem[UR8], tmem[UR58], idesc[UR59], UPT ;  /* 0x00ff3a1c420075ea */ /* 0x0005e2000ba00008 */
[----:B------:R2:W-:Y:S01]  /*8900*/  UTCBAR.2CTA.MULTICAST [UR9], URZ, UR48 ;  /* 0x000000ff090073e9 */ /* 0x0005e20008200830 */
[----:B------:R-:W-:Y:S01]  /*8910*/  NOP ;  /* 0x0000000000007918 */ /* 0x000fe20000000000 */
.L_x_12:
[----:B------:R-:W-:Y:S01]  /*8920*/  BAR.SYNC.DEFER_BLOCKING 0x0 ;  /* 0x0000000000007b1d */ /* 0x000fe20000010000 */
[C---:B------:R-:W-:Y:S01]  /*8930*/  LOP3.LUT R29, R2.reuse, 0x2, RZ, 0xfc, !PT ;  /* 0x00000002021d7812 */ /* 0x040fe200078efcff */
[----:B------:R-:W-:Y:S01]  /*8940*/  VIADD R231, R3, UR7 ;  /* 0x0000000703e77c36 */ /* 0x000fe20008000000 */
[C---:B------:R-:W-:Y:S01]  /*8950*/  LOP3.LUT R229, R2.reuse, 0x20, RZ, 0xfc, !PT ;  /* 0x0000002002e57812 */ /* 0x040fe200078efcff */
[----:B--2---:R-:W-:Y:S01]  /*8960*/  USHF.R.S32.HI UR29, URZ, 0x1f, UR45 ;  /* 0x0000001fff1d7899 */ /* 0x004fe2000801142d */
[----:B------:R-:W-:Y:S01]  /*8970*/  ISETP.GE.AND P3, PT, R29, R19, PT ;  /* 0x000000131d00720c */ /* 0x000fe20003f66270 */
[----:B------:R-:W-:Y:S01]  /*8980*/  USHF.L.U32 UR12, UR45, 0x2, URZ ;  /* 0x000000022d0c7899 */ /* 0x000fe200080006ff */
[----:B------:R-:W-:Y:S01]  /*8990*/  LOP3.LUT R230, R2, 0x22, RZ, 0xfc, !PT ;  /* 0x0000002202e67812 */ /* 0x000fe200078efcff */
[----:B------:R-:W-:Y:S01]  /*89a0*/  USHF.L.U64.HI UR13, UR45, 0x2, UR29 ;  /* 0x000000022d0d7899 */ /* 0x000fe2000801021d */
[----:B------:R-:W-:Y:S01]  /*89b0*/  SEL R29, RZ, 0x4, P3 ;  /* 0x00000004ff1d7807 */ /* 0x000fe20001800000 */
[----:B------:R-:W-:Y:S01]  /*89c0*/  UMOV UR28, URZ ;  /* 0x000000ff001c7c82 */ /* 0x000fe20008000000 */
[----:B------:R-:W-:-:S02]  /*89d0*/  IADD3 R162, P5, PT, R162, UR10, RZ ;  /* 0x0000000aa2a27c10 */ /* 0x000fc4000ffbe0ff */
[----:B------:R-:W-:Y:S02]  /*89e0*/  SEL R29, R29, RZ, P2 ;  /* 0x000000ff1d1d7207 */ /* 0x000fe40001000000 */
[----:B------:R-:W-:Y:S02]  /*89f0*/  IADD3.X R163, PT, PT, R163, UR11, RZ, P5, !PT ;  /* 0x0000000ba3a37c10 */ /* 0x000fe4000affe4ff */
[----:B------:R-:W-:Y:S02]  /*8a00*/  ISETP.NE.U32.AND P3, PT, R29, RZ, PT ;  /* 0x000000ff1d00720c */ /* 0x000fe40003f65070 */
[----:B------:R-:W-:Y:S02]  /*8a10*/  IADD3 R160, P5, PT, R160, UR10, RZ ;  /* 0x0000000aa0a07c10 */ /* 0x000fe4000ffbe0ff */
[----:B------:R-:W-:Y:S02]  /*8a20*/  LOP3.LUT R228, R2, 0x40, RZ, 0xfc, !PT ;  /* 0x0000004002e47812 */ /* 0x000fe400078efcff */
[----:B------:R-:W-:Y:S01]  /*8a30*/  IADD3.X R161, PT, PT, R161, UR11, RZ, P5, !PT ;  /* 0x0000000ba1a17c10 */ /* 0x000fe2000affe4ff */
[----:B------:R-:W-:Y:S01]  /*8a40*/  @!PT LDS RZ, [RZ] ;  /* 0x00000000fffff984 */ /* 0x000fe20000000800 */
[----:B------:R-:W-:Y:S01]  /*8a50*/  @!PT LDS RZ, [RZ] ;  /* 0x00000000fffff984 */ /* 0x000fe20000000800 */
[----:B------:R-:W-:Y:S01]  /*8a60*/  @!PT LDS RZ, [RZ] ;  /* 0x00000000fffff984 */ /* 0x000fe20000000800 */
[----:B------:R-:W-:Y:S01]  /*8a70*/  LDGSTS.E [R231+0x10000], desc[UR22][R222.64], P4 ;  /* 0x10000000dee77fae */ /* 0x000fe2000a1a1016 */
[----:B------:R-:W-:-:S02]  /*8a80*/  IADD3 R192, P4, PT, R192, UR10, RZ ;  /* 0x0000000ac0c07c10 */ /* 0x000fc4000ff9e0ff */
[----:B------:R-:W-:Y:S02]  /*8a90*/  LOP3.LUT R238, R2, 0x42, RZ, 0xfc, !PT ;  /* 0x0000004202ee7812 */ /* 0x000fe400078efcff */
[----:B------:R-:W-:Y:S02]  /*8aa0*/  IADD3.X R193, PT, PT, R193, UR11, RZ, P4, !PT ;  /* 0x0000000bc1c17c10 */ /* 0x000fe4000a7fe4ff */
[-C--:B------:R-:W-:Y:S02]  /*8ab0*/  ISETP.GE.AND P4, PT, R230, R19.reuse, PT ;  /* 0x00000013e600720c */ /* 0x080fe40003f86270 */
[----:B------:R-:W-:Y:S01]  /*8ac0*/  IADD3 R130, P5, PT, R130, UR10, RZ ;  /* 0x0000000a82827c10 */ /* 0x000fe2000ffbe0ff */
[----:B------:R1:W-:Y:S01]  /*8ad0*/  LDGSTS.E [R231+0x10008], desc[UR22][R192.64], P3 ;  /* 0x10008000c0e77fae */ /* 0x0003e200099a1016 */
[----:B------:R-:W-:Y:S02]  /*8ae0*/  ISETP.GE.AND P3, PT, R229, R19, PT ;  /* 0x00000013e500720c */ /* 0x000fe40003f66270 */
[----:B------:R-:W-:-:S02]  /*8af0*/  SEL R29, RZ, 0x4, P4 ;  /* 0x00000004ff1d7807 */ /* 0x000fc40002000000 */
[----:B------:R-:W-:Y:S02]  /*8b00*/  IADD3.X R131, PT, PT, R131, UR11, RZ, P5, !PT ;  /* 0x0000000b83837c10 */ /* 0x000fe4000affe4ff */
[----:B------:R-:W-:Y:S02]  /*8b10*/  SEL R29, R29, RZ, P2 ;  /* 0x000000ff1d1d7207 */ /* 0x000fe40001000000 */
[----:B------:R-:W-:Y:S02]  /*8b20*/  IADD3 R128, P5, PT, R128, UR10, RZ ;  /* 0x0000000a80807c10 */ /* 0x000fe4000ffbe0ff */
[----:B------:R-:W-:Y:S02]  /*8b30*/  ISETP.NE.U32.AND P4, PT, R29, RZ, PT ;  /* 0x000000ff1d00720c */ /* 0x000fe40003f85070 */
[----:B-1----:R-:W-:Y:S02]  /*8b40*/  SEL R192, RZ, 0x4, P3 ;  /* 0x00000004ffc07807 */ /* 0x002fe40001800000 */
[----:B------:R-:W-:-:S02]  /*8b50*/  LOP3.LUT R232, R2, 0x60, RZ, 0xfc, !PT ;  /* 0x0000006002e87812 */ /* 0x000fc400078efcff */
[----:B------:R-:W-:Y:S02]  /*8b60*/  SEL R192, R192, RZ, P2 ;  /* 0x000000ffc0c07207 */ /* 0x000fe40001000000 */
[----:B------:R-:W-:Y:S02]  /*8b70*/  IADD3.X R129, PT, PT, R129, UR11, RZ, P5, !PT ;  /* 0x0000000b81817c10 */ /* 0x000fe4000affe4ff */
[----:B------:R-:W-:Y:S02]  /*8b80*/  ISETP.NE.U32.AND P3, PT, R192, RZ, PT ;  /* 0x000000ffc000720c */ /* 0x000fe40003f65070 */
[----:B------:R-:W-:Y:S02]  /*8b90*/  LOP3.LUT R226, R2, 0x62, RZ, 0xfc, !PT ;  /* 0x0000006202e27812 */ /* 0x000fe400078efcff */
[----:B------:R-:W-:Y:S02]  /*8ba0*/  IADD3 R96, P5, PT, R96, UR10, RZ ;  /* 0x0000000a60607c10 */ /* 0x000fe4000ffbe0ff */
[----:B------:R-:W-:-:S02]  /*8bb0*/  LOP3.LUT R239, R2, 0x44, RZ, 0xfc, !PT ;  /* 0x0000004402ef7812 */ /* 0x000fc400078efcff */
[----:B------:R-:W-:Y:S02]  /*8bc0*/  IADD3.X R97, PT, PT, R97, UR11, RZ, P5, !PT ;  /* 0x0000000b61617c10 */ /* 0x000fe4000affe4ff */
[----:B------:R-:W-:Y:S02]  /*8bd0*/  IADD3 R94, P5, PT, R94, UR10, RZ ;  /* 0x0000000a5e5e7c10 */ /* 0x000fe4000ffbe0ff */
[----:B------:R-:W-:Y:S01]  /*8be0*/  LOP3.LUT R240, R2, 0x46, RZ, 0xfc, !PT ;  /* 0x0000004602f07812 */ /* 0x000fe200078efcff */
[----:B------:R-:W-:Y:S01]  /*8bf0*/  LDGSTS.E [R231+0x12000], desc[UR22][R162.64], P3 ;  /* 0x12000000a2e77fae */ /* 0x000fe200099a1016 */
[-C--:B------:R-:W-:Y:S02]  /*8c00*/  ISETP.GE.AND P3, PT, R228, R19.reuse, PT ;  /* 0x00000013e400720c */ /* 0x080fe40003f66270 */
[----:B------:R-:W-:Y:S01]  /*8c10*/  IADD3.X R95, PT, PT, R95, UR11, RZ, P5, !PT ;  /* 0x0000000b5f5f7c10 */ /* 0x000fe2000affe4ff */
[----:B------:R1:W-:Y:S01]  /*8c20*/  LDGSTS.E [R231+0x12008], desc[UR22][R160.64], P4 ;  /* 0x12008000a0e77fae */ /* 0x0003e2000a1a1016 */
[----:B------:R-:W-:-:S02]  /*8c30*/  ISETP.GE.AND P4, PT, R238, R19, PT ;  /* 0x00000013ee00720c */ /* 0x000fc40003f86270 */
[----:B------:R-:W-:Y:S02]  /*8c40*/  IADD3 R104, P6, PT, R104, UR10, RZ ;  /* 0x0000000a68687c10 */ /* 0x000fe4000ffde0ff */
[----:B------:R-:W-:Y:S02]  /*8c50*/  SEL R29, RZ, 0x4, P4 ;  /* 0x00000004ff1d7807 */ /* 0x000fe40002000000 */
[----:B------:R-:W-:Y:S02]  /*8c60*/  IADD3.X R105, PT, PT, R105, UR11, RZ, P6, !PT ;  /* 0x0000000b69697c10 */ /* 0x000fe4000b7fe4ff */
[----:B------:R-:W-:Y:S02]  /*8c70*/  SEL R29, R29, RZ, P2 ;  /* 0x000000ff1d1d7207 */ /* 0x000fe40001000000 */
[----:B------:R-:W-:Y:S02]  /*8c80*/  IADD3 R72, P6, PT, R72, UR10, RZ ;  /* 0x0000000a48487c10 */ /* 0x000fe4000ffde0ff */
[----:B-1----:R-:W-:-:S02]  /*8c90*/  SEL R160, RZ, 0x4, P3 ;  /* 0x00000004ffa07807 */ /* 0x002fc40001800000 */
[----:B------:R-:W-:Y:S02]  /*8ca0*/  ISETP.NE.U32.AND P4, PT, R29, RZ, PT ;  /* 0x000000ff1d00720c */ /* 0x000fe40003f85070 */
[----:B------:R-:W-:Y:S02]  /*8cb0*/  SEL R160, R160, RZ, P2 ;  /* 0x000000ffa0a07207 */ /* 0x000fe40001000000 */
[----:B------:R-:W-:Y:S02]  /*8cc0*/  IADD3.X R73, PT, PT, R73, UR11, RZ, P6, !PT ;  /* 0x0000000b49497c10 */ /* 0x000fe4000b7fe4ff */
[----:B------:R-:W-:Y:S02]  /*8cd0*/  ISETP.NE.U32.AND P3, PT, R160, RZ, PT ;  /* 0x000000ffa000720c */ /* 0x000fe40003f65070 */
[----:B------:R-:W-:Y:S02]  /*8ce0*/  IADD3 R70, P6, PT, R70, UR10, RZ ;  /* 0x0000000a46467c10 */ /* 0x000fe4000ffde0ff */
[----:B------:R-:W-:-:S02]  /*8cf0*/  LOP3.LUT R233, R2, 0x28, RZ, 0xfc, !PT ;  /* 0x0000002802e97812 */ /* 0x000fc400078efcff */
[----:B------:R-:W-:Y:S02]  /*8d00*/  IADD3.X R71, PT, PT, R71, UR11, RZ, P6, !PT ;  /* 0x0000000b47477c10 */ /* 0x000fe4000b7fe4ff */
[C---:B------:R-:W-:Y:S02]  /*8d10*/  LOP3.LUT R234, R2.reuse, 0x2a, RZ, 0xfc, !PT ;  /* 0x0000002a02ea7812 */ /* 0x040fe400078efcff */
[C---:B------:R-:W-:Y:S02]  /*8d20*/  LOP3.LUT R250, R2.reuse, 0x48, RZ, 0xfc, !PT ;  /* 0x0000004802fa7812 */ /* 0x040fe400078efcff */
[----:B------:R-:W-:Y:S01]  /*8d30*/  LOP3.LUT R252, R2, 0x4a, RZ, 0xfc, !PT ;  /* 0x0000004a02fc7812 */ /* 0x000fe200078efcff */
[----:B------:R-:W-:Y:S01]  /*8d40*/  LDGSTS.E [R231+0x14000], desc[UR22][R130.64], P3 ;  /* 0x1400000082e77fae */ /* 0x000fe200099a1016 */
[-C--:B------:R-:W-:Y:S02]  /*8d50*/  ISETP.GE.AND P3, PT, R232, R19.reuse, PT ;  /* 0x00000013e800720c */ /* 0x080fe40003f66270 */
[----:B------:R-:W-:Y:S01]  /*8d60*/  LOP3.LUT R232, R2, 0x26, RZ, 0xfc, !PT ;  /* 0x0000002602e87812 */ /* 0x000fe200078efcff */
[----:B------:R1:W-:Y:S01]  /*8d70*/  LDGSTS.E [R231+0x14008], desc[UR22][R128.64], P4 ;  /* 0x1400800080e77fae */ /* 0x0003e2000a1a1016 */
[----:B------:R-:W-:-:S02]  /*8d80*/  ISETP.GE.AND P4, PT, R226, R19, PT ;  /* 0x00000013e200720c */ /* 0x000fc40003f86270 */
[C---:B------:R-:W-:Y:S02]  /*8d90*/  LOP3.LUT R226, R2.reuse, 0x4, RZ, 0xfc, !PT ;  /* 0x0000000402e27812 */ /* 0x040fe400078efcff */
[----:B------:R-:W-:Y:S02]  /*8da0*/  SEL R29, RZ, 0x4, P4 ;  /* 0x00000004ff1d7807 */ /* 0x000fe40002000000 */
[C---:B------:R-:W-:Y:S02]  /*8db0*/  LOP3.LUT R235, R2.reuse, 0xc, RZ, 0xfc, !PT ;  /* 0x0000000c02eb7812 */ /* 0x040fe400078efcff */
[----:B------:R-:W-:Y:S02]  /*8dc0*/  SEL R29, R29, RZ, P2 ;  /* 0x000000ff1d1d7207 */ /* 0x000fe40001000000 */
[----:B------:R-:W-:Y:S02]  /*8dd0*/  LOP3.LUT R223, R2, 0x4c, RZ, 0xfc, !PT ;  /* 0x0000004c02df7812 */ /* 0x000fe400078efcff */
[----:B-1----:R-:W-:-:S02]  /*8de0*/  SEL R128, RZ, 0x4, P3 ;  /* 0x00000004ff807807 */ /* 0x002fc40001800000 */
[----:B------:R-:W-:Y:S02]  /*8df0*/  ISETP.NE.U32.AND P4, PT, R29, RZ, PT ;  /* 0x000000ff1d00720c */ /* 0x000fe40003f85070 */
[----:B------:R-:W-:Y:S02]  /*8e00*/  SEL R128, R128, RZ, P2 ;  /* 0x000000ff80807207 */ /* 0x000fe40001000000 */
[----:B------:R-:W-:Y:S02]  /*8e10*/  LOP3.LUT R236, R2, 0x12, RZ, 0xfc, !PT ;  /* 0x0000001202ec7812 */ /* 0x000fe400078efcff */
[----:B------:R-:W-:Y:S02]  /*8e20*/  ISETP.NE.U32.AND P3, PT, R128, RZ, PT ;  /* 0x000000ff8000720c */ /* 0x000fe40003f65070 */
[C---:B------:R-:W-:Y:S02]  /*8e30*/  LOP3.LUT R222, R2.reuse, 0x50, RZ, 0xfc, !PT ;  /* 0x0000005002de7812 */ /* 0x040fe400078efcff */
[----:B------:R-:W-:-:S02]  /*8e40*/  LOP3.LUT R193, R2, 0x52, RZ, 0xfc, !PT ;  /* 0x0000005202c17812 */ /* 0x000fc400078efcff */
[----:B------:R-:W-:-:S07]  /*8e50*/  LOP3.LUT R192, R2, 0x14, RZ, 0xfc, !PT ;  /* 0x0000001402c07812 */ /* 0x000fce00078efcff */
[----:B------:R-:W-:Y:S01]  /*8e60*/  LDGSTS.E [R231+0x16000], desc[UR22][R96.64], P3 ;  /* 0x1600000060e77fae */ /* 0x000fe200099a1016 */
[-C--:B------:R-:W-:Y:S02]  /*8e70*/  ISETP.GE.AND P3, PT, R226, R19.reuse, PT ;  /* 0x00000013e200720c */ /* 0x080fe40003f66270 */
[----:B------:R-:W-:Y:S01]  /*8e80*/  LOP3.LUT R226, R2, 0x6, RZ, 0xfc, !PT ;  /* 0x0000000602e27812 */ /* 0x000fe200078efcff */
[----:B------:R1:W-:Y:S01]  /*8e90*/  LDGSTS.E [R231+0x16008], desc[UR22][R94.64], P4 ;  /* 0x160080005ee77fae */ /* 0x0003e2000a1a1016 */
[----:B------:R-:W-:Y:S02]  /*8ea0*/  SEL R29, RZ, 0x4, P3 ;  /* 0x00000004ff1d7807 */ /* 0x000fe40001800000 */
[----:B------:R-:W-:Y:S02]  /*8eb0*/  ISETP.GE.AND P3, PT, R226, R19, PT ;  /* 0x00000013e200720c */ /* 0x000fe40003f66270 */
[----:B------:R-:W-:Y:S02]  /*8ec0*/  SEL R29, R29, RZ, P2 ;  /* 0x000000ff1d1d7207 */ /* 0x000fe40001000000 */
[----:B------:R-:W-:-:S02]  /*8ed0*/  LOP3.LUT R226, R2, 0x8, RZ, 0xfc, !PT ;  /* 0x0000000802e27812 */ /* 0x000fc400078efcff */
[----:B------:R-:W-:Y:S02]  /*8ee0*/  ISETP.NE.U32.AND P4, PT, R29, RZ, PT ;  /* 0x000000ff1d00720c */ /* 0x000fe40003f85070 */
[----:B------:R-:W-:Y:S02]  /*8ef0*/  SEL R29, RZ, 0x4, P3 ;  /* 0x00000004ff1d7807 */ /* 0x000fe40001800000 */
[----:B-1----:R-:W-:Y:S02]  /*8f00*/  IADD3 R94, P5, PT, R190, UR10, RZ ;  /* 0x0000000abe5e7c10 */ /* 0x002fe4000ffbe0ff */
[----:B------:R-:W-:Y:S02]  /*8f10*/  SEL R29, R29, RZ, P2 ;  /* 0x000000ff1d1d7207 */ /* 0x000fe40001000000 */
[----:B------:R-:W-:Y:S02]  /*8f20*/  IADD3.X R95, PT, PT, R191, UR11, RZ, P5, !PT ;  /* 0x0000000bbf5f7c10 */ /* 0x000fe4000affe4ff */
[----:B------:R-:W-:-:S02]  /*8f30*/  ISETP.NE.U32.AND P5, PT, R29, RZ, PT ;  /* 0x000000ff1d00720c */ /* 0x000fc40003fa5070 */
[C---:B------:R-:W-:Y:S01]  /*8f40*/  LOP3.LUT R231, R2.reuse, 0x24, RZ, 0xfc, !PT ;  /* 0x0000002402e77812 */ /* 0x040fe200078efcff */
[----:B------:R1:W-:Y:S01]  /*8f50*/  LDGSTS.E [R18+0x10000], desc[UR22][R94.64], P4 ;  /* 0x100000005e127fae */ /* 0x0003e2000a1a1016 */
[C---:B------:R-:W-:Y:S02]  /*8f60*/  LOP3.LUT R191, R2.reuse, 0x56, RZ, 0xfc, !PT ;  /* 0x0000005602bf7812 */ /* 0x040fe400078efcff */
[----:B------:R-:W-:Y:S02]  /*8f70*/  LOP3.LUT R190, R2, 0x58, RZ, 0xfc, !PT ;  /* 0x0000005802be7812 */ /* 0x000fe400078efcff */
[----:B-1----:R-:W-:Y:S02]  /*8f80*/  IADD3 R94, P3, PT, R188, UR10, RZ ;  /* 0x0000000abc5e7c10 */ /* 0x002fe4000ff7e0ff */
[----:B------:R-:W1:Y:S02]  /*8f90*/  S2R R188, SR_TID.X ;  /* 0x0000000000bc7919 */ /* 0x000e640000002100 */
[----:B------:R-:W-:-:S02]  /*8fa0*/  IADD3.X R95, PT, PT, R189, UR11, RZ, P3, !PT ;  /* 0x0000000bbd5f7c10 */ /* 0x000fc40009ffe4ff */
[----:B------:R-:W-:Y:S02]  /*8fb0*/  ISETP.GE.AND P3, PT, R231, R19, PT ;  /* 0x00000013e700720c */ /* 0x000fe40003f66270 */
[----:B------:R-:W-:Y:S01]  /*8fc0*/  LOP3.LUT R189, R2, 0x5a, RZ, 0xfc, !PT ;  /* 0x0000005a02bd7812 */ /* 0x000fe200078efcff */
[----:B------:R2:W-:Y:S01]  /*8fd0*/  LDGSTS.E [R18+0x10008], desc[UR22][R94.64], P5 ;  /* 0x100080005e127fae */ /* 0x0005e2000a9a1016 */
[----:B------:R-:W-:Y:S02]  /*8fe0*/  IADD3 R96, P5, PT, R156, UR10, RZ ;  /* 0x0000000a9c607c10 */ /* 0x000fe4000ffbe0ff */
[----:B------:R-:W-:Y:S02]  /*8ff0*/  SEL R29, RZ, 0x4, P3 ;  /* 0x00000004ff1d7807 */ /* 0x000fe40001800000 */
[----:B------:R-:W-:Y:S02]  /*9000*/  IADD3.X R97, PT, PT, R157, UR11, RZ, P5, !PT ;  /* 0x0000000b9d617c10 */ /* 0x000fe4000affe4ff */
[----:B------:R-:W-:-:S02]  /*9010*/  IADD3 R122, P5, PT, R122, UR10, RZ ;  /* 0x0000000a7a7a7c10 */ /* 0x000fc4000ffbe0ff */
[----:B------:R-:W-:Y:S02]  /*9020*/  SEL R29, R29, RZ, P2 ;  /* 0x000000ff1d1d7207 */ /* 0x000fe40001000000 */
[----:B------:R-:W-:Y:S02]  /*9030*/  IADD3.X R123, PT, PT, R123, UR11, RZ, P5, !PT ;  /* 0x0000000b7b7b7c10 */ /* 0x000fe4000affe4ff */
[----:B--2---:R-:W-:Y:S02]  /*9040*/  IADD3 R94, P4, PT, R158, UR10, RZ ;  /* 0x0000000a9e5e7c10 */ /* 0x004fe4000ff9e0ff */
[----:B------:R-:W-:Y:S02]  /*9050*/  IADD3 R90, P5, PT, R90, UR10, RZ ;  /* 0x0000000a5a5a7c10 */ /* 0x000fe4000ffbe0ff */
[----:B------:R-:W-:Y:S02]  /*9060*/  IADD3.X R95, PT, PT, R159, UR11, RZ, P4, !PT ;  /* 0x0000000b9f5f7c10 */ /* 0x000fe4000a7fe4ff */
[----:B------:R-:W-:-:S02]  /*9070*/  IADD3 R126, P4, PT, R126, UR10, RZ ;  /* 0x0000000a7e7e7c10 */ /* 0x000fc4000ff9e0ff */
[----:B------:R-:W-:Y:S02]  /*9080*/  IADD3.X R91, PT, PT, R91, UR11, RZ, P5, !PT ;  /* 0x0000000b5b5b7c10 */ /* 0x000fe4000affe4ff */
[----:B------:R-:W-:Y:S02]  /*9090*/  IADD3.X R127, PT, PT, R127, UR11, RZ, P4, !PT ;  /* 0x0000000b7f7f7c10 */ /* 0x000fe4000a7fe4ff */
[----:B------:R-:W-:Y:S02]  /*90a0*/  IADD3 R92, P4, PT, R92, UR10, RZ ;  /* 0x0000000a5c5c7c10 */ /* 0x000fe4000ff9e0ff */
        /* <DEDUP_REMOVED lines=16> */
[----:B------:R-:W-:Y:S02]  /*91b0*/  IADD3 R86, P5, PT, R86, UR10, RZ ;  /* 0x0000000a56567c10 */ /* 0x000fe4000ffbe0ff */
[----:B------:R-:W-:Y:S02]  /*91c0*/  IADD3.X R157, PT, PT, R183, UR11, RZ, P4, !PT ;  /* 0x0000000bb79d7c10 */ /* 0x000fe4000a7fe4ff */
        /* <DEDUP_REMOVED lines=19> */
[----:B------:R-:W-:Y:S01]  /*9300*/  IADD3.X R147, PT, PT, R147, UR11, RZ, P4, !PT ;  /* 0x0000000b93937c10 */ /* 0x000fe2000a7fe4ff */
[----:B------:R-:W2:Y:S01]  /*9310*/  S2R R176, SR_TID.X ;  /* 0x0000000000b07919 */ /* 0x000ea20000002100 */
        /* <DEDUP_REMOVED lines=20> */
[----:B------:R-:W-:Y:S02]  /*9460*/  ISETP.NE.U32.AND P3, PT, R29, RZ, PT ;  /* 0x000000ff1d00720c */ /* 0x000fe40003f65070 */
[----:B------:R-:W-:Y:S02]  /*9470*/  IADD3 R76, P4, PT, R76, UR10, RZ ;  /* 0x0000000a4c4c7c10 */ /* 0x000fe4000ff9e0ff */
[----:B------:R-:W-:Y:S02]  /*9480*/  IADD3.X R141, PT, PT, R141, UR11, RZ, P5, !PT ;  /* 0x0000000b8d8d7c10 */ /* 0x000fe4000affe4ff */
[----:B------:R-:W-:Y:S02]  /*9490*/  IADD3 R106, P5, PT, R106, UR10, RZ ;  /* 0x0000000a6a6a7c10 */ /* 0x000fe4000ffbe0ff */
[----:B------:R-:W-:-:S02]  /*94a0*/  IADD3.X R77, PT, PT, R77, UR11, RZ, P4, !PT ;  /* 0x0000000b4d4d7c10 */ /* 0x000fc4000a7fe4ff */
[----:B------:R-:W-:Y:S02]  /*94b0*/  IADD3 R170, P4, PT, R170, UR10, RZ ;  /* 0x0000000aaaaa7c10 */ /* 0x000fe4000ff9e0ff */
[----:B------:R-:W-:Y:S01]  /*94c0*/  IADD3.X R107, PT, PT, R107, UR11, RZ, P5, !PT ;  /* 0x0000000b6b6b7c10 */ /* 0x000fe2000affe4ff */
[----:B------:R3:W-:Y:S01]  /*94d0*/  LDGSTS.E [R18+0x12000], desc[UR22][R94.64], P3 ;  /* 0x120000005e127fae */ /* 0x0007e200099a1016 */
[----:B------:R-:W-:Y:S02]  /*94e0*/  IADD3 R74, P5, PT, R74, UR10, RZ ;  /* 0x0000000a4a4a7c10 */ /* 0x000fe4000ffbe0ff */
[----:B------:R-:W-:Y:S02]  /*94f0*/  IADD3.X R171, PT, PT, R171, UR11, RZ, P4, !PT ;  /* 0x0000000babab7c10 */ /* 0x000fe4000a7fe4ff */
[----:B------:R-:W-:Y:S02]  /*9500*/  ISETP.GE.AND P4, PT, R232, R19, PT ;  /* 0x00000013e800720c */ /* 0x000fe40003f86270 */
[----:B------:R-:W-:-:S02]  /*9510*/  IADD3.X R75, PT, PT, R75, UR11, RZ, P5, !PT ;  /* 0x0000000b4b4b7c10 */ /* 0x000fc4000affe4ff */
[----:B------:R-:W-:Y:S02]  /*9520*/  IADD3 R168, P5, PT, R168, UR10, RZ ;  /* 0x0000000aa8a87c10 */ /* 0x000fe4000ffbe0ff */
[----:B------:R-:W-:Y:S02]  /*9530*/  SEL R29, RZ, 0x4, P4 ;  /* 0x00000004ff1d7807 */ /* 0x000fe40002000000 */
[----:B------:R-:W-:Y:S02]  /*9540*/  ISETP.GE.AND P3, PT, R239, R19, PT ;  /* 0x00000013ef00720c */ /* 0x000fe40003f66270 */
[----:B------:R-:W-:Y:S02]  /*9550*/  IADD3.X R169, PT, PT, R169, UR11, RZ, P5, !PT ;  /* 0x0000000ba9a97c10 */ /* 0x000fe4000affe4ff */
[----:B---3--:R-:W-:Y:S02]  /*9560*/  IADD3 R94, P4, PT, R138, UR10, RZ ;  /* 0x0000000a8a5e7c10 */ /* 0x008fe4000ff9e0ff */
[----:B------:R-:W-:-:S02]  /*9570*/  IADD3 R136, P5, PT, R136, UR10, RZ ;  /* 0x0000000a88887c10 */ /* 0x000fc4000ffbe0ff */
[----:B------:R-:W-:Y:S02]  /*9580*/  SEL R138, RZ, 0x4, P3 ;  /* 0x00000004ff8a7807 */ /* 0x000fe40001800000 */
[----:B------:R-:W-:Y:S02]  /*9590*/  SEL R29, R29, RZ, P2 ;  /* 0x000000ff1d1d7207 */ /* 0x000fe40001000000 */
[----:B------:R-:W-:Y:S02]  /*95a0*/  LOP3.LUT R185, R2, 0x64, RZ, 0xfc, !PT ;  /* 0x0000006402b97812 */ /* 0x000fe400078efcff */
[----:B------:R-:W-:Y:S02]  /*95b0*/  IADD3.X R95, PT, PT, R139, UR11, RZ, P4, !PT ;  /* 0x0000000b8b5f7c10 */ /* 0x000fe4000a7fe4ff */
[----:B------:R-:W-:Y:S01]  /*95c0*/  ISETP.GE.AND P3, PT, R240, R19, PT ;  /* 0x00000013f000720c */ /* 0x000fe20003f66270 */
[----:B------:R-:W3:Y:S01]  /*95d0*/  S2R R139, SR_TID.X ;  /* 0x00000000008b7919 */ /* 0x000ee20000002100 */
[----:B------:R-:W-:-:S02]  /*95e0*/  IADD3.X R137, PT, PT, R137, UR11, RZ, P5, !PT ;  /* 0x0000000b89897c10 */ /* 0x000fc4000affe4ff */
[----:B------:R-:W-:Y:S02]  /*95f0*/  SEL R138, R138, RZ, P2 ;  /* 0x000000ff8a8a7207 */ /* 0x000fe40001000000 */
[----:B------:R-:W-:Y:S02]  /*9600*/  ISETP.NE.U32.AND P4, PT, R29, RZ, PT ;  /* 0x000000ff1d00720c */ /* 0x000fe40003f85070 */
[----:B------:R-:W-:Y:S02]  /*9610*/  ISETP.GE.AND P5, PT, R185, R19, PT ;  /* 0x00000013b900720c */ /* 0x000fe40003fa6270 */
[----:B------:R-:W-:Y:S02]  /*9620*/  SEL R29, RZ, 0x4, P3 ;  /* 0x00000004ff1d7807 */ /* 0x000fe40001800000 */
[----:B------:R-:W-:Y:S02]  /*9630*/  ISETP.NE.U32.AND P3, PT, R138, RZ, PT ;  /* 0x000000ff8a00720c */ /* 0x000fe40003f65070 */
[----:B------:R-:W-:-:S02]  /*9640*/  SEL R138, RZ, 0x4, P5 ;  /* 0x00000004ff8a7807 */ /* 0x000fc40002800000 */
[----:B------:R-:W-:Y:S02]  /*9650*/  IADD3 R102, P5, PT, R102, UR10, RZ ;  /* 0x0000000a66667c10 */ /* 0x000fe4000ffbe0ff */
[----:B------:R-:W-:Y:S01]  /*9660*/  LOP3.LUT R184, R2, 0x66, RZ, 0xfc, !PT ;  /* 0x0000006602b87812 */ /* 0x000fe200078efcff */
[----:B------:R4:W-:Y:S01]  /*9670*/  LDGSTS.E [R18+0x12008], desc[UR22][R96.64], P4 ;  /* 0x1200800060127fae */ /* 0x0009e2000a1a1016 */
[----:B------:R-:W-:Y:S02]  /*9680*/  IADD3.X R103, PT, PT, R103, UR11, RZ, P5, !PT ;  /* 0x0000000b67677c10 */ /* 0x000fe4000affe4ff */
[----:B------:R-:W-:Y:S02]  /*9690*/  SEL R29, R29, RZ, P2 ;  /* 0x000000ff1d1d7207 */ /* 0x000fe40001000000 */
[----:B------:R-:W-:Y:S01]  /*96a0*/  ISETP.GE.AND P5, PT, R184, R19, PT ;  /* 0x00000013b800720c */ /* 0x000fe20003fa6270 */
[----:B------:R-:W-:Y:S01]  /*96b0*/  LDGSTS.E [R18+0x14000], desc[UR22][R126.64], P3 ;  /* 0x140000007e127fae */ /* 0x000fe200099a1016 */
[----:B------:R-:W-:-:S02]  /*96c0*/  SEL R138, R138, RZ, P2 ;  /* 0x000000ff8a8a7207 */ /* 0x000fc40001000000 */
[----:B------:R-:W-:Y:S02]  /*96d0*/  ISETP.NE.U32.AND P4, PT, R29, RZ, PT ;  /* 0x000000ff1d00720c */ /* 0x000fe40003f85070 */
[----:B------:R-:W-:Y:S02]  /*96e0*/  SEL R29, RZ, 0x4, P5 ;  /* 0x00000004ff1d7807 */ /* 0x000fe40002800000 */
[----:B------:R-:W-:Y:S02]  /*96f0*/  ISETP.NE.U32.AND P5, PT, R138, RZ, PT ;  /* 0x000000ff8a00720c */ /* 0x000fe40003fa5070 */
[----:B------:R-:W-:Y:S02]  /*9700*/  ISETP.GE.AND P3, PT, R226, R19, PT ;  /* 0x00000013e200720c */ /* 0x000fe40003f66270 */
[----:B------:R-:W-:Y:S02]  /*9710*/  SEL R29, R29, RZ, P2 ;  /* 0x000000ff1d1d7207 */ /* 0x000fe40001000000 */
[----:B----4-:R-:W-:-:S02]  /*9720*/  SEL R96, RZ, 0x4, P3 ;  /* 0x00000004ff607807 */ /* 0x010fc40001800000 */
[----:B------:R-:W-:Y:S01]  /*9730*/  ISETP.NE.U32.AND P3, PT, R29, RZ, PT ;  /* 0x000000ff1d00720c */ /* 0x000fe20003f65070 */
[----:B------:R4:W-:Y:S01]  /*9740*/  LDGSTS.E [R18+0x14008], desc[UR22][R122.64], P4 ;  /* 0x140080007a127fae */ /* 0x0009e2000a1a1016 */
[----:B------:R-:W-:Y:S02]  /*9750*/  SEL R29, R96, RZ, P2 ;  /* 0x000000ff601d7207 */ /* 0x000fe40001000000 */
[----:B------:R-:W-:Y:S01]  /*9760*/  LOP3.LUT R226, R2, 0xa, RZ, 0xfc, !PT ;  /* 0x0000000a02e27812 */ /* 0x000fe200078efcff */
[----:B------:R1:W-:Y:S01]  /*9770*/  LDGSTS.E [R18+0x16000], desc[UR22][R92.64], P5 ;  /* 0x160000005c127fae */ /* 0x0003e2000a9a1016 */
[----:B------:R-:W-:Y:S02]  /*9780*/  ISETP.NE.U32.AND P5, PT, R29, RZ, PT ;  /* 0x000000ff1d00720c */ /* 0x000fe40003fa5070 */
[----:B------:R-:W-:Y:S02]  /*9790*/  IADD3 R96, P4, PT, R166, UR10, RZ ;  /* 0x0000000aa6607c10 */ /* 0x000fe4000ff9e0ff */
[----:B------:R-:W-:-:S02]  /*97a0*/  LOP3.LUT R187, R2, 0x68, RZ, 0xfc, !PT ;  /* 0x0000006802bb7812 */ /* 0x000fc400078efcff */
[----:B------:R-:W-:Y:S01]  /*97b0*/  IADD3.X R97, PT, PT, R167, UR11, RZ, P4, !PT ;  /* 0x0000000ba7617c10 */ /* 0x000fe2000a7fe4ff */
[----:B------:R2:W-:Y:S01]  /*97c0*/  LDGSTS.E [R18+0x16008], desc[UR22][R90.64], P3 ;  /* 0x160080005a127fae */ /* 0x0005e200099a1016 */
[----:B------:R-:W-:Y:S02]  /*97d0*/  ISETP.GE.AND P3, PT, R233, R19, PT ;  /* 0x00000013e900720c */ /* 0x000fe40003f66270 */
[----:B----4-:R-:W-:Y:S02]  /*97e0*/  IADD3 R122, P4, PT, R134, UR10, RZ ;  /* 0x0000000a867a7c10 */ /* 0x010fe4000ff9e0ff */
[----:B-1----:R-:W-:Y:S01]  /*97f0*/  IADD3 R92, P6, PT, R164, UR10, RZ ;  /* 0x0000000aa45c7c10 */ /* 0x002fe2000ffde0ff */
[----:B------:R-:W-:Y:S01]  /*9800*/  LDGSTS.E [R17+0x10000], desc[UR22][R128.64], P5 ;  /* 0x1000000080117fae */ /* 0x000fe2000a9a1016 */
[----:B------:R-:W-:Y:S02]  /*9810*/  IADD3.X R123, PT, PT, R135, UR11, RZ, P4, !PT ;  /* 0x0000000b877b7c10 */ /* 0x000fe4000a7fe4ff */
[----:B------:R-:W-:-:S02]  /*9820*/  IADD3.X R93, PT, PT, R165, UR11, RZ, P6, !PT ;  /* 0x0000000ba55d7c10 */ /* 0x000fc4000b7fe4ff */
[-C--:B------:R-:W-:Y:S02]  /*9830*/  ISETP.GE.AND P6, PT, R226, R19.reuse, PT ;  /* 0x00000013e200720c */ /* 0x080fe40003fc6270 */
[----:B--2---:R-:W-:Y:S01]  /*9840*/  SEL R91, RZ, 0x4, P3 ;  /* 0x00000004ff5b7807 */ /* 0x004fe20001800000 */
[----:B------:R-:W1:Y:S01]  /*9850*/  S2R R226, SR_TID.X ;  /* 0x0000000000e27919 */ /* 0x000e620000002100 */
[----:B------:R-:W-:Y:S02]  /*9860*/  SEL R18, RZ, 0x4, P6 ;  /* 0x00000004ff127807 */ /* 0x000fe40003000000 */
[-C--:B------:R-:W-:Y:S02]  /*9870*/  ISETP.GE.AND P3, PT, R234, R19.reuse, PT ;  /* 0x00000013ea00720c */ /* 0x080fe40003f66270 */
[----:B------:R-:W-:Y:S02]  /*9880*/  SEL R18, R18, RZ, P2 ;  /* 0x000000ff12127207 */ /* 0x000fe40001000000 */
[----:B------:R-:W-:-:S02]  /*9890*/  ISETP.GE.AND P4, PT, R250, R19, PT ;  /* 0x00000013fa00720c */ /* 0x000fc40003f86270 */
[----:B------:R-:W-:Y:S02]  /*98a0*/  ISETP.NE.U32.AND P5, PT, R18, RZ, PT ;  /* 0x000000ff1200720c */ /* 0x000fe40003fa5070 */
[----:B------:R-:W-:Y:S02]  /*98b0*/  SEL R91, R91, RZ, P2 ;  /* 0x000000ff5b5b7207 */ /* 0x000fe40001000000 */
[----:B------:R-:W-:Y:S02]  /*98c0*/  SEL R29, RZ, 0x4, P3 ;  /* 0x00000004ff1d7807 */ /* 0x000fe40001800000 */
[----:B------:R-:W-:Y:S02]  /*98d0*/  SEL R18, RZ, 0x4, P4 ;  /* 0x00000004ff127807 */ /* 0x000fe40002000000 */
[----:B------:R-:W-:Y:S02]  /*98e0*/  IADD3 R100, P3, PT, R100, UR10, RZ ;  /* 0x0000000a64647c10 */ /* 0x000fe4000ff7e0ff */
[----:B------:R-:W-:-:S02]  /*98f0*/  ISETP.NE.U32.AND P4, PT, R91, RZ, PT ;  /* 0x000000ff5b00720c */ /* 0x000fc40003f85070 */
[----:B------:R-:W-:Y:S01]  /*9900*/  SEL R29, R29, RZ, P2 ;  /* 0x000000ff1d1d7207 */ /* 0x000fe20001000000 */
[----:B------:R-:W-:Y:S01]  /*9910*/  LDGSTS.E [R17+0x10008], desc[UR22][R130.64], P5 ;  /* 0x1000800082117fae */ /* 0x000fe2000a9a1016 */
[----:B------:R-:W-:Y:S02]  /*9920*/  IADD3 R90, P6, PT, R132, UR10, RZ ;  /* 0x0000000a845a7c10 */ /* 0x000fe4000ffde0ff */
[----:B------:R-:W-:Y:S02]  /*9930*/  IADD3.X R101, PT, PT, R101, UR11, RZ, P3, !PT ;  /* 0x0000000b65657c10 */ /* 0x000fe40009ffe4ff */
[----:B------:R-:W-:Y:S02]  /*9940*/  ISETP.NE.U32.AND P3, PT, R29, RZ, PT ;  /* 0x000000ff1d00720c */ /* 0x000fe40003f65070 */
[----:B------:R-:W-:Y:S02]  /*9950*/  IADD3.X R91, PT, PT, R133, UR11, RZ, P6, !PT ;  /* 0x0000000b855b7c10 */ /* 0x000fe4000b7fe4ff */
[----:B------:R-:W-:Y:S01]  /*9960*/  IADD3 R98, P6, PT, R98, UR10, RZ ;  /* 0x0000000a62627c10 */ /* 0x000fe2000ffde0ff */
[----:B------:R-:W-:Y:S01]  /*9970*/  LDGSTS.E [R17+0x12000], desc[UR22][R154.64], P4 ;  /* 0x120000009a117fae */ /* 0x000fe2000a1a1016 */
[----:B------:R-:W-:-:S02]  /*9980*/  ISETP.GE.AND P5, PT, R252, R19, PT ;  /* 0x00000013fc00720c */ /* 0x000fc40003fa6270 */
[----:B------:R-:W-:Y:S02]  /*9990*/  IADD3.X R99, PT, PT, R99, UR11, RZ, P6, !PT ;  /* 0x0000000b63637c10 */ /* 0x000fe4000b7fe4ff */
[----:B------:R-:W-:Y:S02]  /*99a0*/  SEL R18, R18, RZ, P2 ;  /* 0x000000ff12127207 */ /* 0x000fe40001000000 */
[----:B------:R-:W-:Y:S01]  /*99b0*/  SEL R29, RZ, 0x4, P5 ;  /* 0x00000004ff1d7807 */ /* 0x000fe20002800000 */
[----:B------:R-:W-:Y:S01]  /*99c0*/  LDGSTS.E [R17+0x12008], desc[UR22][R152.64], P3 ;  /* 0x1200800098117fae */ /* 0x000fe200099a1016 */
[----:B------:R-:W-:Y:S02]  /*99d0*/  ISETP.GE.AND P6, PT, R187, R19, PT ;  /* 0x00000013bb00720c */ /* 0x000fe40003fc6270 */
[----:B------:R-:W-:Y:S02]  /*99e0*/  ISETP.NE.U32.AND P4, PT, R18, RZ, PT ;  /* 0x000000ff1200720c */ /* 0x000fe40003f85070 */
[----:B------:R-:W-:-:S02]  /*99f0*/  LOP3.LUT R186, R2, 0x6a, RZ, 0xfc, !PT ;  /* 0x0000006a02ba7812 */ /* 0x000fc400078efcff */
[----:B------:R-:W-:Y:S02]  /*9a00*/  SEL R29, R29, RZ, P2 ;  /* 0x000000ff1d1d7207 */ /* 0x000fe40001000000 */
[----:B------:R-:W-:Y:S02]  /*9a10*/  SEL R18, RZ, 0x4, P6 ;  /* 0x00000004ff127807 */ /* 0x000fe40003000000 */
[----:B------:R-:W-:Y:S02]  /*9a20*/  ISETP.GE.AND P3, PT, R186, R19, PT ;  /* 0x00000013ba00720c */ /* 0x000fe40003f66270 */
[----:B------:R-:W-:Y:S02]  /*9a30*/  ISETP.NE.U32.AND P5, PT, R29, RZ, PT ;  /* 0x000000ff1d00720c */ /* 0x000fe40003fa5070 */
[----:B------:R-:W-:Y:S01]  /*9a40*/  SEL R18, R18, RZ, P2 ;  /* 0x000000ff12127207 */ /* 0x000fe20001000000 */
[----:B------:R-:W-:Y:S01]  /*9a50*/  LDGSTS.E [R17+0x14000], desc[UR22][R120.64], P4 ;  /* 0x1400000078117fae */ /* 0x000fe2000a1a1016 */
[----:B------:R-:W-:-:S02]  /*9a60*/  SEL R29, RZ, 0x4, P3 ;  /* 0x00000004ff1d7807 */ /* 0x000fc40001800000 */
[----:B------:R-:W-:Y:S02]  /*9a70*/  ISETP.NE.U32.AND P3, PT, R18, RZ, PT ;  /* 0x000000ff1200720c */ /* 0x000fe40003f65070 */
[----:B------:R-:W-:Y:S02]  /*9a80*/  SEL R29, R29, RZ, P2 ;  /* 0x000000ff1d1d7207 */ /* 0x000fe40001000000 */
[----:B------:R-:W-:Y:S02]  /*9a90*/  IADD3 R68, P6, PT, R68, UR10, RZ ;  /* 0x0000000a44447c10 */ /* 0x000fe4000ffde0ff */
[----:B------:R-:W-:Y:S01]  /*9aa0*/  ISETP.NE.U32.AND P4, PT, R29, RZ, PT ;  /* 0x000000ff1d00720c */ /* 0x000fe20003f85070 */
[----:B------:R2:W-:Y:S01]  /*9ab0*/  LDGSTS.E [R17+0x14008], desc[UR22][R118.64], P5 ;  /* 0x1400800076117fae */ /* 0x0005e2000a9a1016 */
[----:B------:R-:W-:Y:S02]  /*9ac0*/  ISETP.GE.AND P5, PT, R235, R19, PT ;  /* 0x00000013eb00720c */ /* 0x000fe40003fa6270 */
[----:B-1----:R-:W-:-:S02]  /*9ad0*/  LEA.HI R235, R226, 0xe, RZ, 0x1a ;  /* 0x0000000ee2eb7811 */ /* 0x002fc400078fd0ff */
[----:B------:R-:W-:Y:S01]  /*9ae0*/  LEA.HI R226, R226, 0x2e, RZ, 0x1a ;  /* 0x0000002ee2e27811 */ /* 0x000fe200078fd0ff */
[----:B------:R1:W-:Y:S01]  /*9af0*/  LDGSTS.E [R17+0x16000], desc[UR22][R88.64], P3 ;  /* 0x1600000058117fae */ /* 0x0003e200099a1016 */
[----:B------:R-:W-:Y:S02]  /*9b00*/  SEL R29, RZ, 0x4, P5 ;  /* 0x00000004ff1d7807 */ /* 0x000fe40002800000 */
[-C--:B------:R-:W-:Y:S02]  /*9b10*/  ISETP.GE.AND P3, PT, R235, R19.reuse, PT ;  /* 0x00000013eb00720c */ /* 0x080fe40003f66270 */
[----:B------:R-:W-:Y:S01]  /*9b20*/  LOP3.LUT R235, R2, 0x2c, RZ, 0xfc, !PT ;  /* 0x0000002c02eb7812 */ /* 0x000fe200078efcff */
[----:B------:R4:W-:Y:S01]  /*9b30*/  LDGSTS.E [R17+0x16008], desc[UR22][R86.64], P4 ;  /* 0x1600800056117fae */ /* 0x0009e2000a1a1016 */
[----:B------:R-:W-:Y:S02]  /*9b40*/  ISETP.GE.AND P5, PT, R226, R19, PT ;  /* 0x00000013e200720c */ /* 0x000fe40003fa6270 */
[----:B------:R-:W-:-:S02]  /*9b50*/  SEL R29, R29, RZ, P2 ;  /* 0x000000ff1d1d7207 */ /* 0x000fc40001000000 */
[----:B--2---:R-:W-:Y:S02]  /*9b60*/  SEL R118, RZ, 0x4, P3 ;  /* 0x00000004ff767807 */ /* 0x004fe40001800000 */
[----:B------:R-:W-:Y:S02]  /*9b70*/  ISETP.GE.AND P3, PT, R235, R19, PT ;  /* 0x00000013eb00720c */ /* 0x000fe40003f66270 */
[----:B------:R-:W-:Y:S02]  /*9b80*/  SEL R18, RZ, 0x4, P5 ;  /* 0x00000004ff127807 */ /* 0x000fe40002800000 */
[----:B------:R-:W-:Y:S02]  /*9b90*/  ISETP.NE.U32.AND P5, PT, R29, RZ, PT ;  /* 0x000000ff1d00720c */ /* 0x000fe40003fa5070 */
[----:B------:R-:W-:Y:S02]  /*9ba0*/  SEL R29, RZ, 0x4, P3 ;  /* 0x00000004ff1d7807 */ /* 0x000fe40001800000 */
[----:B-1----:R-:W-:-:S02]  /*9bb0*/  IADD3 R88, P3, PT, R194, UR12, RZ ;  /* 0x0000000cc2587c10 */ /* 0x002fc4000ff7e0ff */
[----:B------:R-:W-:Y:S02]  /*9bc0*/  IADD3.X R69, PT, PT, R69, UR11, RZ, P6, !PT ;  /* 0x0000000b45457c10 */ /* 0x000fe4000b7fe4ff */
[----:B------:R-:W-:Y:S02]  /*9bd0*/  SEL R118, R118, RZ, P2 ;  /* 0x000000ff76767207 */ /* 0x000fe40001000000 */
[----:B------:R-:W-:Y:S02]  /*9be0*/  IADD3 R66, P6, PT, R66, UR10, RZ ;  /* 0x0000000a42427c10 */ /* 0x000fe4000ffde0ff */
[----:B------:R-:W-:Y:S01]  /*9bf0*/  IADD3.X R89, PT, PT, R195, UR13, RZ, P3, !PT ;  /* 0x0000000dc3597c10 */ /* 0x000fe20009ffe4ff */
[----:B------:R-:W-:Y:S01]  /*9c00*/  LDGSTS.E [R16+0x10000], desc[UR22][R156.64], P5 ;  /* 0x100000009c107fae */ /* 0x000fe2000a9a1016 */
[----:B------:R-:W-:Y:S02]  /*9c10*/  ISETP.NE.U32.AND P3, PT, R118, RZ, PT ;  /* 0x000000ff7600720c */ /* 0x000fe40003f65070 */
[----:B------:R-:W-:-:S02]  /*9c20*/  IADD3.X R67, PT, PT, R67, UR11, RZ, P6, !PT ;  /* 0x0000000b43437c10 */ /* 0x000fc4000b7fe4ff */
[----:B------:R-:W-:Y:S02]  /*9c30*/  IADD3 R50, P6, PT, R50, UR12, RZ ;  /* 0x0000000c32327c10 */ /* 0x000fe4000ffde0ff */
[----:B------:R-:W-:Y:S02]  /*9c40*/  SEL R29, R29, RZ, P2 ;  /* 0x000000ff1d1d7207 */ /* 0x000fe40001000000 */
[----:B------:R-:W-:Y:S02]  /*9c50*/  IADD3.X R51, PT, PT, R51, UR13, RZ, P6, !PT ;  /* 0x0000000d33337c10 */ /* 0x000fe4000b7fe4ff */
[----:B------:R-:W-:Y:S02]  /*9c60*/  ISETP.GE.AND P6, PT, R223, R19, PT ;  /* 0x00000013df00720c */ /* 0x000fe40003fc6270 */
[----:B------:R-:W-:Y:S01]  /*9c70*/  SEL R18, R18, RZ, P2 ;  /* 0x000000ff12127207 */ /* 0x000fe20001000000 */
[----:B------:R-:W-:Y:S01]  /*9c80*/  LDGSTS.E [R16+0x10008], desc[UR22][R158.64], P3 ;  /* 0x100080009e107fae */ /* 0x000fe200099a1016 */
[----:B------:R-:W-:-:S02]  /*9c90*/  LEA.HI R226, R237, 0x4e, RZ, 0x1a ;  /* 0x0000004eede27811 */ /* 0x000fc400078fd0ff */
[----:B----4-:R-:W-:Y:S02]  /*9ca0*/  SEL R17, RZ, 0x4, P6 ;  /* 0x00000004ff117807 */ /* 0x010fe40003000000 */
[----:B------:R-:W-:Y:S02]  /*9cb0*/  ISETP.NE.U32.AND P4, PT, R29, RZ, PT ;  /* 0x000000ff1d00720c */ /* 0x000fe40003f85070 */
[----:B------:R-:W-:Y:S02]  /*9cc0*/  ISETP.NE.U32.AND P5, PT, R18, RZ, PT ;  /* 0x000000ff1200720c */ /* 0x000fe40003fa5070 */
[----:B------:R-:W-:Y:S02]  /*9cd0*/  ISETP.GE.AND P3, PT, R226, R19, PT ;  /* 0x00000013e200720c */ /* 0x000fe40003f66270 */
[----:B------:R-:W-:Y:S02]  /*9ce0*/  SEL R17, R17, RZ, P2 ;  /* 0x000000ff11117207 */ /* 0x000fe40001000000 */
[----:B------:R-:W-:-:S02]  /*9cf0*/  SEL R18, RZ, 0x4, P3 ;  /* 0x00000004ff127807 */ /* 0x000fc40001800000 */
[----:B------:R-:W-:Y:S02]  /*9d00*/  ISETP.NE.U32.AND P3, PT, R17, RZ, PT ;  /* 0x000000ff1100720c */ /* 0x000fe40003f65070 */
[----:B------:R-:W-:Y:S01]  /*9d10*/  IADD3 R34, P6, PT, R34, UR12, RZ ;  /* 0x0000000c22227c10 */ /* 0x000fe2000ffde0ff */
[----:B------:R-:W-:Y:S01]  /*9d20*/  LDGSTS.E [R16+0x12000], desc[UR22][R150.64], P4 ;  /* 0x1200000096107fae */ /* 0x000fe2000a1a1016 */
[----:B------:R-:W-:Y:S02]  /*9d30*/  SEL R18, R18, RZ, P2 ;  /* 0x000000ff12127207 */ /* 0x000fe40001000000 */
[----:B------:R-:W-:Y:S01]  /*9d40*/  IADD3.X R35, PT, PT, R35, UR13, RZ, P6, !PT ;  /* 0x0000000d23237c10 */ /* 0x000fe2000b7fe4ff */
[----:B------:R-:W-:Y:S01]  /*9d50*/  LDGSTS.E [R16+0x12008], desc[UR22][R148.64], P5 ;  /* 0x1200800094107fae */ /* 0x000fe2000a9a1016 */
[----:B------:R-:W-:Y:S02]  /*9d60*/  IADD3 R64, P6, PT, R64, UR12, RZ ;  /* 0x0000000c40407c10 */ /* 0x000fe4000ffde0ff */
[----:B------:R-:W-:-:S02]  /*9d70*/  LOP3.LUT R183, R2, 0x6c, RZ, 0xfc, !PT ;  /* 0x0000006c02b77812 */ /* 0x000fc400078efcff */
[----:B------:R-:W-:Y:S01]  /*9d80*/  ISETP.NE.U32.AND P5, PT, R18, RZ, PT ;  /* 0x000000ff1200720c */ /* 0x000fe20003fa5070 */
[----:B------:R-:W-:Y:S01]  /*9d90*/  LDGSTS.E [R16+0x14000], desc[UR22][R116.64], P3 ;  /* 0x1400000074107fae */ /* 0x000fe200099a1016 */
[----:B------:R-:W-:Y:S02]  /*9da0*/  IADD3.X R65, PT, PT, R65, UR13, RZ, P6, !PT ;  /* 0x0000000d41417c10 */ /* 0x000fe4000b7fe4ff */
[----:B------:R-:W-:Y:S02]  /*9db0*/  LEA.HI R226, R176, 0x6e, RZ, 0x1a ;  /* 0x0000006eb0e27811 */ /* 0x000fe400078fd0ff */
[----:B------:R-:W-:Y:S02]  /*9dc0*/  IADD3 R86, P4, PT, R204, UR12, RZ ;  /* 0x0000000ccc567c10 */ /* 0x000fe4000ff9e0ff */
[-C--:B------:R-:W-:Y:S02]  /*9dd0*/  ISETP.GE.AND P6, PT, R183, R19.reuse, PT ;  /* 0x00000013b700720c */ /* 0x080fe40003fc6270 */
[----:B------:R-:W-:-:S02]  /*9de0*/  ISETP.GE.AND P3, PT, R226, R19, PT ;  /* 0x00000013e200720c */ /* 0x000fc40003f66270 */
[----:B------:R-:W-:Y:S01]  /*9df0*/  IADD3.X R87, PT, PT, R205, UR13, RZ, P4, !PT ;  /* 0x0000000dcd577c10 */ /* 0x000fe2000a7fe4ff */
[----:B------:R1:W-:Y:S01]  /*9e00*/  LDGSTS.E [R16+0x14008], desc[UR22][R114.64], P5 ;  /* 0x1400800072107fae */ /* 0x0003e2000a9a1016 */
[----:B------:R-:W-:Y:S02]  /*9e10*/  SEL R17, RZ, 0x4, P6 ;  /* 0x00000004ff117807 */ /* 0x000fe40003000000 */
[----:B------:R-:W-:Y:S02]  /*9e20*/  IADD3 R48, P4, PT, R48, UR12, RZ ;  /* 0x0000000c30307c10 */ /* 0x000fe4000ff9e0ff */
[----:B------:R-:W-:Y:S02]  /*9e30*/  SEL R29, RZ, 0x4, P3 ;  /* 0x00000004ff1d7807 */ /* 0x000fe40001800000 */
[----:B------:R-:W-:Y:S02]  /*9e40*/  LOP3.LUT R237, R2, 0x10, RZ, 0xfc, !PT ;  /* 0x0000001002ed7812 */ /* 0x000fe400078efcff */
[----:B------:R-:W-:-:S02]  /*9e50*/  SEL R17, R17, RZ, P2 ;  /* 0x000000ff11117207 */ /* 0x000fc40001000000 */
[----:B------:R-:W-:Y:S02]  /*9e60*/  IADD3.X R49, PT, PT, R49, UR13, RZ, P4, !PT ;  /* 0x0000000d31317c10 */ /* 0x000fe4000a7fe4ff */
[-C--:B------:R-:W-:Y:S02]  /*9e70*/  ISETP.GE.AND P4, PT, R236, R19.reuse, PT ;  /* 0x00000013ec00720c */ /* 0x080fe40003f86270 */
[----:B------:R-:W-:Y:S02]  /*9e80*/  SEL R29, R29, RZ, P2 ;  /* 0x000000ff1d1d7207 */ /* 0x000fe40001000000 */
[----:B------:R-:W-:Y:S02]  /*9e90*/  ISETP.GE.AND P3, PT, R237, R19, PT ;  /* 0x00000013ed00720c */ /* 0x000fe40003f66270 */
[----:B------:R-:W-:Y:S02]  /*9ea0*/  ISETP.NE.U32.AND P5, PT, R17, RZ, PT ;  /* 0x000000ff1100720c */ /* 0x000fe40003fa5070 */
[----:B------:R-:W-:-:S02]  /*9eb0*/  SEL R17, RZ, 0x4, P4 ;  /* 0x00000004ff117807 */ /* 0x000fc40002000000 */
[----:B------:R-:W-:Y:S02]  /*9ec0*/  ISETP.NE.U32.AND P4, PT, R29, RZ, PT ;  /* 0x000000ff1d00720c */ /* 0x000fe40003f85070 */
[----:B------:R-:W-:Y:S02]  /*9ed0*/  SEL R18, RZ, 0x4, P3 ;  /* 0x00000004ff127807 */ /* 0x000fe40001800000 */
[----:B-1----:R-:W-:Y:S02]  /*9ee0*/  IADD3 R114, P3, PT, R206, UR12, RZ ;  /* 0x0000000cce727c10 */ /* 0x002fe4000ff7e0ff */
[----:B------:R-:W-:Y:S02]  /*9ef0*/  SEL R18, R18, RZ, P2 ;  /* 0x000000ff12127207 */ /* 0x000fe40001000000 */
[----:B------:R-:W-:Y:S01]  /*9f00*/  LOP3.LUT R236, R2, 0x30, RZ, 0xfc, !PT ;  /* 0x0000003002ec7812 */ /* 0x000fe200078efcff */
[----:B------:R-:W-:Y:S01]  /*9f10*/  LDGSTS.E [R16+0x16000], desc[UR22][R84.64], P5 ;  /* 0x1600000054107fae */ /* 0x000fe2000a9a1016 */
[----:B------:R-:W-:-:S02]  /*9f20*/  IADD3.X R115, PT, PT, R207, UR13, RZ, P3, !PT ;  /* 0x0000000dcf737c10 */ /* 0x000fc40009ffe4ff */
[----:B------:R-:W-:Y:S01]  /*9f30*/  ISETP.NE.U32.AND P3, PT, R18, RZ, PT ;  /* 0x000000ff1200720c */ /* 0x000fe20003f65070 */
[----:B------:R1:W-:Y:S01]  /*9f40*/  LDGSTS.E [R16+0x16008], desc[UR22][R82.64], P4 ;  /* 0x1600800052107fae */ /* 0x0003e2000a1a1016 */
[----:B------:R-:W-:Y:S02]  /*9f50*/  SEL R17, R17, RZ, P2 ;  /* 0x000000ff11117207 */ /* 0x000fe40001000000 */
[----:B------:R-:W-:Y:S02]  /*9f60*/  ISETP.GE.AND P5, PT, R236, R19, PT ;  /* 0x00000013ec00720c */ /* 0x000fe40003fa6270 */
[----:B------:R-:W-:Y:S02]  /*9f70*/  LOP3.LUT R237, R2, 0x32, RZ, 0xfc, !PT ;  /* 0x0000003202ed7812 */ /* 0x000fe400078efcff */
[----:B------:R-:W-:Y:S02]  /*9f80*/  ISETP.NE.U32.AND P4, PT, R17, RZ, PT ;  /* 0x000000ff1100720c */ /* 0x000fe40003f85070 */
[----:B------:R-:W-:-:S02]  /*9f90*/  SEL R17, RZ, 0x4, P5 ;  /* 0x00000004ff117807 */ /* 0x000fc40002800000 */
[-C--:B------:R-:W-:Y:S01]  /*9fa0*/  ISETP.GE.AND P5, PT, R237, R19.reuse, PT ;  /* 0x00000013ed00720c */ /* 0x080fe20003fa6270 */
[----:B------:R-:W-:Y:S01]  /*9fb0*/  LDGSTS.E [R15+0x10000], desc[UR22][R160.64], P3 ;  /* 0x10000000a00f7fae */ /* 0x000fe200099a1016 */
[----:B------:R-:W-:Y:S02]  /*9fc0*/  IADD3 R32, P6, PT, R32, UR12, RZ ;  /* 0x0000000c20207c10 */ /* 0x000fe4000ffde0ff */
[----:B------:R-:W-:Y:S02]  /*9fd0*/  SEL R29, RZ, 0x4, P5 ;  /* 0x00000004ff1d7807 */ /* 0x000fe40002800000 */
[----:B------:R-:W-:Y:S02]  /*9fe0*/  IADD3.X R33, PT, PT, R33, UR13, RZ, P6, !PT ;  /* 0x0000000d21217c10 */ /* 0x000fe4000b7fe4ff */
[----:B------:R-:W-:Y:S01]  /*9ff0*/  IADD3 R62, P6, PT, R62, UR12, RZ ;  /* 0x0000000c3e3e7c10 */ /* 0x000fe2000ffde0ff */
[----:B------:R-:W-:Y:S01]  /*a000*/  LDGSTS.E [R15+0x10008], desc[UR22][R162.64], P4 ;  /* 0x10008000a20f7fae */ /* 0x000fe2000a1a1016 */
[----:B------:R-:W-:-:S02]  /*a010*/  ISETP.GE.AND P3, PT, R222, R19, PT ;  /* 0x00000013de00720c */ /* 0x000fc40003f66270 */
[----:B------:R-:W-:Y:S02]  /*a020*/  SEL R17, R17, RZ, P2 ;  /* 0x000000ff11117207 */ /* 0x000fe40001000000 */
[----:B------:R-:W-:Y:S02]  /*a030*/  SEL R29, R29, RZ, P2 ;  /* 0x000000ff1d1d7207 */ /* 0x000fe40001000000 */
[----:B------:R-:W-:Y:S02]  /*a040*/  IADD3.X R63, PT, PT, R63, UR13, RZ, P6, !PT ;  /* 0x0000000d3f3f7c10 */ /* 0x000fe4000b7fe4ff */
[----:B------:R-:W-:Y:S02]  /*a050*/  SEL R18, RZ, 0x4, P3 ;  /* 0x00000004ff127807 */ /* 0x000fe40001800000 */
[----:B------:R-:W-:Y:S02]  /*a060*/  ISETP.NE.U32.AND P5, PT, R17, RZ, PT ;  /* 0x000000ff1100720c */ /* 0x000fe40003fa5070 */
[----:B------:R-:W-:-:S02]  /*a070*/  ISETP.GE.AND P6, PT, R193, R19, PT ;  /* 0x00000013c100720c */ /* 0x000fc40003fc6270 */
[----:B------:R-:W-:Y:S02]  /*a080*/  ISETP.NE.U32.AND P3, PT, R29, RZ, PT ;  /* 0x000000ff1d00720c */ /* 0x000fe40003f65070 */
[----:B-1----:R-:W-:Y:S02]  /*a090*/  SEL R82, RZ, 0x4, P6 ;  /* 0x00000004ff527807 */ /* 0x002fe40003000000 */
[----:B------:R-:W-:Y:S02]  /*a0a0*/  IADD3 R16, P6, PT, R46, UR12, RZ ;  /* 0x0000000c2e107c10 */ /* 0x000fe4000ffde0ff */
[----:B------:R-:W-:Y:S02]  /*a0b0*/  SEL R18, R18, RZ, P2 ;  /* 0x000000ff12127207 */ /* 0x000fe40001000000 */
[----:B------:R-:W-:Y:S01]  /*a0c0*/  SEL R82, R82, RZ, P2 ;  /* 0x000000ff52527207 */ /* 0x000fe20001000000 */
[----:B------:R-:W-:Y:S01]  /*a0d0*/  LDGSTS.E [R15+0x12000], desc[UR22][R146.64], P5 ;  /* 0x12000000920f7fae */ /* 0x000fe2000a9a1016 */
[----:B------:R-:W-:-:S02]  /*a0e0*/  IADD3.X R17, PT, PT, R47, UR13, RZ, P6, !PT ;  /* 0x0000000d2f117c10 */ /* 0x000fc4000b7fe4ff */
[----:B------:R-:W-:Y:S01]  /*a0f0*/  LOP3.LUT R182, R2, 0x70, RZ, 0xfc, !PT ;  /* 0x0000007002b67812 */ /* 0x000fe200078efcff */
[----:B------:R-:W-:Y:S01]  /*a100*/  LDGSTS.E [R15+0x12008], desc[UR22][R144.64], P3 ;  /* 0x12008000900f7fae */ /* 0x000fe200099a1016 */
[----:B------:R-:W-:Y:S02]  /*a110*/  ISETP.NE.U32.AND P6, PT, R18, RZ, PT ;  /* 0x000000ff1200720c */ /* 0x000fe40003fc5070 */
[----:B------:R-:W-:Y:S02]  /*a120*/  ISETP.NE.U32.AND P4, PT, R82, RZ, PT ;  /* 0x000000ff5200720c */ /* 0x000fe40003f85070 */
[----:B------:R-:W-:Y:S02]  /*a130*/  ISETP.GE.AND P3, PT, R182, R19, PT ;  /* 0x00000013b600720c */ /* 0x000fe40003f66270 */
[----:B------:R-:W-:Y:S02]  /*a140*/  IADD3 R30, P5, PT, R30, UR12, RZ ;  /* 0x0000000c1e1e7c10 */ /* 0x000fe4000ffbe0ff */
[----:B------:R-:W-:-:S02]  /*a150*/  SEL R18, RZ, 0x4, P3 ;  /* 0x00000004ff127807 */ /* 0x000fc40001800000 */
[----:B------:R-:W-:Y:S02]  /*a160*/  LOP3.LUT R181, R2, 0x72, RZ, 0xfc, !PT ;  /* 0x0000007202b57812 */ /* 0x000fe400078efcff */
[----:B------:R-:W-:Y:S01]  /*a170*/  IADD3.X R31, PT, PT, R31, UR13, RZ, P5, !PT ;  /* 0x0000000d1f1f7c10 */ /* 0x000fe2000affe4ff */
[----:B------:R-:W-:Y:S01]  /*a180*/  LDGSTS.E [R15+0x14000], desc[UR22][R112.64], P6 ;  /* 0x14000000700f7fae */ /* 0x000fe2000b1a1016 */
[----:B------:R-:W-:Y:S02]  /*a190*/  SEL R18, R18, RZ, P2 ;  /* 0x000000ff12127207 */ /* 0x000fe40001000000 */
[-C--:B------:R-:W-:Y:S01]  /*a1a0*/  ISETP.GE.AND P5, PT, R181, R19.reuse, PT ;  /* 0x00000013b500720c */ /* 0x080fe20003fa6270 */
[----:B------:R-:W-:Y:S01]  /*a1b0*/  LDGSTS.E [R15+0x14008], desc[UR22][R110.64], P4 ;  /* 0x140080006e0f7fae */ /* 0x000fe2000a1a1016 */
[----:B------:R-:W-:Y:S02]  /*a1c0*/  ISETP.NE.U32.AND P4, PT, R18, RZ, PT ;  /* 0x000000ff1200720c */ /* 0x000fe40003f85070 */
[----:B------:R-:W-:-:S02]  /*a1d0*/  ISETP.GE.AND P3, PT, R192, R19, PT ;  /* 0x00000013c000720c */ /* 0x000fc40003f66270 */
[----:B------:R-:W-:Y:S02]  /*a1e0*/  SEL R18, RZ, 0x4, P5 ;  /* 0x00000004ff127807 */ /* 0x000fe40002800000 */
[-C--:B------:R-:W-:Y:S02]  /*a1f0*/  ISETP.GE.AND P5, PT, R249, R19.reuse, PT ;  /* 0x00000013f900720c */ /* 0x080fe40003fa6270 */
[----:B------:R-:W-:Y:S02]  /*a200*/  SEL R29, RZ, 0x4, P3 ;  /* 0x00000004ff1d7807 */ /* 0x000fe40001800000 */
[----:B------:R-:W-:Y:S02]  /*a210*/  SEL R18, R18, RZ, P2 ;  /* 0x000000ff12127207 */ /* 0x000fe40001000000 */
[----:B------:R-:W-:Y:S01]  /*a220*/  ISETP.GE.AND P3, PT, R245, R19, PT ;  /* 0x00000013f500720c */ /* 0x000fe20003f66270 */
[----:B------:R-:W-:Y:S01]  /*a230*/  LDGSTS.E [R15+0x16000], desc[UR22][R80.64], P4 ;  /* 0x16000000500f7fae */ /* 0x000fe2000a1a1016 */
[----:B------:R-:W-:-:S02]  /*a240*/  SEL R82, RZ, 0x4, P5 ;  /* 0x00000004ff527807 */ /* 0x000fc40002800000 */
[----:B------:R-:W-:Y:S02]  /*a250*/  ISETP.NE.U32.AND P5, PT, R18, RZ, PT ;  /* 0x000000ff1200720c */ /* 0x000fe40003fa5070 */
[----:B------:R-:W-:Y:S02]  /*a260*/  SEL R18, RZ, 0x4, P3 ;  /* 0x00000004ff127807 */ /* 0x000fe40001800000 */
[----:B------:R-:W-:Y:S02]  /*a270*/  IADD3 R60, P3, PT, R60, UR12, RZ ;  /* 0x0000000c3c3c7c10 */ /* 0x000fe4000ff7e0ff */
[----:B------:R-:W-:Y:S02]  /*a280*/  SEL R29, R29, RZ, P2 ;  /* 0x000000ff1d1d7207 */ /* 0x000fe40001000000 */
[----:B------:R-:W-:Y:S02]  /*a290*/  IADD3.X R61, PT, PT, R61, UR13, RZ, P3, !PT ;  /* 0x0000000d3d3d7c10 */ /* 0x000fe40009ffe4ff */
[----:B------:R-:W-:-:S02]  /*a2a0*/  ISETP.NE.U32.AND P3, PT, R29, RZ, PT ;  /* 0x000000ff1d00720c */ /* 0x000fc40003f65070 */
[----:B------:R-:W-:Y:S01]  /*a2b0*/  IADD3 R46, P6, PT, R208, UR12, RZ ;  /* 0x0000000cd02e7c10 */ /* 0x000fe2000ffde0ff */
[----:B------:R1:W-:Y:S01]  /*a2c0*/  LDGSTS.E [R15+0x16008], desc[UR22][R78.64], P5 ;  /* 0x160080004e0f7fae */ /* 0x0003e2000a9a1016 */
[----:B------:R-:W-:Y:S02]  /*a2d0*/  SEL R82, R82, RZ, P2 ;  /* 0x000000ff52527207 */ /* 0x000fe40001000000 */
[----:B------:R-:W-:Y:S02]  /*a2e0*/  IADD3.X R47, PT, PT, R209, UR13, RZ, P6, !PT ;  /* 0x0000000dd12f7c10 */ /* 0x000fe4000b7fe4ff */
[----:B------:R-:W-:Y:S02]  /*a2f0*/  IADD3 R44, P6, PT, R44, UR12, RZ ;  /* 0x0000000c2c2c7c10 */ /* 0x000fe4000ffde0ff */
[----:B------:R-:W-:Y:S02]  /*a300*/  SEL R18, R18, RZ, P2 ;  /* 0x000000ff12127207 */ /* 0x000fe40001000000 */
[----:B------:R-:W-:Y:S01]  /*a310*/  IADD3.X R45, PT, PT, R45, UR13, RZ, P6, !PT ;  /* 0x0000000d2d2d7c10 */ /* 0x000fe2000b7fe4ff */
[----:B------:R-:W-:Y:S01]  /*a320*/  LDGSTS.E [R14+0x10000], desc[UR22][R174.64], P3 ;  /* 0x10000000ae0e7fae */ /* 0x000fe200099a1016 */
[----:B------:R-:W-:-:S02]  /*a330*/  LOP3.LUT R192, R2, 0x54, RZ, 0xfc, !PT ;  /* 0x0000005402c07812 */ /* 0x000fc400078efcff */
[-C--:B------:R-:W-:Y:S02]  /*a340*/  ISETP.GE.AND P6, PT, R244, R19.reuse, PT ;  /* 0x00000013f400720c */ /* 0x080fe40003fc6270 */
[----:B------:R-:W-:Y:S02]  /*a350*/  ISETP.NE.U32.AND P4, PT, R82, RZ, PT ;  /* 0x000000ff5200720c */ /* 0x000fe40003f85070 */
[----:B------:R-:W-:Y:S02]  /*a360*/  ISETP.NE.U32.AND P5, PT, R18, RZ, PT ;  /* 0x000000ff1200720c */ /* 0x000fe40003fa5070 */
[----:B------:R-:W-:Y:S02]  /*a370*/  ISETP.GE.AND P3, PT, R192, R19, PT ;  /* 0x00000013c000720c */ /* 0x000fe40003f66270 */
[----:B------:R-:W-:Y:S02]  /*a380*/  SEL R29, RZ, 0x4, P6 ;  /* 0x00000004ff1d7807 */ /* 0x000fe40003000000 */
[----:B-1----:R-:W-:-:S02]  /*a390*/  IADD3 R78, P6, PT, R220, UR12, RZ ;  /* 0x0000000cdc4e7c10 */ /* 0x002fc4000ffde0ff */
[----:B------:R-:W-:Y:S02]  /*a3a0*/  SEL R18, RZ, 0x4, P3 ;  /* 0x00000004ff127807 */ /* 0x000fe40001800000 */
[----:B------:R-:W-:Y:S01]  /*a3b0*/  SEL R29, R29, RZ, P2 ;  /* 0x000000ff1d1d7207 */ /* 0x000fe20001000000 */
[----:B------:R-:W-:Y:S01]  /*a3c0*/  LDGSTS.E [R14+0x10008], desc[UR22][R172.64], P4 ;  /* 0x10008000ac0e7fae */ /* 0x000fe2000a1a1016 */
[----:B------:R-:W-:Y:S02]  /*a3d0*/  IADD3.X R79, PT, PT, R221, UR13, RZ, P6, !PT ;  /* 0x0000000ddd4f7c10 */ /* 0x000fe4000b7fe4ff */
[----:B------:R-:W-:Y:S01]  /*a3e0*/  SEL R18, R18, RZ, P2 ;  /* 0x000000ff12127207 */ /* 0x000fe20001000000 */
[----:B------:R-:W-:Y:S01]  /*a3f0*/  LDGSTS.E [R14+0x12000], desc[UR22][R142.64], P5 ;  /* 0x120000008e0e7fae */ /* 0x000fe2000a9a1016 */
[----:B------:R-:W-:Y:S02]  /*a400*/  ISETP.NE.U32.AND P3, PT, R29, RZ, PT ;  /* 0x000000ff1d00720c */ /* 0x000fe40003f65070 */
[----:B------:R-:W-:-:S02]  /*a410*/  IADD3 R58, P6, PT, R58, UR12, RZ ;  /* 0x0000000c3a3a7c10 */ /* 0x000fc4000ffde0ff */
[----:B------:R-:W-:Y:S02]  /*a420*/  ISETP.NE.U32.AND P5, PT, R18, RZ, PT ;  /* 0x000000ff1200720c */ /* 0x000fe40003fa5070 */
[----:B------:R-:W-:Y:S02]  /*a430*/  IADD3.X R59, PT, PT, R59, UR13, RZ, P6, !PT ;  /* 0x0000000d3b3b7c10 */ /* 0x000fe4000b7fe4ff */
[----:B------:R-:W-:Y:S02]  /*a440*/  ISETP.GE.AND P6, PT, R191, R19, PT ;  /* 0x00000013bf00720c */ /* 0x000fe40003fc6270 */
[----:B------:R-:W-:Y:S02]  /*a450*/  IADD3 R80, P4, PT, R210, UR12, RZ ;  /* 0x0000000cd2507c10 */ /* 0x000fe4000ff9e0ff */
[----:B------:R-:W-:Y:S01]  /*a460*/  SEL R15, RZ, 0x4, P6 ;  /* 0x00000004ff0f7807 */ /* 0x000fe20003000000 */
[----:B------:R-:W-:Y:S01]  /*a470*/  LDGSTS.E [R14+0x12008], desc[UR22][R140.64], P3 ;  /* 0x120080008c0e7fae */ /* 0x000fe200099a1016 */
[----:B------:R-:W-:-:S02]  /*a480*/  LOP3.LUT R180, R2, 0x74, RZ, 0xfc, !PT ;  /* 0x0000007402b47812 */ /* 0x000fc400078efcff */
[----:B------:R-:W-:Y:S01]  /*a490*/  IADD3.X R81, PT, PT, R211, UR13, RZ, P4, !PT ;  /* 0x0000000dd3517c10 */ /* 0x000fe2000a7fe4ff */
[----:B------:R-:W-:Y:S01]  /*a4a0*/  LDGSTS.E [R14+0x14000], desc[UR22][R108.64], P5 ;  /* 0x140000006c0e7fae */ /* 0x000fe2000a9a1016 */
[----:B------:R-:W-:Y:S02]  /*a4b0*/  IADD3 R42, P4, PT, R42, UR12, RZ ;  /* 0x0000000c2a2a7c10 */ /* 0x000fe4000ff9e0ff */
[----:B------:R-:W-:Y:S02]  /*a4c0*/  LOP3.LUT R179, R2, 0x76, RZ, 0xfc, !PT ;  /* 0x0000007602b37812 */ /* 0x000fe400078efcff */
[----:B------:R-:W-:Y:S02]  /*a4d0*/  SEL R15, R15, RZ, P2 ;  /* 0x000000ff0f0f7207 */ /* 0x000fe40001000000 */
[----:B------:R-:W-:Y:S02]  /*a4e0*/  ISETP.GE.AND P3, PT, R180, R19, PT ;  /* 0x00000013b400720c */ /* 0x000fe40003f66270 */
[----:B------:R-:W-:-:S02]  /*a4f0*/  IADD3.X R43, PT, PT, R43, UR13, RZ, P4, !PT ;  /* 0x0000000d2b2b7c10 */ /* 0x000fc4000a7fe4ff */
[-C--:B------:R-:W-:Y:S02]  /*a500*/  ISETP.GE.AND P4, PT, R179, R19.reuse, PT ;  /* 0x00000013b300720c */ /* 0x080fe40003f86270 */
[----:B------:R-:W-:Y:S02]  /*a510*/  ISETP.NE.U32.AND P5, PT, R15, RZ, PT ;  /* 0x000000ff0f00720c */ /* 0x000fe40003fa5070 */
[----:B------:R-:W-:Y:S02]  /*a520*/  SEL R18, RZ, 0x4, P3 ;  /* 0x00000004ff127807 */ /* 0x000fe40001800000 */
[----:B------:R-:W-:Y:S02]  /*a530*/  ISETP.GE.AND P3, PT, R248, R19, PT ;  /* 0x00000013f800720c */ /* 0x000fe40003f66270 */
[----:B------:R-:W-:Y:S02]  /*a540*/  SEL R15, RZ, 0x4, P4 ;  /* 0x00000004ff0f7807 */ /* 0x000fe40002000000 */
[----:B------:R-:W-:-:S02]  /*a550*/  SEL R29, RZ, 0x4, P3 ;  /* 0x00000004ff1d7807 */ /* 0x000fc40001800000 */
[----:B------:R-:W-:Y:S02]  /*a560*/  SEL R18, R18, RZ, P2 ;  /* 0x000000ff12127207 */ /* 0x000fe40001000000 */
[----:B------:R-:W-:Y:S01]  /*a570*/  IADD3 R84, P3, PT, R212, UR12, RZ ;  /* 0x0000000cd4547c10 */ /* 0x000fe2000ff7e0ff */
[----:B------:R-:W-:Y:S01]  /*a580*/  LDGSTS.E [R14+0x14008], desc[UR22][R106.64], P5 ;  /* 0x140080006a0e7fae */ /* 0x000fe2000a9a1016 */
[----:B------:R-:W-:Y:S02]  /*a590*/  SEL R15, R15, RZ, P2 ;  /* 0x000000ff0f0f7207 */ /* 0x000fe40001000000 */
[----:B------:R-:W-:Y:S02]  /*a5a0*/  ISETP.NE.U32.AND P4, PT, R18, RZ, PT ;  /* 0x000000ff1200720c */ /* 0x000fe40003f85070 */
[----:B------:R-:W-:Y:S02]  /*a5b0*/  IADD3.X R85, PT, PT, R213, UR13, RZ, P3, !PT ;  /* 0x0000000dd5557c10 */ /* 0x000fe40009ffe4ff */
[----:B------:R-:W-:-:S02]  /*a5c0*/  ISETP.NE.U32.AND P3, PT, R15, RZ, PT ;  /* 0x000000ff0f00720c */ /* 0x000fc40003f65070 */
[-C--:B------:R-:W-:Y:S02]  /*a5d0*/  ISETP.GE.AND P5, PT, R247, R19.reuse, PT ;  /* 0x00000013f700720c */ /* 0x080fe40003fa6270 */
[----:B------:R-:W-:Y:S02]  /*a5e0*/  IADD3 R82, P6, PT, R196, UR12, RZ ;  /* 0x0000000cc4527c10 */ /* 0x000fe4000ffde0ff */
[----:B------:R-:W-:Y:S02]  /*a5f0*/  SEL R15, RZ, 0x4, P5 ;  /* 0x00000004ff0f7807 */ /* 0x000fe40002800000 */
[----:B------:R-:W-:Y:S01]  /*a600*/  ISETP.GE.AND P5, PT, R243, R19, PT ;  /* 0x00000013f300720c */ /* 0x000fe20003fa6270 */
[----:B------:R1:W-:Y:S01]  /*a610*/  LDGSTS.E [R14+0x16000], desc[UR22][R76.64], P4 ;  /* 0x160000004c0e7fae */ /* 0x0003e2000a1a1016 */
[----:B------:R-:W-:Y:S02]  /*a620*/  IADD3.X R83, PT, PT, R197, UR13, RZ, P6, !PT ;  /* 0x0000000dc5537c10 */ /* 0x000fe4000b7fe4ff */
[----:B------:R-:W-:Y:S01]  /*a630*/  SEL R18, RZ, 0x4, P5 ;  /* 0x00000004ff127807 */ /* 0x000fe20002800000 */
[----:B------:R2:W-:Y:S01]  /*a640*/  LDGSTS.E [R14+0x16008], desc[UR22][R74.64], P3 ;  /* 0x160080004a0e7fae */ /* 0x0005e200099a1016 */
[----:B------:R-:W-:-:S02]  /*a650*/  SEL R29, R29, RZ, P2 ;  /* 0x000000ff1d1d7207 */ /* 0x000fc40001000000 */
[----:B------:R-:W-:Y:S02]  /*a660*/  IADD3 R56, P6, PT, R56, UR12, RZ ;  /* 0x0000000c38387c10 */ /* 0x000fe4000ffde0ff */
[----:B------:R-:W-:Y:S02]  /*a670*/  ISETP.GE.AND P3, PT, R242, R19, PT ;  /* 0x00000013f200720c */ /* 0x000fe40003f66270 */
[----:B------:R-:W-:Y:S02]  /*a680*/  SEL R15, R15, RZ, P2 ;  /* 0x000000ff0f0f7207 */ /* 0x000fe40001000000 */
[----:B------:R-:W-:Y:S02]  /*a690*/  SEL R18, R18, RZ, P2 ;  /* 0x000000ff12127207 */ /* 0x000fe40001000000 */
[----:B------:R-:W-:Y:S02]  /*a6a0*/  ISETP.NE.U32.AND P4, PT, R29, RZ, PT ;  /* 0x000000ff1d00720c */ /* 0x000fe40003f85070 */
[----:B------:R-:W-:-:S02]  /*a6b0*/  IADD3.X R57, PT, PT, R57, UR13, RZ, P6, !PT ;  /* 0x0000000d39397c10 */ /* 0x000fc4000b7fe4ff */
[----:B------:R-:W-:Y:S02]  /*a6c0*/  SEL R29, RZ, 0x4, P3 ;  /* 0x00000004ff1d7807 */ /* 0x000fe40001800000 */
[----:B------:R-:W-:Y:S02]  /*a6d0*/  ISETP.NE.U32.AND P5, PT, R15, RZ, PT ;  /* 0x000000ff0f00720c */ /* 0x000fe40003fa5070 */
[----:B------:R-:W-:Y:S02]  /*a6e0*/  ISETP.GE.AND P6, PT, R190, R19, PT ;  /* 0x00000013be00720c */ /* 0x000fe40003fc6270 */
[----:B------:R-:W-:Y:S02]  /*a6f0*/  ISETP.NE.U32.AND P3, PT, R18, RZ, PT ;  /* 0x000000ff1200720c */ /* 0x000fe40003f65070 */
[----:B-1----:R-:W-:Y:S01]  /*a700*/  SEL R76, RZ, 0x4, P6 ;  /* 0x00000004ff4c7807 */ /* 0x002fe20003000000 */
[----:B------:R-:W-:Y:S01]  /*a710*/  LDGSTS.E [R13+0x10000], desc[UR22][R170.64], P4 ;  /* 0x10000000aa0d7fae */ /* 0x000fe2000a1a1016 */
[----:B--2---:R-:W-:-:S02]  /*a720*/  IADD3 R14, P6, PT, R40, UR12, RZ ;  /* 0x0000000c280e7c10 */ /* 0x004fc4000ffde0ff */
[----:B------:R-:W-:Y:S02]  /*a730*/  SEL R29, R29, RZ, P2 ;  /* 0x000000ff1d1d7207 */ /* 0x000fe40001000000 */
[----:B------:R-:W-:Y:S01]  /*a740*/  SEL R76, R76, RZ, P2 ;  /* 0x000000ff4c4c7207 */ /* 0x000fe20001000000 */
[----:B------:R-:W-:Y:S01]  /*a750*/  LDGSTS.E [R13+0x10008], desc[UR22][R168.64], P5 ;  /* 0x10008000a80d7fae */ /* 0x000fe2000a9a1016 */
[----:B------:R-:W-:Y:S02]  /*a760*/  IADD3.X R15, PT, PT, R41, UR13, RZ, P6, !PT ;  /* 0x0000000d290f7c10 */ /* 0x000fe4000b7fe4ff */
[----:B------:R-:W-:Y:S01]  /*a770*/  ISETP.NE.U32.AND P6, PT, R29, RZ, PT ;  /* 0x000000ff1d00720c */ /* 0x000fe20003fc5070 */
[----:B------:R-:W-:Y:S01]  /*a780*/  LDGSTS.E [R13+0x12000], desc[UR22][R94.64], P3 ;  /* 0x120000005e0d7fae */ /* 0x000fe200099a1016 */
[----:B------:R-:W-:Y:S02]  /*a790*/  ISETP.NE.U32.AND P4, PT, R76, RZ, PT ;  /* 0x000000ff4c00720c */ /* 0x000fe40003f85070 */
[----:B------:R-:W-:-:S02]  /*a7a0*/  ISETP.GE.AND P3, PT, R189, R19, PT ;  /* 0x00000013bd00720c */ /* 0x000fc40003f66270 */
[----:B------:R-:W-:Y:S02]  /*a7b0*/  IADD3 R40, P5, PT, R198, UR12, RZ ;  /* 0x0000000cc6287c10 */ /* 0x000fe4000ffbe0ff */
[----:B------:R-:W-:Y:S02]  /*a7c0*/  SEL R18, RZ, 0x4, P3 ;  /* 0x00000004ff127807 */ /* 0x000fe40001800000 */
[----:B------:R-:W-:Y:S02]  /*a7d0*/  LOP3.LUT R178, R2, 0x78, RZ, 0xfc, !PT ;  /* 0x0000007802b27812 */ /* 0x000fe400078efcff */
[----:B------:R-:W-:Y:S01]  /*a7e0*/  IADD3.X R41, PT, PT, R199, UR13, RZ, P5, !PT ;  /* 0x0000000dc7297c10 */ /* 0x000fe2000affe4ff */
[----:B------:R-:W-:Y:S01]  /*a7f0*/  LDGSTS.E [R13+0x12008], desc[UR22][R136.64], P6 ;  /* 0x12008000880d7fae */ /* 0x000fe2000b1a1016 */
[----:B------:R-:W-:Y:S02]  /*a800*/  SEL R18, R18, RZ, P2 ;  /* 0x000000ff12127207 */ /* 0x000fe40001000000 */
[----:B------:R-:W-:Y:S01]  /*a810*/  LEA.HI R188, R188, 0x1e, RZ, 0x1a ;  /* 0x0000001ebcbc7811 */ /* 0x000fe200078fd0ff */
[----:B------:R-:W-:Y:S01]  /*a820*/  LDGSTS.E [R13+0x14000], desc[UR22][R104.64], P4 ;  /* 0x14000000680d7fae */ /* 0x000fe2000a1a1016 */
[----:B------:R-:W-:-:S02]  /*a830*/  ISETP.GE.AND P5, PT, R178, R19, PT ;  /* 0x00000013b200720c */ /* 0x000fc40003fa6270 */
[----:B------:R-:W-:Y:S02]  /*a840*/  ISETP.NE.U32.AND P4, PT, R18, RZ, PT ;  /* 0x000000ff1200720c */ /* 0x000fe40003f85070 */
[----:B------:R-:W-:Y:S02]  /*a850*/  LOP3.LUT R177, R2, 0x7a, RZ, 0xfc, !PT ;  /* 0x0000007a02b17812 */ /* 0x000fe400078efcff */
[-C--:B------:R-:W-:Y:S02]  /*a860*/  ISETP.GE.AND P3, PT, R188, R19.reuse, PT ;  /* 0x00000013bc00720c */ /* 0x080fe40003f66270 */
[----:B------:R-:W-:Y:S02]  /*a870*/  SEL R18, RZ, 0x4, P5 ;  /* 0x00000004ff127807 */ /* 0x000fe40002800000 */
[----:B------:R-:W-:Y:S02]  /*a880*/  ISETP.GE.AND P5, PT, R177, R19, PT ;  /* 0x00000013b100720c */ /* 0x000fe40003fa6270 */
[----:B------:R-:W-:-:S02]  /*a890*/  SEL R76, RZ, 0x4, P3 ;  /* 0x00000004ff4c7807 */ /* 0x000fc40001800000 */
[----:B------:R-:W-:Y:S01]  /*a8a0*/  SEL R18, R18, RZ, P2 ;  /* 0x000000ff12127207 */ /* 0x000fe20001000000 */
[----:B------:R-:W-:Y:S01]  /*a8b0*/  LDGSTS.E [R13+0x14008], desc[UR22][R102.64], P4 ;  /* 0x14008000660d7fae */ /* 0x000fe2000a1a1016 */
[----:B------:R-:W-:Y:S02]  /*a8c0*/  ISETP.GE.AND P3, PT, R246, R19, PT ;  /* 0x00000013f600720c */ /* 0x000fe40003f66270 */
[----:B------:R-:W-:Y:S02]  /*a8d0*/  SEL R29, RZ, 0x4, P5 ;  /* 0x00000004ff1d7807 */ /* 0x000fe40002800000 */
[----:B------:R-:W-:Y:S02]  /*a8e0*/  ISETP.NE.U32.AND P5, PT, R18, RZ, PT ;  /* 0x000000ff1200720c */ /* 0x000fe40003fa5070 */
[----:B------:R-:W-:Y:S02]  /*a8f0*/  SEL R18, RZ, 0x4, P3 ;  /* 0x00000004ff127807 */ /* 0x000fe40001800000 */
[----:B------:R-:W-:-:S02]  /*a900*/  IADD3 R54, P3, PT, R54, UR12, RZ ;  /* 0x0000000c36367c10 */ /* 0x000fc4000ff7e0ff */
[----:B------:R-:W-:Y:S02]  /*a910*/  SEL R29, R29, RZ, P2 ;  /* 0x000000ff1d1d7207 */ /* 0x000fe40001000000 */
[----:B------:R-:W-:Y:S02]  /*a920*/  IADD3 R74, P6, PT, R214, UR12, RZ ;  /* 0x0000000cd64a7c10 */ /* 0x000fe4000ffde0ff */
[----:B------:R-:W-:Y:S02]  /*a930*/  IADD3.X R55, PT, PT, R55, UR13, RZ, P3, !PT ;  /* 0x0000000d37377c10 */ /* 0x000fe40009ffe4ff */
[----:B------:R-:W-:Y:S01]  /*a940*/  ISETP.NE.U32.AND P3, PT, R29, RZ, PT ;  /* 0x000000ff1d00720c */ /* 0x000fe20003f65070 */
[----:B------:R-:W-:Y:S01]  /*a950*/  LDGSTS.E [R13+0x16000], desc[UR22][R72.64], P5 ;  /* 0x16000000480d7fae */ /* 0x000fe2000a9a1016 */
[----:B------:R-:W-:Y:S02]  /*a960*/  IADD3.X R75, PT, PT, R215, UR13, RZ, P6, !PT ;  /* 0x0000000dd74b7c10 */ /* 0x000fe4000b7fe4ff */
[----:B------:R-:W-:-:S02]  /*a970*/  IADD3 R38, P6, PT, R38, UR12, RZ ;  /* 0x0000000c26267c10 */ /* 0x000fc4000ffde0ff */
[----:B------:R-:W-:Y:S02]  /*a980*/  SEL R18, R18, RZ, P2 ;  /* 0x000000ff12127207 */ /* 0x000fe40001000000 */
[----:B------:R-:W-:Y:S02]  /*a990*/  IADD3.X R39, PT, PT, R39, UR13, RZ, P6, !PT ;  /* 0x0000000d27277c10 */ /* 0x000fe4000b7fe4ff */
[----:B------:R-:W-:Y:S02]  /*a9a0*/  ISETP.GE.AND P6, PT, R241, R19, PT ;  /* 0x00000013f100720c */ /* 0x000fe40003fc6270 */
[----:B------:R-:W-:Y:S01]  /*a9b0*/  SEL R76, R76, RZ, P2 ;  /* 0x000000ff4c4c7207 */ /* 0x000fe20001000000 */
[----:B------:R1:W-:Y:S01]  /*a9c0*/  LDGSTS.E [R13+0x16008], desc[UR22][R70.64], P3 ;  /* 0x16008000460d7fae */ /* 0x0003e200099a1016 */
[----:B------:R-:W-:Y:S02]  /*a9d0*/  SEL R29, RZ, 0x4, P6 ;  /* 0x00000004ff1d7807 */ /* 0x000fe40003000000 */
[----:B------:R-:W-:-:S02]  /*a9e0*/  ISETP.NE.U32.AND P5, PT, R18, RZ, PT ;  /* 0x000000ff1200720c */ /* 0x000fc40003fa5070 */
[----:B------:R-:W-:Y:S02]  /*a9f0*/  ISETP.NE.U32.AND P4, PT, R76, RZ, PT ;  /* 0x000000ff4c00720c */ /* 0x000fe40003f85070 */
[----:B------:R-:W-:Y:S02]  /*aa00*/  SEL R29, R29, RZ, P2 ;  /* 0x000000ff1d1d7207 */ /* 0x000fe40001000000 */
[----:B---3--:R-:W-:Y:S02]  /*aa10*/  LEA.HI R188, R139, 0x3e, RZ, 0x1a ;  /* 0x0000003e8bbc7811 */ /* 0x008fe400078fd0ff */
[----:B------:R-:W-:Y:S02]  /*aa20*/  LOP3.LUT R176, R176, 0x7f, RZ, 0xc0, !PT ;  /* 0x0000007fb0b07812 */ /* 0x000fe400078ec0ff */
[----:B-1----:R-:W-:Y:S02]  /*aa30*/  IADD3 R70, P3, PT, R200, UR12, RZ ;  /* 0x0000000cc8467c10 */ /* 0x002fe4000ff7e0ff */
[----:B------:R-:W-:Y:S01]  /*aa40*/  IADD3 R72, P6, PT, R216, UR12, RZ ;  /* 0x0000000cd8487c10 */ /* 0x000fe2000ffde0ff */
[----:B------:R1:W-:Y:S01]  /*aa50*/  LDGSTS.E [R12+0x10000], desc[UR22][R96.64], P5 ;  /* 0x10000000600c7fae */ /* 0x0003e2000a9a1016 */
[----:B------:R-:W-:-:S02]  /*aa60*/  IADD3.X R71, PT, PT, R201, UR13, RZ, P3, !PT ;  /* 0x0000000dc9477c10 */ /* 0x000fc40009ffe4ff */
[----:B------:R-:W-:Y:S01]  /*aa70*/  ISETP.NE.U32.AND P3, PT, R29, RZ, PT ;  /* 0x000000ff1d00720c */ /* 0x000fe20003f65070 */
[----:B------:R1:W-:Y:S01]  /*aa80*/  LDGSTS.E [R12+0x10008], desc[UR22][R92.64], P4 ;  /* 0x100080005c0c7fae */ /* 0x0003e2000a1a1016 */
[-C--:B------:R-:W-:Y:S02]  /*aa90*/  ISETP.GE.AND P4, PT, R188, R19.reuse, PT ;  /* 0x00000013bc00720c */ /* 0x080fe40003f86270 */
[----:B------:R-:W-:Y:S02]  /*aaa0*/  LOP3.LUT R188, R2, 0x5c, RZ, 0xfc, !PT ;  /* 0x0000005c02bc7812 */ /* 0x000fe400078efcff */
[----:B------:R-:W-:Y:S02]  /*aab0*/  SEL R13, RZ, 0x4, P4 ;  /* 0x00000004ff0d7807 */ /* 0x000fe40002000000 */
[-C--:B------:R-:W-:Y:S02]  /*aac0*/  ISETP.GE.AND P5, PT, R188, R19.reuse, PT ;  /* 0x00000013bc00720c */ /* 0x080fe40003fa6270 */
[----:B------:R-:W-:-:S02]  /*aad0*/  ISETP.GE.AND P4, PT, R176, R19, PT ;  /* 0x00000013b000720c */ /* 0x000fc40003f86270 */
[----:B------:R-:W-:Y:S01]  /*aae0*/  LOP3.LUT R176, R2, 0x7c, RZ, 0xfc, !PT ;  /* 0x0000007c02b07812 */ /* 0x000fe200078efcff */
[----:B------:R1:W-:Y:S01]  /*aaf0*/  LDGSTS.E [R12+0x12000], desc[UR22][R122.64], P3 ;  /* 0x120000007a0c7fae */ /* 0x0003e200099a1016 */
[----:B------:R-:W-:Y:S02]  /*ab00*/  ISETP.GE.AND P3, PT, R227, R19, PT ;  /* 0x00000013e300720c */ /* 0x000fe40003f66270 */
[----:B------:R-:W-:Y:S02]  /*ab10*/  IADD3.X R73, PT, PT, R217, UR13, RZ, P6, !PT ;  /* 0x0000000dd9497c10 */ /* 0x000fe4000b7fe4ff */
[----:B------:R-:W-:Y:S02]  /*ab20*/  SEL R29, RZ, 0x4, P5 ;  /* 0x00000004ff1d7807 */ /* 0x000fe40002800000 */
[----:B------:R-:W-:Y:S02]  /*ab30*/  IADD3 R52, P6, PT, R52, UR12, RZ ;  /* 0x0000000c34347c10 */ /* 0x000fe4000ffde0ff */
[----:B------:R-:W-:-:S02]  /*ab40*/  SEL R13, R13, RZ, P2 ;  /* 0x000000ff0d0d7207 */ /* 0x000fc40001000000 */
[----:B------:R-:W-:Y:S02]  /*ab50*/  LEA.HI R139, R139, 0x5e, RZ, 0x1a ;  /* 0x0000005e8b8b7811 */ /* 0x000fe400078fd0ff */
[----:B------:R-:W-:Y:S02]  /*ab60*/  SEL R77, RZ, 0x4, P3 ;  /* 0x00000004ff4d7807 */ /* 0x000fe40001800000 */
[----:B------:R-:W-:Y:S02]  /*ab70*/  ISETP.GE.AND P3, PT, R176, R19, PT ;  /* 0x00000013b000720c */ /* 0x000fe40003f66270 */
[----:B------:R-:W-:Y:S02]  /*ab80*/  SEL R29, R29, RZ, P2 ;  /* 0x000000ff1d1d7207 */ /* 0x000fe40001000000 */
[----:B------:R-:W-:Y:S02]  /*ab90*/  IADD3.X R53, PT, PT, R53, UR13, RZ, P6, !PT ;  /* 0x0000000d35357c10 */ /* 0x000fe4000b7fe4ff */
[----:B------:R-:W-:-:S02]  /*aba0*/  ISETP.NE.U32.AND P5, PT, R13, RZ, PT ;  /* 0x000000ff0d00720c */ /* 0x000fc40003fa5070 */
[----:B------:R-:W-:Y:S02]  /*abb0*/  ISETP.GE.AND P6, PT, R139, R19, PT ;  /* 0x000000138b00720c */ /* 0x000fe40003fc6270 */
[----:B------:R-:W-:Y:S02]  /*abc0*/  SEL R13, RZ, 0x4, P3 ;  /* 0x00000004ff0d7807 */ /* 0x000fe40001800000 */
[----:B------:R-:W-:Y:S02]  /*abd0*/  ISETP.NE.U32.AND P3, PT, R29, RZ, PT ;  /* 0x000000ff1d00720c */ /* 0x000fe40003f65070 */
[----:B------:R-:W-:Y:S02]  /*abe0*/  SEL R76, RZ, 0x4, P6 ;  /* 0x00000004ff4c7807 */ /* 0x000fe40003000000 */
[----:B------:R-:W-:Y:S02]  /*abf0*/  SEL R29, RZ, 0x4, P4 ;  /* 0x00000004ff1d7807 */ /* 0x000fe40002000000 */
[----:B------:R-:W-:Y:S01]  /*ac00*/  SEL R76, R76, RZ, P2 ;  /* 0x000000ff4c4c7207 */ /* 0x000fe20001000000 */
[----:B------:R1:W-:Y:S01]  /*ac10*/  LDGSTS.E [R12+0x12008], desc[UR22][R90.64], P5 ;  /* 0x120080005a0c7fae */ /* 0x0003e2000a9a1016 */
[----:B------:R-:W-:-:S02]  /*ac20*/  SEL R13, R13, RZ, P2 ;  /* 0x000000ff0d0d7207 */ /* 0x000fc40001000000 */
[----:B------:R-:W-:Y:S02]  /*ac30*/  SEL R77, R77, RZ, P2 ;  /* 0x000000ff4d4d7207 */ /* 0x000fe40001000000 */
[----:B------:R-:W-:Y:S01]  /*ac40*/  ISETP.NE.U32.AND P4, PT, R76, RZ, PT ;  /* 0x000000ff4c00720c */ /* 0x000fe20003f85070 */
[----:B------:R1:W-:Y:S01]  /*ac50*/  LDGSTS.E [R12+0x14000], desc[UR22][R100.64], P3 ;  /* 0x14000000640c7fae */ /* 0x0003e200099a1016 */
[----:B------:R-:W-:Y:S02]  /*ac60*/  SEL R29, R29, RZ, P2 ;  /* 0x000000ff1d1d7207 */ /* 0x000fe40001000000 */
[----:B------:R-:W-:Y:S02]  /*ac70*/  ISETP.NE.U32.AND P5, PT, R13, RZ, PT ;  /* 0x000000ff0d00720c */ /* 0x000fe40003fa5070 */
[----:B------:R-:W-:Y:S02]  /*ac80*/  ISETP.NE.U32.AND P2, PT, R77, RZ, PT ;  /* 0x000000ff4d00720c */ /* 0x000fe40003f45070 */
[----:B------:R-:W-:-:S02]  /*ac90*/  ISETP.NE.U32.AND P3, PT, R29, RZ, PT ;  /* 0x000000ff1d00720c */ /* 0x000fc40003f65070 */
[----:B------:R-:W-:-:S03]  /*aca0*/  IADD3 R18, P6, PT, R36, UR12, RZ ;  /* 0x0000000c24127c10 */ /* 0x000fc6000ffde0ff */
[----:B------:R1:W-:Y:S01]  /*acb0*/  LDGSTS.E [R12+0x14008], desc[UR22][R98.64], P4 ;  /* 0x14008000620c7fae */ /* 0x0003e2000a1a1016 */
[----:B------:R-:W-:Y:S02]  /*acc0*/  IADD3.X R19, PT, PT, R37, UR13, RZ, P6, !PT ;  /* 0x0000000d25137c10 */ /* 0x000fe4000b7fe4ff */
[----:B------:R-:W-:Y:S01]  /*acd0*/  IADD3 R36, P6, PT, R202, UR12, RZ ;  /* 0x0000000cca247c10 */ /* 0x000fe2000ffde0ff */
[----:B------:R1:W-:Y:S03]  /*ace0*/  LDGSTS.E [R12+0x16000], desc[UR22][R68.64], P5 ;  /* 0x16000000440c7fae */ /* 0x0003e6000a9a1016 */
[----:B------:R-:W-:Y:S01]  /*acf0*/  IADD3.X R37, PT, PT, R203, UR13, RZ, P6, !PT ;  /* 0x0000000dcb257c10 */ /* 0x000fe2000b7fe4ff */
[----:B------:R1:W-:Y:S01]  /*ad00*/  LDGSTS.E [R12+0x16008], desc[UR22][R66.64], P2 ;  /* 0x16008000420c7fae */ /* 0x0003e200091a1016 */
[----:B------:R-:W-:Y:S02]  /*ad10*/  IADD3 R76, P6, PT, R218, UR12, RZ ;  /* 0x0000000cda4c7c10 */ /* 0x000fe4000ffde0ff */
[----:B------:R-:W-:Y:S01]  /*ad20*/  ISETP.GE.AND P2, PT, R251, 0x80, PT ;  /* 0x00000080fb00780c */ /* 0x000fe20003f46270 */
[----:B------:R-:W0:Y:S01]  /*ad30*/  LDGDEPBAR ;  /* 0x00000000000079af */ /* 0x000e220000000000 */
[----:B------:R-:W-:-:S03]  /*ad40*/  IADD3.X R77, PT, PT, R219, UR13, RZ, P6, !PT ;  /* 0x0000000ddb4d7c10 */ /* 0x000fc6000b7fe4ff */
        /* <DEDUP_REMOVED lines=31> */
[----:B------:R1:W-:Y:S01]  /*af40*/  LDGSTS.E [R5+0x20f80], desc[UR22][R76.64], P3 ;  /* 0x20f800004c057fae */ /* 0x0003e200099a1016 */
[----:B------:R-:W-:-:S03]  /*af50*/  ISETP.GE.AND P3, PT, R251, 0x100, PT ;  /* 0x00000100fb00780c */ /* 0x000fc60003f66270 */
[----:B------:R-:W0:Y:S10]  /*af60*/  LDGDEPBAR ;  /* 0x00000000000079af */ /* 0x000e340000000000 */
[----:B-1----:R-:W-:Y:S05]  /*af70*/  @!P3 BRA `(.L_x_13) ;  /* 0x00000050007cb947 */ /* 0x002fea0003800000 */
[----:B------:R-:W-:Y:S01]  /*af80*/  IMAD R93, R228, UR44, RZ ;  /* 0x0000002ce45d7c24 */ /* 0x000fe2000f8e02ff */
[----:B-----5:R-:W-:Y:S01]  /*af90*/  SHF.R.S32.HI R122, RZ, 0x1f, R28 ;  /* 0x0000001fff7a7819 */ /* 0x020fe2000001141c */
[----:B------:R-:W-:Y:S01]  /*afa0*/  IMAD R227, R227, UR44, RZ ;  /* 0x0000002ce3e37c24 */ /* 0x000fe2000f8e02ff */
[----:B------:R-:W2:Y:S01]  /*afb0*/  LDL.LU R228, [R1+0xc] ;  /* 0x00000c0001e47983 */ /* 0x000ea20000300800 */
[----:B------:R-:W-:Y:S02]  /*afc0*/  IMAD R119, R229, UR44, RZ ;  /* 0x0000002ce5777c24 */ /* 0x000fe4000f8e02ff */
[----:B------:R-:W-:Y:S01]  /*afd0*/  IMAD R131, R177, UR44, RZ ;  /* 0x0000002cb1837c24 */ /* 0x000fe2000f8e02ff */
[----:B------:R-:W-:Y:S01]  /*afe0*/  IADD3 R134, P3, PT, R28, R227, RZ ;  /* 0x000000e31c867210 */ /* 0x000fe20007f7e0ff */
[----:B------:R-:W3:Y:S01]  /*aff0*/  LDL.LU R229, [R1+0x10] ;  /* 0x0000100001e57983 */ /* 0x000ee20000300800 */
[----:B------:R-:W-:Y:S02]  /*b000*/  IMAD R5, R180, UR44, RZ ;  /* 0x0000002cb4057c24 */ /* 0x000fe4000f8e02ff */
[----:B------:R-:W-:Y:S01]  /*b010*/  LEA.HI.X.SX32 R135, R227, R122, 0x1, P3 ;  /* 0x0000007ae3877211 */ /* 0x000fe200018f0eff */
[----:B------:R-:W-:Y:S01]  /*b020*/  IMAD R133, R176, UR44, RZ ;  /* 0x0000002cb0857c24 */ /* 0x000fe2000f8e02ff */
[----:B------:R-:W4:Y:S01]  /*b030*/  LDL.LU R227, [R1+0x14] ;  /* 0x0000140001e37983 */ /* 0x000f220000300800 */
[----:B------:R-:W-:Y:S01]  /*b040*/  IADD3 R130, P3, PT, R28, R131, RZ ;  /* 0x000000831c827210 */ /* 0x000fe20007f7e0ff */
[----:B------:R-:W-:-:S02]  /*b050*/  IMAD R226, R226, UR44, RZ ;  /* 0x0000002ce2e27c24 */ /* 0x000fc4000f8e02ff */
[----:B------:R-:W-:Y:S01]  /*b060*/  IMAD R127, R179, UR44, RZ ;  /* 0x0000002cb37f7c24 */ /* 0x000fe2000f8e02ff */
[----:B------:R-:W-:Y:S01]  /*b070*/  LEA.HI.X.SX32 R131, R131, R122, 0x1, P3 ;  /* 0x0000007a83837211 */ /* 0x000fe200018f0eff */
[----:B------:R-:W-:Y:S01]  /*b080*/  IMAD R7, R181, UR44, RZ ;  /* 0x0000002cb5077c24 */ /* 0x000fe2000f8e02ff */
[----:B------:R-:W-:Y:S01]  /*b090*/  IADD3 R41, P3, PT, R28, R5, RZ ;  /* 0x000000051c297210 */ /* 0x000fe20007f7e0ff */
[----:B------:R-:W-:Y:S01]  /*b0a0*/  IMAD R9, R182, UR44, RZ ;  /* 0x0000002cb6097c24 */ /* 0x000fe2000f8e02ff */
[----:B------:R-:W-:Y:S01]  /*b0b0*/  IADD3 R6, P5, PT, R28, R226, RZ ;  /* 0x000000e21c067210 */ /* 0x000fe20007fbe0ff */
[----:B------:R-:W-:Y:S01]  /*b0c0*/  IMAD R11, R183, UR44, RZ ;  /* 0x0000002cb70b7c24 */ /* 0x000fe2000f8e02ff */
[-C--:B------:R-:W-:Y:S01]  /*b0d0*/  LEA.HI.X.SX32 R40, R5, R122.reuse, 0x1, P3 ;  /* 0x0000007a05287211 */ /* 0x080fe200018f0eff */
[----:B------:R-:W-:Y:S01]  /*b0e0*/  IMAD R13, R186, UR44, RZ ;  /* 0x0000002cba0d7c24 */ /* 0x000fe2000f8e02ff */
[-C--:B------:R-:W-:Y:S01]  /*b0f0*/  LEA.HI.X.SX32 R5, R226, R122.reuse, 0x1, P5 ;  /* 0x0000007ae2057211 */ /* 0x080fe200028f0eff */
[----:B------:R-:W-:Y:S01]  /*b100*/  IMAD R15, R187, UR44, RZ ;  /* 0x0000002cbb0f7c24 */ /* 0x000fe2000f8e02ff */
[----:B------:R-:W3:Y:S01]  /*b110*/  LDL.LU R226, [R1+0x18] ;  /* 0x0000180001e27983 */ /* 0x000ee20000300800 */
[----:B------:R-:W-:Y:S01]  /*b120*/  IADD3 R132, P6, PT, R28, R133, RZ ;  /* 0x000000851c847210 */ /* 0x000fe20007fde0ff */
[----:B------:R-:W-:Y:S01]  /*b130*/  IMAD R129, R178, UR44, RZ ;  /* 0x0000002cb2817c24 */ /* 0x000fe2000f8e02ff */
[----:B------:R-:W-:Y:S01]  /*b140*/  IADD3 R45, P3, PT, R28, R9, RZ ;  /* 0x000000091c2d7210 */ /* 0x000fe20007f7e0ff */
[----:B------:R-:W-:Y:S01]  /*b150*/  IMAD R17, R184, UR44, RZ ;  /* 0x0000002cb8117c24 */ /* 0x000fe2000f8e02ff */
[-C--:B------:R-:W-:Y:S01]  /*b160*/  LEA.HI.X.SX32 R133, R133, R122.reuse, 0x1, P6 ;  /* 0x0000007a85857211 */ /* 0x080fe200030f0eff */
[----:B------:R-:W-:Y:S01]  /*b170*/  IMAD R19, R185, UR44, RZ ;  /* 0x0000002cb9137c24 */ /* 0x000fe2000f8e02ff */
[----:B------:R-:W-:Y:S01]  /*b180*/  IADD3 R39, P6, PT, R28, R127, RZ ;  /* 0x0000007f1c277210 */ /* 0x000fe20007fde0ff */
[----:B------:R-:W-:Y:S01]  /*b190*/  IMAD R33, R188, UR44, RZ ;  /* 0x0000002cbc217c24 */ /* 0x000fe2000f8e02ff */
[----:B------:R-:W-:Y:S01]  /*b1a0*/  LOP3.LUT R186, R2, 0x62, RZ, 0xfc, !PT ;  /* 0x0000006202ba7812 */ /* 0x000fe200078efcff */
[----:B------:R-:W-:Y:S01]  /*b1b0*/  IMAD R35, R189, UR44, RZ ;  /* 0x0000002cbd237c24 */ /* 0x000fe2000f8e02ff */
[-C--:B------:R-:W-:Y:S01]  /*b1c0*/  LEA.HI.X.SX32 R127, R127, R122.reuse, 0x1, P6 ;  /* 0x0000007a7f7f7211 */ /* 0x080fe200030f0eff */
[----:B------:R-:W-:Y:S01]  /*b1d0*/  IMAD R71, R190, UR44, RZ ;  /* 0x0000002cbe477c24 */ /* 0x000fe2000f8e02ff */
[----:B------:R-:W-:Y:S01]  /*b1e0*/  IADD3 R43, P6, PT, R28, R7, RZ ;  /* 0x000000071c2b7210 */ /* 0x000fe20007fde0ff */
[----:B------:R-:W-:Y:S01]  /*b1f0*/  IMAD R29, R186, UR44, RZ ;  /* 0x0000002cba1d7c24 */ /* 0x000fe2000f8e02ff */
[-C--:B------:R-:W-:Y:S01]  /*b200*/  LEA.HI.X.SX32 R44, R9, R122.reuse, 0x1, P3 ;  /* 0x0000007a092c7211 */ /* 0x080fe200018f0eff */
[----:B------:R-:W-:Y:S01]  /*b210*/  IMAD R73, R191, UR44, RZ ;  /* 0x0000002cbf497c24 */ /* 0x000fe2000f8e02ff */
[-C--:B------:R-:W-:Y:S01]  /*b220*/  LEA.HI.X.SX32 R42, R7, R122.reuse, 0x1, P6 ;  /* 0x0000007a072a7211 */ /* 0x080fe200030f0eff */
[----:B------:R-:W-:Y:S01]  /*b230*/  IMAD R75, R192, UR44, RZ ;  /* 0x0000002cc04b7c24 */ /* 0x000fe2000f8e02ff */
[----:B------:R-:W-:Y:S01]  /*b240*/  LOP3.LUT R187, R2, 0x60, RZ, 0xfc, !PT ;  /* 0x0000006002bb7812 */ /* 0x000fe200078efcff */
[----:B------:R-:W-:Y:S01]  /*b250*/  IMAD R79, R222, UR44, RZ ;  /* 0x0000002cde4f7c24 */ /* 0x000fe2000f8e02ff */
[----:B------:R-:W-:Y:S01]  /*b260*/  IADD3 R47, P6, PT, R28, R11, RZ ;  /* 0x0000000b1c2f7210 */ /* 0x000fe20007fde0ff */
[----:B------:R-:W-:Y:S01]  /*b270*/  IMAD R85, R250, UR44, RZ ;  /* 0x0000002cfa557c24 */ /* 0x000fe2000f8e02ff */
[C---:B------:R-:W-:Y:S01]  /*b280*/  IADD3 R49, P3, PT, R28.reuse, R13, RZ ;  /* 0x0000000d1c317210 */ /* 0x040fe20007f7e0ff */
[----:B------:R-:W-:Y:S01]  /*b290*/  IMAD R31, R187, UR44, RZ ;  /* 0x0000002cbb1f7c24 */ /* 0x000fe2000f8e02ff */
[-C--:B------:R-:W-:Y:S01]  /*b2a0*/  LEA.HI.X.SX32 R46, R11, R122.reuse, 0x1, P6 ;  /* 0x0000007a0b2e7211 */ /* 0x080fe200030f0eff */
[----:B------:R-:W-:Y:S01]  /*b2b0*/  IMAD R77, R193, UR44, RZ ;  /* 0x0000002cc14d7c24 */ /* 0x000fe2000f8e02ff */
[-C--:B------:R-:W-:Y:S01]  /*b2c0*/  LEA.HI.X.SX32 R48, R13, R122.reuse, 0x1, P3 ;  /* 0x0000007a0d307211 */ /* 0x080fe200018f0eff */
[----:B------:R-:W-:Y:S01]  /*b2d0*/  IMAD R81, R223, UR44, RZ ;  /* 0x0000002cdf517c24 */ /* 0x000fe2000f8e02ff */
[----:B------:R-:W-:Y:S01]  /*b2e0*/  IADD3 R128, P4, PT, R28, R129, RZ ;  /* 0x000000811c807210 */ /* 0x000fe20007f9e0ff */
[----:B------:R-:W-:Y:S01]  /*b2f0*/  IMAD R83, R252, UR44, RZ ;  /* 0x0000002cfc537c24 */ /* 0x000fe2000f8e02ff */
[----:B------:R-:W-:Y:S01]  /*b300*/  IADD3 R53, P6, PT, R28, R17, RZ ;  /* 0x000000111c357210 */ /* 0x000fe20007fde0ff */
[----:B------:R-:W-:Y:S01]  /*b310*/  IMAD R87, R240, UR44, RZ ;  /* 0x0000002cf0577c24 */ /* 0x000fe2000f8e02ff */
[----:B------:R-:W-:Y:S01]  /*b320*/  IADD3 R55, P3, PT, R28, R19, RZ ;  /* 0x000000131c377210 */ /* 0x000fe20007f7e0ff */
[----:B------:R-:W-:Y:S01]  /*b330*/  IMAD R89, R239, UR44, RZ ;  /* 0x0000002cef597c24 */ /* 0x000fe2000f8e02ff */
[-C--:B------:R-:W-:Y:S01]  /*b340*/  LEA.HI.X.SX32 R129, R129, R122.reuse, 0x1, P4 ;  /* 0x0000007a81817211 */ /* 0x080fe200020f0eff */
[----:B------:R-:W-:Y:S01]  /*b350*/  IMAD R91, R238, UR44, RZ ;  /* 0x0000002cee5b7c24 */ /* 0x000fe2000f8e02ff */
[----:B------:R-:W-:-:S02]  /*b360*/  LEA.HI.X.SX32 R52, R17, R122, 0x1, P6 ;  /* 0x0000007a11347211 */ /* 0x000fc400030f0eff */
[-C--:B------:R-:W-:Y:S02]  /*b370*/  LEA.HI.X.SX32 R54, R19, R122.reuse, 0x1, P3 ;  /* 0x0000007a13367211 */ /* 0x080fe400018f0eff */
[C---:B------:R-:W-:Y:S02]  /*b380*/  IADD3 R57, P6, PT, R28.reuse, R29, RZ ;  /* 0x0000001d1c397210 */ /* 0x040fe40007fde0ff */
[C---:B------:R-:W-:Y:S02]  /*b390*/  IADD3 R59, P3, PT, R28.reuse, R31, RZ ;  /* 0x0000001f1c3b7210 */ /* 0x040fe40007f7e0ff */
[-C--:B------:R-:W-:Y:S02]  /*b3a0*/  LEA.HI.X.SX32 R56, R29, R122.reuse, 0x1, P6 ;  /* 0x0000007a1d387211 */ /* 0x080fe400030f0eff */
[----:B------:R-:W-:Y:S02]  /*b3b0*/  LEA.HI.X.SX32 R58, R31, R122, 0x1, P3 ;  /* 0x0000007a1f3a7211 */ /* 0x000fe400018f0eff */
[----:B------:R-:W-:-:S02]  /*b3c0*/  IADD3 R61, P6, PT, R28, R33, RZ ;  /* 0x000000211c3d7210 */ /* 0x000fc40007fde0ff */
[C---:B------:R-:W-:Y:S02]  /*b3d0*/  IADD3 R65, P3, PT, R28.reuse, R71, RZ ;  /* 0x000000471c417210 */ /* 0x040fe40007f7e0ff */
[-C--:B------:R-:W-:Y:S02]  /*b3e0*/  LEA.HI.X.SX32 R60, R33, R122.reuse, 0x1, P6 ;  /* 0x0000007a213c7211 */ /* 0x080fe400030f0eff */
[----:B------:R-:W-:Y:S02]  /*b3f0*/  LEA.HI.X.SX32 R64, R71, R122, 0x1, P3 ;  /* 0x0000007a47407211 */ /* 0x000fe400018f0eff */
[----:B------:R-:W-:-:S04]  /*b400*/  IADD3 R67, P6, PT, R28, R73, RZ ;  /* 0x000000491c437210 */ /* 0x000fc80007fde0ff */
[----:B------:R-:W-:Y:S02]  /*b410*/  LEA.HI.X.SX32 R66, R73, R122, 0x1, P6 ;  /* 0x0000007a49427211 */ /* 0x000fe400030f0eff */
[----:B--2---:R-:W-:-:S04]  /*b420*/  IADD3 R8, P4, PT, R28, R228, RZ ;  /* 0x000000e41c087210 */ /* 0x004fc80007f9e0ff */
[-C--:B------:R-:W-:Y:S02]  /*b430*/  LEA.HI.X.SX32 R7, R228, R122.reuse, 0x1, P4 ;  /* 0x0000007ae4077211 */ /* 0x080fe400020f0eff */
[C---:B------:R-:W-:Y:S01]  /*b440*/  IADD3 R63, P4, PT, R28.reuse, R35, RZ ;  /* 0x000000231c3f7210 */ /* 0x040fe20007f9e0ff */
[----:B------:R-:W2:Y:S03]  /*b450*/  LDL.LU R228, [R1+0x20] ;  /* 0x0000200001e47983 */ /* 0x000ea60000300800 */
[----:B------:R-:W-:Y:S02]  /*b460*/  LEA.HI.X.SX32 R62, R35, R122, 0x1, P4 ;  /* 0x0000007a233e7211 */ /* 0x000fe400020f0eff */
[C---:B------:R-:W-:Y:S02]  /*b470*/  IADD3 R69, P4, PT, R28.reuse, R75, RZ ;  /* 0x0000004b1c457210 */ /* 0x040fe40007f9e0ff */
[----:B----4-:R-:W-:-:S02]  /*b480*/  IADD3 R12, P3, PT, R28, R227, RZ ;  /* 0x000000e31c0c7210 */ /* 0x010fc40007f7e0ff */
[-C--:B------:R-:W-:Y:S02]  /*b490*/  LEA.HI.X.SX32 R68, R75, R122.reuse, 0x1, P4 ;  /* 0x0000007a4b447211 */ /* 0x080fe400020f0eff */
[-C--:B------:R-:W-:Y:S02]  /*b4a0*/  LEA.HI.X.SX32 R11, R227, R122.reuse, 0x1, P3 ;  /* 0x0000007ae30b7211 */ /* 0x080fe400018f0eff */
[C---:B------:R-:W-:Y:S01]  /*b4b0*/  IADD3 R73, P4, PT, R28.reuse, R79, RZ ;  /* 0x0000004f1c497210 */ /* 0x040fe20007f9e0ff */
[----:B------:R-:W4:Y:S03]  /*b4c0*/  LDL.LU R227, [R1+0x24] ;  /* 0x0000240001e37983 */ /* 0x000f260000300800 */
[----:B------:R-:W-:Y:S02]  /*b4d0*/  LEA.HI.X.SX32 R72, R79, R122, 0x1, P4 ;  /* 0x0000007a4f487211 */ /* 0x000fe400020f0eff */
[----:B------:R-:W-:-:S04]  /*b4e0*/  IADD3 R79, P4, PT, R28, R85, RZ ;  /* 0x000000551c4f7210 */ /* 0x000fc80007f9e0ff */
[----:B------:R-:W-:Y:S02]  /*b4f0*/  LEA.HI.X.SX32 R78, R85, R122, 0x1, P4 ;  /* 0x0000007a554e7211 */ /* 0x000fe400020f0eff */
[----:B---3--:R-:W-:-:S04]  /*b500*/  IADD3 R14, P4, PT, R28, R226, RZ ;  /* 0x000000e21c0e7210 */ /* 0x008fc80007f9e0ff */
[-C--:B------:R-:W-:Y:S02]  /*b510*/  LEA.HI.X.SX32 R13, R226, R122.reuse, 0x1, P4 ;  /* 0x0000007ae20d7211 */ /* 0x080fe400020f0eff */
[----:B------:R-:W3:Y:S01]  /*b520*/  LDL.LU R226, [R1+0x1c] ;  /* 0x00001c0001e27983 */ /* 0x000ee20000300800 */
[C---:B------:R-:W-:Y:S02]  /*b530*/  IADD3 R51, P5, PT, R28.reuse, R15, RZ ;  /* 0x0000000f1c337210 */ /* 0x040fe40007fbe0ff */
[C---:B------:R-:W-:Y:S02]  /*b540*/  IADD3 R71, P6, PT, R28.reuse, R77, RZ ;  /* 0x0000004d1c477210 */ /* 0x040fe40007fde0ff */
[-C--:B------:R-:W-:Y:S02]  /*b550*/  LEA.HI.X.SX32 R50, R15, R122.reuse, 0x1, P5 ;  /* 0x0000007a0f327211 */ /* 0x080fe400028f0eff */
[----:B------:R-:W-:Y:S02]  /*b560*/  IADD3 R10, P5, PT, R28, R229, RZ ;  /* 0x000000e51c0a7210 */ /* 0x000fe40007fbe0ff */
[----:B------:R-:W-:-:S02]  /*b570*/  LEA.HI.X.SX32 R70, R77, R122, 0x1, P6 ;  /* 0x0000007a4d467211 */ /* 0x000fc400030f0eff */
[-C--:B------:R-:W-:Y:S02]  /*b580*/  LEA.HI.X.SX32 R9, R229, R122.reuse, 0x1, P5 ;  /* 0x0000007ae5097211 */ /* 0x080fe400028f0eff */
[C---:B------:R-:W-:Y:S02]  /*b590*/  IADD3 R75, P5, PT, R28.reuse, R81, RZ ;  /* 0x000000511c4b7210 */ /* 0x040fe40007fbe0ff */
[C---:B------:R-:W-:Y:S01]  /*b5a0*/  IADD3 R77, P6, PT, R28.reuse, R83, RZ ;  /* 0x000000531c4d7210 */ /* 0x040fe20007fde0ff */
[----:B------:R-:W-:Y:S01]  /*b5b0*/  IMAD R95, R241, UR44, RZ ;  /* 0x0000002cf15f7c24 */ /* 0x000fe2000f8e02ff */
[-C--:B------:R-:W-:Y:S02]  /*b5c0*/  LEA.HI.X.SX32 R74, R81, R122.reuse, 0x1, P5 ;  /* 0x0000007a514a7211 */ /* 0x080fe400028f0eff */
[----:B------:R-:W-:Y:S02]  /*b5d0*/  LEA.HI.X.SX32 R76, R83, R122, 0x1, P6 ;  /* 0x0000007a534c7211 */ /* 0x000fe400030f0eff */
[----:B------:R-:W-:-:S02]  /*b5e0*/  IADD3 R81, P5, PT, R28, R87, RZ ;  /* 0x000000571c517210 */ /* 0x000fc40007fbe0ff */
[----:B------:R-:W-:Y:S01]  /*b5f0*/  IADD3 R83, P6, PT, R28, R89, RZ ;  /* 0x000000591c537210 */ /* 0x000fe20007fde0ff */
[----:B------:R-:W-:Y:S01]  /*b600*/  IMAD R97, R242, UR44, RZ ;  /* 0x0000002cf2617c24 */ /* 0x000fe2000f8e02ff */
[-C--:B------:R-:W-:Y:S01]  /*b610*/  LEA.HI.X.SX32 R80, R87, R122.reuse, 0x1, P5 ;  /* 0x0000007a57507211 */ /* 0x080fe200028f0eff */
[----:B------:R-:W-:Y:S01]  /*b620*/  IMAD R99, R243, UR44, RZ ;  /* 0x0000002cf3637c24 */ /* 0x000fe2000f8e02ff */
[-C--:B------:R-:W-:Y:S01]  /*b630*/  LEA.HI.X.SX32 R82, R89, R122.reuse, 0x1, P6 ;  /* 0x0000007a59527211 */ /* 0x080fe200030f0eff */
[----:B------:R-:W-:Y:S01]  /*b640*/  IMAD R101, R244, UR44, RZ ;  /* 0x0000002cf4657c24 */ /* 0x000fe2000f8e02ff */
[C---:B------:R-:W-:Y:S02]  /*b650*/  IADD3 R85, P5, PT, R28.reuse, R91, RZ ;  /* 0x0000005b1c557210 */ /* 0x040fe40007fbe0ff */
[C---:B------:R-:W-:Y:S02]  /*b660*/  IADD3 R87, P6, PT, R28.reuse, R93, RZ ;  /* 0x0000005d1c577210 */ /* 0x040fe40007fde0ff */
        /* <DEDUP_REMOVED lines=8> */
[----:B------:R-:W-:Y:S01]  /*b6f0*/  IADD3 R95, P3, PT, R28, R101, RZ ;  /* 0x000000651c5f7210 */ /* 0x000fe20007f7e0ff */
[----:B------:R-:W-:Y:S01]  /*b700*/  IMAD R109, R235, UR44, RZ ;  /* 0x0000002ceb6d7c24 */ /* 0x000fe2000f8e02ff */
[-C--:B------:R-:W-:Y:S02]  /*b710*/  LEA.HI.X.SX32 R90, R97, R122.reuse, 0x1, P6 ;  /* 0x0000007a615a7211 */ /* 0x080fe400030f0eff */
[----:B------:R-:W-:-:S02]  /*b720*/  LEA.HI.X.SX32 R92, R99, R122, 0x1, P5 ;  /* 0x0000007a635c7211 */ /* 0x000fc400028f0eff */
[-C--:B------:R-:W-:Y:S01]  /*b730*/  LEA.HI.X.SX32 R94, R101, R122.reuse, 0x1, P3 ;  /* 0x0000007a655e7211 */ /* 0x080fe200018f0eff */
[----:B------:R-:W-:Y:S01]  /*b740*/  IMAD R107, R236, UR44, RZ ;  /* 0x0000002cec6b7c24 */ /* 0x000fe2000f8e02ff */
[C---:B------:R-:W-:Y:S02]  /*b750*/  IADD3 R97, P6, PT, R28.reuse, R103, RZ ;  /* 0x000000671c617210 */ /* 0x040fe40007fde0ff */
[----:B------:R-:W-:Y:S01]  /*b760*/  IADD3 R99, P3, PT, R28, R105, RZ ;  /* 0x000000691c637210 */ /* 0x000fe20007f7e0ff */
[----:B------:R-:W-:Y:S01]  /*b770*/  IMAD R115, R232, UR44, RZ ;  /* 0x0000002ce8737c24 */ /* 0x000fe2000f8e02ff */
[-C--:B------:R-:W-:Y:S02]  /*b780*/  LEA.HI.X.SX32 R96, R103, R122.reuse, 0x1, P6 ;  /* 0x0000007a67607211 */ /* 0x080fe400030f0eff */
[----:B------:R-:W-:Y:S01]  /*b790*/  LEA.HI.X.SX32 R98, R105, R122, 0x1, P3 ;  /* 0x0000007a69627211 */ /* 0x000fe200018f0eff */
[----:B------:R-:W-:Y:S01]  /*b7a0*/  IMAD R111, R234, UR44, RZ ;  /* 0x0000002cea6f7c24 */ /* 0x000fe2000f8e02ff */
[----:B------:R-:W-:-:S02]  /*b7b0*/  IADD3 R103, P3, PT, R28, R109, RZ ;  /* 0x0000006d1c677210 */ /* 0x000fc40007f7e0ff */
[C---:B------:R-:W-:Y:S01]  /*b7c0*/  IADD3 R101, P6, PT, R28.reuse, R107, RZ ;  /* 0x0000006b1c657210 */ /* 0x040fe20007fde0ff */
[----:B------:R-:W-:Y:S01]  /*b7d0*/  IMAD R113, R233, UR44, RZ ;  /* 0x0000002ce9717c24 */ /* 0x000fe2000f8e02ff */
[-C--:B------:R-:W-:Y:S01]  /*b7e0*/  LEA.HI.X.SX32 R102, R109, R122.reuse, 0x1, P3 ;  /* 0x0000007a6d667211 */ /* 0x080fe200018f0eff */
[----:B------:R-:W-:Y:S01]  /*b7f0*/  IMAD R117, R231, UR44, RZ ;  /* 0x0000002ce7757c24 */ /* 0x000fe2000f8e02ff */
[-C--:B------:R-:W-:Y:S02]  /*b800*/  LEA.HI.X.SX32 R100, R107, R122.reuse, 0x1, P6 ;  /* 0x0000007a6b647211 */ /* 0x080fe400030f0eff */
[C---:B------:R-:W-:Y:S02]  /*b810*/  IADD3 R109, P3, PT, R28.reuse, R115, RZ ;  /* 0x000000731c6d7210 */ /* 0x040fe40007f7e0ff */
[----:B------:R-:W-:Y:S01]  /*b820*/  IADD3 R105, P6, PT, R28, R111, RZ ;  /* 0x0000006f1c697210 */ /* 0x000fe20007fde0ff */
[----:B------:R-:W-:Y:S01]  /*b830*/  IMAD R121, R230, UR44, RZ ;  /* 0x0000002ce6797c24 */ /* 0x000fe2000f8e02ff */
[----:B------:R-:W-:-:S02]  /*b840*/  LEA.HI.X.SX32 R108, R115, R122, 0x1, P3 ;  /* 0x0000007a736c7211 */ /* 0x000fc400018f0eff */
[C---:B------:R-:W-:Y:S02]  /*b850*/  IADD3 R107, P4, PT, R28.reuse, R113, RZ ;  /* 0x000000711c6b7210 */ /* 0x040fe40007f9e0ff */
[----:B------:R-:W-:Y:S02]  /*b860*/  LEA.HI.X.SX32 R104, R111, R122, 0x1, P6 ;  /* 0x0000007a6f687211 */ /* 0x000fe400030f0eff */
[C---:B------:R-:W-:Y:S02]  /*b870*/  IADD3 R18, P3, PT, R28.reuse, R20, RZ ;  /* 0x000000141c127210 */ /* 0x040fe40007f7e0ff */
[----:B------:R-:W-:Y:S02]  /*b880*/  IADD3 R111, P6, PT, R28, R117, RZ ;  /* 0x000000751c6f7210 */ /* 0x000fe40007fde0ff */
[-C--:B------:R-:W-:Y:S02]  /*b890*/  LEA.HI.X.SX32 R106, R113, R122.reuse, 0x1, P4 ;  /* 0x0000007a716a7211 */ /* 0x080fe400020f0eff */
[----:B------:R-:W-:-:S02]  /*b8a0*/  LEA.HI.X.SX32 R17, R20, R122, 0x1, P3 ;  /* 0x0000007a14117211 */ /* 0x000fc400018f0eff */
[C---:B------:R-:W-:Y:S02]  /*b8b0*/  IADD3 R113, P4, PT, R28.reuse, R121, RZ ;  /* 0x000000791c717210 */ /* 0x040fe40007f9e0ff */
[----:B------:R-:W-:Y:S02]  /*b8c0*/  LEA.HI.X.SX32 R110, R117, R122, 0x1, P6 ;  /* 0x0000007a756e7211 */ /* 0x000fe400030f0eff */
[C---:B------:R-:W-:Y:S02]  /*b8d0*/  IADD3 R31, P3, PT, R28.reuse, R26, RZ ;  /* 0x0000001a1c1f7210 */ /* 0x040fe40007f7e0ff */
[----:B------:R-:W-:Y:S01]  /*b8e0*/  IADD3 R204, P6, PT, R28, R21, RZ ;  /* 0x000000151ccc7210 */ /* 0x000fe20007fde0ff */
[----:B------:R-:W-:Y:S01]  /*b8f0*/  IMAD R37, R246, UR44, RZ ;  /* 0x0000002cf6257c24 */ /* 0x000fe2000f8e02ff */
[-C--:B------:R-:W-:Y:S02]  /*b900*/  LEA.HI.X.SX32 R112, R121, R122.reuse, 0x1, P4 ;  /* 0x0000007a79707211 */ /* 0x080fe400020f0eff */
[----:B------:R-:W-:-:S02]  /*b910*/  LEA.HI.X.SX32 R26, R26, R122, 0x1, P3 ;  /* 0x0000007a1a1a7211 */ /* 0x000fc400018f0eff */
[C---:B------:R-:W-:Y:S02]  /*b920*/  IADD3 R203, P4, PT, R28.reuse, R27, RZ ;  /* 0x0000001b1ccb7210 */ /* 0x040fe40007f9e0ff */
[-C--:B------:R-:W-:Y:S02]  /*b930*/  LEA.HI.X.SX32 R19, R21, R122.reuse, 0x1, P6 ;  /* 0x0000007a15137211 */ /* 0x080fe400030f0eff */
[C---:B------:R-:W-:Y:S02]  /*b940*/  IADD3 R34, P3, PT, R28.reuse, R125, RZ ;  /* 0x0000007d1c227210 */ /* 0x040fe40007f7e0ff */
[----:B------:R-:W-:Y:S01]  /*b950*/  IADD3 R29, P6, PT, R28, R25, RZ ;  /* 0x000000191c1d7210 */ /* 0x000fe20007fde0ff */
[----:B------:R-:W-:Y:S01]  /*b960*/  IMAD R141, R247, UR44, RZ ;  /* 0x0000002cf78d7c24 */ /* 0x000fe2000f8e02ff */
[-C--:B------:R-:W-:Y:S01]  /*b970*/  LEA.HI.X.SX32 R21, R27, R122.reuse, 0x1, P4 ;  /* 0x0000007a1b157211 */ /* 0x080fe200020f0eff */
[----:B------:R-:W-:Y:S01]  /*b980*/  IMAD R139, R248, UR44, RZ ;  /* 0x0000002cf88b7c24 */ /* 0x000fe2000f8e02ff */
[----:B------:R-:W-:Y:S01]  /*b990*/  LEA.HI.X.SX32 R33, R125, R122, 0x1, P3 ;  /* 0x0000007a7d217211 */ /* 0x000fe200018f0eff */
[----:B------:R-:W-:Y:S01]  /*b9a0*/  IMAD R137, R249, UR44, RZ ;  /* 0x0000002cf9897c24 */ /* 0x000fe2000f8e02ff */
[----:B------:R-:W-:-:S02]  /*b9b0*/  IADD3 R30, P4, PT, R28, R24, RZ ;  /* 0x000000181c1e7210 */ /* 0x000fc40007f9e0ff */
[----:B------:R-:W-:Y:S02]  /*b9c0*/  LEA.HI.X.SX32 R27, R25, R122, 0x1, P6 ;  /* 0x0000007a191b7211 */ /* 0x000fe400030f0eff */
[C---:B------:R-:W-:Y:S02]  /*b9d0*/  IADD3 R117, P3, PT, R28.reuse, R37, RZ ;  /* 0x000000251c757210 */ /* 0x040fe40007f7e0ff */
[----:B------:R-:W-:Y:S02]  /*b9e0*/  IADD3 R36, P6, PT, R28, R224, RZ ;  /* 0x000000e01c247210 */ /* 0x000fe40007fde0ff */
[-C--:B------:R-:W-:Y:S02]  /*b9f0*/  LEA.HI.X.SX32 R202, R24, R122.reuse, 0x1, P4 ;  /* 0x0000007a18ca7211 */ /* 0x080fe400020f0eff */
[-C--:B------:R-:W-:Y:S02]  /*ba00*/  LEA.HI.X.SX32 R116, R37, R122.reuse, 0x1, P3 ;  /* 0x0000007a25747211 */ /* 0x080fe400018f0eff */
[----:B------:R-:W-:-:S02]  /*ba10*/  LEA.HI.X.SX32 R35, R224, R122, 0x1, P6 ;  /* 0x0000007ae0237211 */ /* 0x000fc400030f0eff */
[C---:B------:R-:W-:Y:S02]  /*ba20*/  IADD3 R121, P3, PT, R28.reuse, R139, RZ ;  /* 0x0000008b1c797210 */ /* 0x040fe40007f7e0ff */
[----:B------:R-:W-:Y:S01]  /*ba30*/  IADD3 R123, P6, PT, R28, R137, RZ ;  /* 0x000000891c7b7210 */ /* 0x000fe20007fde0ff */
[----:B------:R-:W-:Y:S01]  /*ba40*/  IMAD.U32 R20, RZ, RZ, UR56 ;  /* 0x00000038ff147e24 */ /* 0x000fe2000f8e00ff */
[----:B------:R-:W-:Y:S01]  /*ba50*/  LEA.HI.X.SX32 R120, R139, R122, 0x1, P3 ;  /* 0x0000007a8b787211 */ /* 0x000fe200018f0eff */
[----:B------:R-:W-:Y:S01]  /*ba60*/  IMAD.U32 R24, RZ, RZ, UR55 ;  /* 0x00000037ff187e24 */ /* 0x000fe2000f8e00ff */
[----:B------:R-:W-:Y:S01]  /*ba70*/  IADD3 R196, P3, PT, R22, UR55, RZ ;  /* 0x0000003716c47c10 */ /* 0x000fe2000ff7e0ff */
[----:B------:R-:W-:Y:S02]  /*ba80*/  IMAD.U32 R126, RZ, RZ, UR53 ;  /* 0x00000035ff7e7e24 */ /* 0x000fe4000f8e00ff */
[----:B------:R-:W-:Y:S02]  /*ba90*/  IMAD.U32 R171, RZ, RZ, UR36 ;  /* 0x00000024ffab7e24 */ /* 0x000fe4000f8e00ff */
[----:B------:R-:W-:-:S02]  /*baa0*/  IMAD.U32 R169, RZ, RZ, UR37 ;  /* 0x00000025ffa97e24 */ /* 0x000fc4000f8e00ff */
[----:B------:R-:W-:Y:S02]  /*bab0*/  IMAD.U32 R165, RZ, RZ, UR39 ;  /* 0x00000027ffa57e24 */ /* 0x000fe4000f8e00ff */
[----:B------:R-:W-:Y:S02]  /*bac0*/  IMAD.U32 R163, RZ, RZ, UR40 ;  /* 0x00000028ffa37e24 */ /* 0x000fe4000f8e00ff */
[----:B------:R-:W-:Y:S02]  /*bad0*/  IMAD.U32 R161, RZ, RZ, UR41 ;  /* 0x00000029ffa17e24 */ /* 0x000fe4000f8e00ff */
        /* <DEDUP_REMOVED lines=11> */
[----:B------:R-:W-:Y:S01]  /*bb90*/  IMAD.U32 R139, RZ, RZ, UR5 ;  /* 0x00000005ff8b7e24 */ /* 0x000fe2000f8e00ff */
[----:B------:R-:W-:Y:S01]  /*bba0*/  USHF.R.S32.HI UR28, URZ, 0x1f, UR57 ;  /* 0x0000001fff1c7899 */ /* 0x000fe20008011439 */
[C---:B------:R-:W-:Y:S01]  /*bbb0*/  SHF.L.U64.HI R25, R31.reuse, 0x2, R26 ;  /* 0x000000021f197819 */ /* 0x040fe2000001021a */
[----:B------:R-:W-:Y:S01]  /*bbc0*/  IMAD.SHL.U32 R26, R31, 0x4, RZ ;  /* 0x000000041f1a7824 */ /* 0x000fe200078e00ff */
[----:B------:R-:W-:Y:S01]  /*bbd0*/  SHF.L.U64.HI R27, R29, 0x2, R27 ;  /* 0x000000021d1b7819 */ /* 0x000fe2000001021b */
[----:B------:R-:W-:Y:S01]  /*bbe0*/  VIADD R124, R124, 0xfffffe80 ;  /* 0xfffffe807c7c7836 */ /* 0x000fe20000000000 */
[C---:B------:R-:W-:Y:S01]  /*bbf0*/  SHF.L.U64.HI R135, R134.reuse, 0x2, R135 ;  /* 0x0000000286877819 */ /* 0x040fe20000010287 */
[----:B------:R-:W-:Y:S01]  /*bc00*/  IMAD.SHL.U32 R134, R134, 0x4, RZ ;  /* 0x0000000486867824 */ /* 0x000fe200078e00ff */
        /* <DEDUP_REMOVED lines=16> */
[----:B------:R-:W-:-:S02]  /*bd10*/  SHF.L.U64.HI R133, R132, 0x2, R133 ;  /* 0x0000000284857819 */ /* 0x000fc40000010285 */
[----:B--2---:R-:W-:-:S04]  /*bd20*/  IADD3 R16, P5, PT, R28, R228, RZ ;  /* 0x000000e41c107210 */ /* 0x004fc80007fbe0ff */
[----:B------:R-:W-:Y:S02]  /*bd30*/  LEA.HI.X.SX32 R15, R228, R122, 0x1, P5 ;  /* 0x0000007ae40f7211 */ /* 0x000fe400028f0eff */
[----:B----4-:R-:W-:-:S04]  /*bd40*/  IADD3 R200, P5, PT, R28, R227, RZ ;  /* 0x000000e31cc87210 */ /* 0x010fc80007fbe0ff */
[----:B------:R-:W-:Y:S02]  /*bd50*/  LEA.HI.X.SX32 R205, R227, R122, 0x1, P5 ;  /* 0x0000007ae3cd7211 */ /* 0x000fe400028f0eff */
[----:B------:R-:W-:-:S04]  /*bd60*/  IADD3 R32, P5, PT, R28, R23, RZ ;  /* 0x000000171c207210 */ /* 0x000fc80007fbe0ff */
[----:B------:R-:W-:Y:S02]  /*bd70*/  LEA.HI.X.SX32 R201, R23, R122, 0x1, P5 ;  /* 0x0000007a17c97211 */ /* 0x000fe400028f0eff */
[----:B------:R-:W-:-:S04]  /*bd80*/  IADD3 R115, P5, PT, R28, R119, RZ ;  /* 0x000000771c737210 */ /* 0x000fc80007fbe0ff */
[----:B------:R-:W-:Y:S02]  /*bd90*/  LEA.HI.X.SX32 R114, R119, R122, 0x1, P5 ;  /* 0x0000007a77727211 */ /* 0x000fe400028f0eff */
[C---:B---3--:R-:W-:Y:S02]  /*bda0*/  IADD3 R38, P4, PT, R28.reuse, R226, RZ ;  /* 0x000000e21c267210 */ /* 0x048fe40007f9e0ff */
[----:B------:R-:W-:Y:S02]  /*bdb0*/  IADD3 R119, P5, PT, R28, R141, RZ ;  /* 0x0000008d1c777210 */ /* 0x000fe40007fbe0ff */
[-C--:B------:R-:W-:Y:S02]  /*bdc0*/  LEA.HI.X.SX32 R37, R226, R122.reuse, 0x1, P4 ;  /* 0x0000007ae2257211 */ /* 0x080fe400020f0eff */
[-C--:B------:R-:W-:Y:S02]  /*bdd0*/  LEA.HI.X.SX32 R118, R141, R122.reuse, 0x1, P5 ;  /* 0x0000007a8d767211 */ /* 0x080fe400028f0eff */
[----:B------:R-:W-:-:S02]  /*bde0*/  LEA.HI.X.SX32 R122, R137, R122, 0x1, P6 ;  /* 0x0000007a897a7211 */ /* 0x000fc400030f0eff */
[----:B------:R-:W-:Y:S02]  /*bdf0*/  SHF.R.S32.HI R137, RZ, 0x1f, R22 ;  /* 0x0000001fff897819 */ /* 0x000fe40000011416 */
[----:B------:R-:W-:Y:S01]  /*be00*/  IADD3 R198, P6, PT, R22, UR56, RZ ;  /* 0x0000003816c67c10 */ /* 0x000fe2000ffde0ff */
[----:B------:R-:W-:Y:S01]  /*be10*/  IMAD.U32 R28, RZ, RZ, UR54 ;  /* 0x00000036ff1c7e24 */ /* 0x000fe2000f8e00ff */
[-C--:B------:R-:W-:Y:S02]  /*be20*/  LEA.HI.X.SX32 R197, R24, R137.reuse, 0x1, P3 ;  /* 0x0000008918c57211 */ /* 0x080fe400018f0eff */
[----:B------:R-:W-:Y:S01]  /*be30*/  LEA.HI.X.SX32 R199, R20, R137, 0x1, P6 ;  /* 0x0000008914c77211 */ /* 0x000fe200030f0eff */
[----:B------:R-:W-:Y:S01]  /*be40*/  IMAD.U32 R20, RZ, RZ, UR52 ;  /* 0x00000034ff147e24 */ /* 0x000fe2000f8e00ff */
[C---:B------:R-:W-:Y:S01]  /*be50*/  IADD3 R194, P4, PT, R22.reuse, UR54, RZ ;  /* 0x0000003616c27c10 */ /* 0x040fe2000ff9e0ff */
[----:B------:R-:W-:Y:S01]  /*be60*/  IMAD.U32 R24, RZ, RZ, UR43 ;  /* 0x0000002bff187e24 */ /* 0x000fe2000f8e00ff */
[----:B------:R-:W-:-:S02]  /*be70*/  IADD3 R192, P5, PT, R22, UR53, RZ ;  /* 0x0000003516c07c10 */ /* 0x000fc4000ffbe0ff */
[C---:B------:R-:W-:Y:S02]  /*be80*/  IADD3 R190, P6, PT, R22.reuse, UR52, RZ ;  /* 0x0000003416be7c10 */ /* 0x040fe4000ffde0ff */
[----:B------:R-:W-:Y:S02]  /*be90*/  IADD3 R188, P3, PT, R22, UR43, RZ ;  /* 0x0000002b16bc7c10 */ /* 0x000fe4000ff7e0ff */
[-C--:B------:R-:W-:Y:S01]  /*bea0*/  LEA.HI.X.SX32 R195, R28, R137.reuse, 0x1, P4 ;  /* 0x000000891cc37211 */ /* 0x080fe200020f0eff */
[----:B------:R-:W-:Y:S01]  /*beb0*/  IMAD.U32 R28, RZ, RZ, UR24 ;  /* 0x00000018ff1c7e24 */ /* 0x000fe2000f8e00ff */
[-C--:B------:R-:W-:Y:S01]  /*bec0*/  LEA.HI.X.SX32 R193, R126, R137.reuse, 0x1, P5 ;  /* 0x000000897ec17211 */ /* 0x080fe200028f0eff */
[----:B------:R-:W-:Y:S01]  /*bed0*/  IMAD.U32 R126, RZ, RZ, UR25 ;  /* 0x00000019ff7e7e24 */ /* 0x000fe2000f8e00ff */
[-C--:B------:R-:W-:Y:S01]  /*bee0*/  LEA.HI.X.SX32 R191, R20, R137.reuse, 0x1, P6 ;  /* 0x0000008914bf7211 */ /* 0x080fe200030f0eff */
[----:B------:R-:W-:Y:S01]  /*bef0*/  IMAD.U32 R20, RZ, RZ, UR26 ;  /* 0x0000001aff147e24 */ /* 0x000fe2000f8e00ff */
[----:B------:R-:W-:Y:S01]  /*bf00*/  LEA.HI.X.SX32 R189, R24, R137, 0x1, P3 ;  /* 0x0000008918bd7211 */ /* 0x000fe200018f0eff */
[----:B------:R-:W-:Y:S01]  /*bf10*/  IMAD.U32 R24, RZ, RZ, UR27 ;  /* 0x0000001bff187e24 */ /* 0x000fe2000f8e00ff */
[----:B------:R-:W-:-:S02]  /*bf20*/  IADD3 R186, P4, PT, R22, UR24, RZ ;  /* 0x0000001816ba7c10 */ /* 0x000fc4000ff9e0ff */
[C---:B------:R-:W-:Y:S02]  /*bf30*/  IADD3 R184, P5, PT, R22.reuse, UR25, RZ ;  /* 0x0000001916b87c10 */ /* 0x040fe4000ffbe0ff */
[C---:B------:R-:W-:Y:S02]  /*bf40*/  IADD3 R182, P6, PT, R22.reuse, UR26, RZ ;  /* 0x0000001a16b67c10 */ /* 0x040fe4000ffde0ff */
[----:B------:R-:W-:Y:S01]  /*bf50*/  IADD3 R180, P3, PT, R22, UR27, RZ ;  /* 0x0000001b16b47c10 */ /* 0x000fe2000ff7e0ff */
[----:B------:R-:W1:Y:S01]  /*bf60*/  LDCU.128 UR24, c[0x0][0x380] ;  /* 0x00007000ff1877ac */ /* 0x000e620008000c00 */
[-C--:B------:R-:W-:Y:S01]  /*bf70*/  LEA.HI.X.SX32 R187, R28, R137.reuse, 0x1, P4 ;  /* 0x000000891cbb7211 */ /* 0x080fe200020f0eff */
[----:B------:R-:W-:Y:S01]  /*bf80*/  IMAD.U32 R28, RZ, RZ, UR32 ;  /* 0x00000020ff1c7e24 */ /* 0x000fe2000f8e00ff */
[-C--:B------:R-:W-:Y:S01]  /*bf90*/  LEA.HI.X.SX32 R185, R126, R137.reuse, 0x1, P5 ;  /* 0x000000897eb97211 */ /* 0x080fe200028f0eff */
[----:B------:R-:W-:Y:S01]  /*bfa0*/  IMAD.U32 R126, RZ, RZ, UR33 ;  /* 0x00000021ff7e7e24 */ /* 0x000fe2000f8e00ff */
[-C--:B------:R-:W-:Y:S01]  /*bfb0*/  LEA.HI.X.SX32 R183, R20, R137.reuse, 0x1, P6 ;  /* 0x0000008914b77211 */ /* 0x080fe200030f0eff */
[----:B------:R-:W-:Y:S01]  /*bfc0*/  IMAD.U32 R20, RZ, RZ, UR35 ;  /* 0x00000023ff147e24 */ /* 0x000fe2000f8e00ff */
[----:B------:R-:W-:-:S02]  /*bfd0*/  LEA.HI.X.SX32 R181, R24, R137, 0x1, P3 ;  /* 0x0000008918b57211 */ /* 0x000fc400018f0eff */
[C---:B------:R-:W-:Y:S02]  /*bfe0*/  IADD3 R178, P4, PT, R22.reuse, UR32, RZ ;  /* 0x0000002016b27c10 */ /* 0x040fe4000ff9e0ff */
[C---:B------:R-:W-:Y:S02]  /*bff0*/  IADD3 R176, P5, PT, R22.reuse, UR33, RZ ;  /* 0x0000002116b07c10 */ /* 0x040fe4000ffbe0ff */
[----:B------:R-:W-:Y:S02]  /*c000*/  IADD3 R172, P3, PT, R22, UR35, RZ ;  /* 0x0000002316ac7c10 */ /* 0x000fe4000ff7e0ff */
[-C--:B------:R-:W-:Y:S02]  /*c010*/  LEA.HI.X.SX32 R179, R28, R137.reuse, 0x1, P4 ;  /* 0x000000891cb37211 */ /* 0x080fe400020f0eff */
[-C--:B------:R-:W-:Y:S02]  /*c020*/  LEA.HI.X.SX32 R177, R126, R137.reuse, 0x1, P5 ;  /* 0x000000897eb17211 */ /* 0x080fe400028f0eff */
        /* <DEDUP_REMOVED lines=9> */
[C---:B------:R-:W-:Y:S02]  /*c0c0*/  IADD3 R156, P3, PT, R22.reuse, UR21, RZ ;  /* 0x00000015169c7c10 */ /* 0x040fe4000ff7e0ff */
[----:B------:R-:W-:Y:S02]  /*c0d0*/  IADD3 R174, P6, PT, R22, UR34, RZ ;  /* 0x0000002216ae7c10 */ /* 0x000fe4000ffde0ff */
[-C--:B------:R-:W-:Y:S02]  /*c0e0*/  LEA.HI.X.SX32 R163, R163, R137.reuse, 0x1, P4 ;  /* 0x00000089a3a37211 */ /* 0x080fe400020f0eff */
[----:B------:R-:W-:-:S02]  /*c0f0*/  LEA.HI.X.SX32 R161, R161, R137, 0x1, P5 ;  /* 0x00000089a1a17211 */ /* 0x000fc400028f0eff */
[-C--:B------:R-:W-:Y:S02]  /*c100*/  LEA.HI.X.SX32 R157, R157, R137.reuse, 0x1, P3 ;  /* 0x000000899d9d7211 */ /* 0x080fe400018f0eff */
[----:B------:R-:W-:Y:S02]  /*c110*/  LEA.HI.X.SX32 R175, R136, R137, 0x1, P6 ;  /* 0x0000008988af7211 */ /* 0x000fe400030f0eff */
[C---:B------:R-:W-:Y:S02]  /*c120*/  IADD3 R154, P3, PT, R22.reuse, UR20, RZ ;  /* 0x00000014169a7c10 */ /* 0x040fe4000ff7e0ff */
[C---:B------:R-:W-:Y:S02]  /*c130*/  IADD3 R152, P4, PT, R22.reuse, UR19, RZ ;  /* 0x0000001316987c10 */ /* 0x040fe4000ff9e0ff */
[C---:B------:R-:W-:Y:S02]  /*c140*/  IADD3 R150, P5, PT, R22.reuse, UR18, RZ ;  /* 0x0000001216967c10 */ /* 0x040fe4000ffbe0ff */
[----:B------:R-:W-:-:S02]  /*c150*/  IADD3 R166, P6, PT, R22, UR38, RZ ;  /* 0x0000002616a67c10 */ /* 0x000fc4000ffde0ff */
[----:B------:R-:W-:Y:S02]  /*c160*/  SHF.R.S32.HI R126, RZ, 0x1f, R251 ;  /* 0x0000001fff7e7819 */ /* 0x000fe400000114fb */
[-C--:B------:R-:W-:Y:S02]  /*c170*/  LEA.HI.X.SX32 R155, R155, R137.reuse, 0x1, P3 ;  /* 0x000000899b9b7211 */ /* 0x080fe400018f0eff */
[-C--:B------:R-:W-:Y:S02]  /*c180*/  LEA.HI.X.SX32 R153, R153, R137.reuse, 0x1, P4 ;  /* 0x0000008999997211 */ /* 0x080fe400020f0eff */
[-C--:B------:R-:W-:Y:S02]  /*c190*/  LEA.HI.X.SX32 R151, R151, R137.reuse, 0x1, P5 ;  /* 0x0000008997977211 */ /* 0x080fe400028f0eff */
[----:B------:R-:W-:Y:S02]  /*c1a0*/  LEA.HI.X.SX32 R167, R167, R137, 0x1, P6 ;  /* 0x00000089a7a77211 */ /* 0x000fe400030f0eff */
[----:B------:R-:W-:-:S02]  /*c1b0*/  IADD3 R148, P3, PT, R22, UR17, RZ ;  /* 0x0000001116947c10 */ /* 0x000fc4000ff7e0ff */
[C---:B------:R-:W-:Y:S02]  /*c1c0*/  IADD3 R146, P4, PT, R22.reuse, UR16, RZ ;  /* 0x0000001016927c10 */ /* 0x040fe4000ff9e0ff */
[C---:B------:R-:W-:Y:S02]  /*c1d0*/  IADD3 R144, P5, PT, R22.reuse, UR15, RZ ;  /* 0x0000000f16907c10 */ /* 0x040fe4000ffbe0ff */
[----:B------:R-:W-:Y:S02]  /*c1e0*/  IADD3 R158, P6, PT, R22, UR42, RZ ;  /* 0x0000002a169e7c10 */ /* 0x000fe4000ffde0ff */
[----:B------:R-:W-:Y:S01]  /*c1f0*/  LEA.HI R126, R126, R251, RZ, 0x7 ;  /* 0x000000fb7e7e7211 */ /* 0x000fe200078f38ff */
[----:B------:R-:W-:Y:S01]  /*c200*/  IMAD.U32 R141, RZ, RZ, UR6 ;  /* 0x00000006ff8d7e24 */ /* 0x000fe2000f8e00ff */
[-C--:B------:R-:W-:Y:S01]  /*c210*/  LEA.HI.X.SX32 R149, R149, R137.reuse, 0x1, P3 ;  /* 0x0000008995957211 */ /* 0x080fe200018f0eff */
[----:B------:R-:W-:Y:S01]  /*c220*/  IMAD.U32 R20, RZ, RZ, UR4 ;  /* 0x00000004ff147e24 */ /* 0x000fe2000f8e00ff */
[----:B------:R-:W-:-:S02]  /*c230*/  LEA.HI.X.SX32 R147, R147, R137, 0x1, P4 ;  /* 0x0000008993937211 */ /* 0x000fc400020f0eff */
[-C--:B------:R-:W-:Y:S02]  /*c240*/  LEA.HI.X.SX32 R145, R145, R137.reuse, 0x1, P5 ;  /* 0x0000008991917211 */ /* 0x080fe400028f0eff */
[----:B------:R-:W-:Y:S02]  /*c250*/  LEA.HI.X.SX32 R159, R159, R137, 0x1, P6 ;  /* 0x000000899f9f7211 */ /* 0x000fe400030f0eff */
[C---:B------:R-:W-:Y:S02]  /*c260*/  IADD3 R142, P3, PT, R22.reuse, UR14, RZ ;  /* 0x0000000e168e7c10 */ /* 0x040fe4000ff7e0ff */
[C---:B------:R-:W-:Y:S02]  /*c270*/  IADD3 R140, P4, PT, R22.reuse, UR6, RZ ;  /* 0x00000006168c7c10 */ /* 0x040fe4000ff9e0ff */
[C---:B------:R-:W-:Y:S02]  /*c280*/  IADD3 R138, P5, PT, R22.reuse, UR5, RZ ;  /* 0x00000005168a7c10 */ /* 0x040fe4000ffbe0ff */
[----:B------:R-:W-:-:S02]  /*c290*/  IADD3 R136, P6, PT, R22, UR4, RZ ;  /* 0x0000000416887c10 */ /* 0x000fc4000ffde0ff */
[----:B------:R-:W-:Y:S01]  /*c2a0*/  SHF.R.S32.HI R126, RZ, 0x7, R126 ;  /* 0x00000007ff7e7819 */ /* 0x000fe2000001147e */
[C---:B------:R-:W-:Y:S01]  /*c2b0*/  IMAD.SHL.U32 R24, R200.reuse, 0x4, RZ ;  /* 0x00000004c8187824 */ /* 0x040fe200078e00ff */
[-C--:B------:R-:W-:Y:S02]  /*c2c0*/  LEA.HI.X.SX32 R143, R143, R137.reuse, 0x1, P3 ;  /* 0x000000898f8f7211 */ /* 0x080fe400018f0eff */
[-C--:B------:R-:W-:Y:S02]  /*c2d0*/  LEA.HI.X.SX32 R141, R141, R137.reuse, 0x1, P4 ;  /* 0x000000898d8d7211 */ /* 0x080fe400020f0eff */
[-C--:B------:R-:W-:Y:S02]  /*c2e0*/  LEA.HI.X.SX32 R139, R139, R137.reuse, 0x1, P5 ;  /* 0x000000898b8b7211 */ /* 0x080fe400028f0eff */
[----:B------:R-:W-:Y:S01]  /*c2f0*/  SHF.L.U64.HI R23, R200, 0x2, R205 ;  /* 0x00000002c8177819 */ /* 0x000fe200000102cd */
[----:B-1----:R-:W-:Y:S01]  /*c300*/  UIMAD.WIDE.U32 UR26, UR45, 0xc, UR26 ;  /* 0x0000000c2d1a78a5 */ /* 0x002fe2000f8e001a */
[----:B------:R-:W-:-:S02]  /*c310*/  LEA.HI.X.SX32 R137, R20, R137, 0x1, P6 ;  /* 0x0000008914897211 */ /* 0x000fc400030f0eff */
[----:B------:R-:W-:Y:S01]  /*c320*/  VIMNMX R200, PT, PT, R126, 0x2, !PT ;  /* 0x000000027ec87848 */ /* 0x000fe20007fe0100 */
[----:B------:R-:W-:Y:S01]  /*c330*/  IMAD.SHL.U32 R28, R29, 0x4, RZ ;  /* 0x000000041d1c7824 */ /* 0x000fe200078e00ff */
[----:B------:R-:W-:Y:S01]  /*c340*/  SHF.L.U64.HI R31, R32, 0x2, R201 ;  /* 0x00000002201f7819 */ /* 0x000fe200000102c9 */
[----:B------:R-:W-:Y:S01]  /*c350*/  UIMAD.WIDE.U32 UR20, UR57, 0xc, UR24 ;  /* 0x0000000c391478a5 */ /* 0x000fe2000f8e0018 */
[----:B------:R-:W-:Y:S01]  /*c360*/  SHF.L.U64.HI R15, R16, 0x2, R15 ;  /* 0x00000002100f7819 */ /* 0x000fe2000001020f */
[----:B------:R-:W-:Y:S01]  /*c370*/  UIMAD UR17, UR29, 0xc, URZ ;  /* 0x0000000c1d1178a4 */ /* 0x000fe2000f8e02ff */
[----:B------:R-:W-:Y:S01]  /*c380*/  SHF.L.U64.HI R29, R30, 0x2, R202 ;  /* 0x000000021e1d7819 */ /* 0x000fe200000102ca */
[----:B------:R-:W-:Y:S01]  /*c390*/  UIMAD UR18, UR28, 0xc, URZ ;  /* 0x0000000c1c1278a4 */ /* 0x000fe2000f8e02ff */
[----:B------:R-:W-:Y:S01]  /*c3a0*/  SHF.L.U64.HI R37, R38, 0x2, R37 ;  /* 0x0000000226257819 */ /* 0x000fe20000010225 */
[----:B------:R-:W-:Y:S01]  /*c3b0*/  VIADD R201, R126, 0xfffffffd ;  /* 0xfffffffd7ec97836 */ /* 0x000fe20000000000 */
[----:B------:R-:W-:Y:S01]  /*c3c0*/  SHF.L.U64.HI R199, R198, 0x2, R199 ;  /* 0x00000002c6c77819 */ /* 0x000fe200000102c7 */
[----:B------:R-:W-:Y:S01]  /*c3d0*/  IMAD.SHL.U32 R16, R16, 0x4, RZ ;  /* 0x0000000410107824 */ /* 0x000fe200078e00ff */
        /* <DEDUP_REMOVED lines=155> */
[----:B------:R-:W-:-:S02]  /*cd90*/  IMAD.SHL.U32 R113, R113, 0x4, RZ ;  /* 0x0000000471717824 */ /* 0x000fc400078e00ff */
[----:B------:R-:W-:Y:S02]  /*cda0*/  IMAD.SHL.U32 R115, R115, 0x4, RZ ;  /* 0x0000000473737824 */ /* 0x000fe400078e00ff */
[----:B------:R-:W-:Y:S02]  /*cdb0*/  IMAD.SHL.U32 R117, R117, 0x4, RZ ;  /* 0x0000000475757824 */ /* 0x000fe400078e00ff */
[----:B------:R-:W-:Y:S02]  /*cdc0*/  IMAD.SHL.U32 R119, R119, 0x4, RZ ;  /* 0x0000000477777824 */ /* 0x000fe400078e00ff */
[----:B------:R-:W-:Y:S02]  /*cdd0*/  IMAD.SHL.U32 R121, R121, 0x4, RZ ;  /* 0x0000000479797824 */ /* 0x000fe400078e00ff */
[----:B------:R-:W-:Y:S02]  /*cde0*/  IMAD.SHL.U32 R123, R123, 0x4, RZ ;  /* 0x000000047b7b7824 */ /* 0x000fe400078e00ff */
[----:B------:R-:W-:-:S02]  /*cdf0*/  VIADD R200, R200, 0xffffffff ;  /* 0xffffffffc8c87836 */ /* 0x000fc40000000000 */
[----:B------:R-:W-:Y:S01]  /*ce00*/  IMAD.MOV.U32 R126, RZ, RZ, RZ ;  /* 0x000000ffff7e7224 */ /* 0x000fe200078e00ff */
[----:B------:R-:W-:Y:S01]  /*ce10*/  UMOV UR14, UR9 ;  /* 0x00000009000e7c82 */ /* 0x000fe20008000000 */
[----:B------:R-:W-:Y:S01]  /*ce20*/  UMOV UR15, 0x1 ;  /* 0x00000001000f7882 */ /* 0x000fe20000000000 */
[----:B------:R-:W-:Y:S01]  /*ce30*/  UMOV UR16, 0x2 ;  /* 0x0000000200107882 */ /* 0x000fe20000000000 */
[----:B------:R-:W-:Y:S01]  /*ce40*/  UMOV UR4, URZ ;  /* 0x000000ff00047c82 */ /* 0x000fe20008000000 */
[----:B------:R-:W-:Y:S01]  /*ce50*/  UMOV UR5, URZ ;  /* 0x000000ff00057c82 */ /* 0x000fe20008000000 */
[----:B------:R-:W-:Y:S01]  /*ce60*/  UMOV UR6, URZ ;  /* 0x000000ff00067c82 */ /* 0x000fe20008000000 */
[----:B------:R-:W-:Y:S02]  /*ce70*/  UIADD3 UR17, UPT, UPT, UR27, UR17, URZ ;  /* 0x000000111b117290 */ /* 0x000fe4000fffe0ff */
[----:B------:R-:W-:Y:S01]  /*ce80*/  UIADD3 UR18, UPT, UPT, UR21, UR18, URZ ;  /* 0x0000001215127290 */ /* 0x000fe2000fffe0ff */
[----:B------:R-:W-:-:S11]  /*ce90*/  UMOV UR19, UR26 ;  /* 0x0000001a00137c82 */ /* 0x000fd60008000000 */
.L_x_16:
[----:B------:R-:W-:-:S04]  /*cea0*/  DEPBAR.LE SB0, 0x2 ;  /* 0x000080800000791a */ /* 0x000fc80000000000 */
[----:B------:R-:W-:Y:S01]  /*ceb0*/  BAR.SYNC.DEFER_BLOCKING 0x0 ;  /* 0x0000000000007b1d */ /* 0x000fe20000010000 */
[----:B------:R-:W-:Y:S01]  /*cec0*/  UIADD3 UR4, UPT, UPT, UR4, 0x1, URZ ;  /* 0x0000000104047890 */ /* 0x000fe2000fffe0ff */
[----:B------:R-:W-:Y:S01]  /*ced0*/  IMAD.U32 R126, R126, -0x80000000, RZ ;  /* 0x800000007e7e7824 */ /* 0x000fe200078e00ff */
[----:B------:R-:W-:Y:S02]  /*cee0*/  ULEA UR9, UR15, UR7, 0x3 ;  /* 0x000000070f097291 */ /* 0x000fe4000f8e18ff */
[----:B------:R-:W-:Y:S02]  /*cef0*/  UISETP.GT.AND UP1, UPT, UR4, 0x2, UPT ;  /* 0x000000020400788c */ /* 0x000fe4000bf24270 */
[----:B------:R-:W-:Y:S02]  /*cf00*/  UIADD3 UR9, UPT, UPT, UR9, 0x24000, URZ ;  /* 0x0002400009097890 */ /* 0x000fe4000fffe0ff */
[----:B------:R-:W-:Y:S01]  /*cf10*/  USEL UR4, UR4, URZ, !UP1 ;  /* 0x000000ff04047287 */ /* 0x000fe2000c800000 */
        /* <DEDUP_REMOVED lines=8> */
[----:B------:R-:W-:Y:S06]  /*cfa0*/  UCGABAR_ARV ;  /* 0x00000000000079c7 */ /* 0x000fec0008000000 */
[----:B------:R-:W-:Y:S01]  /*cfb0*/  UCGABAR_WAIT ;  /* 0x0000000000007dc7 */ /* 0x000fe20008000000 */
[----:B------:R-:W-:Y:S01]  /*cfc0*/  CCTL.IVALL ;  /* 0x00000000ff00798f */ /* 0x000fe20002000000 */
[----:B------:R-:W-:Y:S05]  /*cfd0*/  @P0 BRA `(.L_x_14) ;  /* 0x0000000400c00947 */ /* 0x000fea0003800000 */
[----:B------:R-:W-:Y:S02]  /*cfe0*/  ULEA UR31, UR4, UR7, 0xf ;  /* 0x00000007041f7291 */ /* 0x000fe4000f8e78ff */
[----:B------:R-:W-:Y:S02]  /*cff0*/  ULEA UR30, UR4, UR7, 0xe ;  /* 0x00000007041e7291 */ /* 0x000fe4000f8e70ff */
[----:B------:R-:W-:Y:S02]  /*d000*/  USHF.R.U32.HI UR31, URZ, 0x4, UR31 ;  /* 0x00000004ff1f7899 */ /* 0x000fe4000801161f */
[----:B------:R-:W-:Y:S02]  /*d010*/  UIADD3 UR30, UPT, UPT, UR30, 0x18000, URZ ;  /* 0x000180001e1e7890 */ /* 0x000fe4000fffe0ff */
[----:B------:R-:W-:Y:S02]  /*d020*/  USGXT.U32 UR66, UR31, 0xe ;  /* 0x0000000e1f42789a */ /* 0x000fe40008000000 */
[----:B------:R-:W-:-:S02]  /*d030*/  USHF.R.U32.HI UR68, URZ, 0x4, UR30 ;  /* 0x00000004ff447899 */ /* 0x000fc4000801161e */
[----:B------:R-:W-:Y:S02]  /*d040*/  UIADD3 UR30, UP1, UPT, UR66, 0x2, URZ ;  /* 0x00000002421e7890 */ /* 0x000fe4000ff3e0ff */
[----:B------:R-:W-:Y:S01]  /*d050*/  USGXT.U32 UR68, UR68, 0xe ;  /* 0x0000000e4444789a */ /* 0x000fe20008000000 */
[----:B------:R-:W-:Y:S01]  /*d060*/  UMOV UR21, URZ ;  /* 0x000000ff00157c82 */ /* 0x000fe20008000000 */
[----:B------:R-:W-:Y:S01]  /*d070*/  UMOV UR33, URZ ;  /* 0x000000ff00217c82 */ /* 0x000fe20008000000 */
[----:B------:R-:W-:Y:S02]  /*d080*/  UIADD3.X UR31, UPT, UPT, UR21, 0x40004040, URZ, UP1, !UPT ;  /* 0x40004040151f7890 */ /* 0x000fe40008ffe4ff */
[----:B------:R-:W-:Y:S02]  /*d090*/  UIADD3 UR32, UP1, UPT, UR68, 0x2, URZ ;  /* 0x0000000244207890 */ /* 0x000fe4000ff3e0ff */
[----:B------:R-:W-:Y:S02]  /*d0a0*/  UIADD3 UR44, UP5, UPT, UR30, 0x202, URZ ;  /* 0x000002021e2c7890 */ /* 0x000fe4000ffbe0ff */
[----:B------:R-:W-:-:S02]  /*d0b0*/  UIADD3.X UR33, UPT, UPT, UR33, 0x40004040, URZ, UP1, !UPT ;  /* 0x4000404021217890 */ /* 0x000fc40008ffe4ff */
[----:B------:R-:W-:Y:S02]  /*d0c0*/  UIADD3 UR36, UP3, UPT, UR30, 0x2, URZ ;  /* 0x000000021e247890 */ /* 0x000fe4000ff7e0ff */
[----:B------:R-:W-:Y:S01]  /*d0d0*/  UIADD3 UR46, UP4, UPT, UR32, 0x2, URZ ;  /* 0x00000002202e7890 */ /* 0x000fe2000ff9e0ff */
[----:B------:R-:W-:Y:S01]  /*d0e0*/  UMOV UR64, 0x0 ;  /* 0x0000000000407882 */ /* 0x000fe20000000000 */
[----:B------:R-:W-:Y:S01]  /*d0f0*/  UMOV UR65, 0x8100910 ;  /* 0x0810091000417882 */ /* 0x000fe20000000000 */
[----:B------:R-:W-:Y:S01]  /*d100*/  UMOV UR67, 0x40004040 ;  /* 0x4000404000437882 */ /* 0x000fe20000000000 */
[----:B------:R-:W-:Y:S01]  /*d110*/  UMOV UR69, 0x40004040 ;  /* 0x4000404000457882 */ /* 0x000fe20000000000 */
[----:B------:R-:W-:Y:S01]  /*d120*/  UIADD3 UR38, UP1, UPT, UR30, 0x4, URZ ;  /* 0x000000041e267890 */ /* 0x000fe2000ff3e0ff */
[----:B------:R1:W-:Y:S01]  /*d130*/  UTCHMMA.2CTA gdesc[UR66], gdesc[UR68], tmem[UR8], tmem[UR64], idesc[UR65], UPT ;  /* 0x00ff4044420075ea */ /* 0x0003e2000ba00008 */
[----:B------:R-:W-:Y:S02]  /*d140*/  UIADD3.X UR45, UPT, UPT, UR31, URZ, URZ, UP5, !UPT ;  /* 0x000000ff1f2d7290 */ /* 0x000fe4000affe4ff */
[----:B------:R-:W-:-:S02]  /*d150*/  UIADD3.X UR37, UPT, UPT, UR31, URZ, URZ, UP3, !UPT ;  /* 0x000000ff1f257290 */ /* 0x000fc40009ffe4ff */
[----:B------:R-:W-:Y:S02]  /*d160*/  UIADD3.X UR47, UPT, UPT, UR33, URZ, URZ, UP4, !UPT ;  /* 0x000000ff212f7290 */ /* 0x000fe4000a7fe4ff */
[----:B------:R-:W-:Y:S02]  /*d170*/  UIADD3.X UR39, UPT, UPT, UR31, URZ, URZ, UP1, !UPT ;  /* 0x000000ff1f277290 */ /* 0x000fe40008ffe4ff */
[----:B------:R-:W-:Y:S02]  /*d180*/  UIADD3 UR50, UP1, UPT, UR32, 0x4, URZ ;  /* 0x0000000420327890 */ /* 0x000fe4000ff3e0ff */
[----:B-1----:R-:W-:Y:S01]  /*d190*/  UIADD3 UR68, UP5, UPT, UR32, 0x102, URZ ;  /* 0x0000010220447890 */ /* 0x002fe2000ffbe0ff */
[----:B------:R-:W-:Y:S01]  /*d1a0*/  UMOV UR62, 0x0 ;  /* 0x00000000003e7882 */ /* 0x000fe20000000000 */
[----:B------:R-:W-:Y:S02]  /*d1b0*/  UMOV UR63, 0x8100910 ;  /* 0x08100910003f7882 */ /* 0x000fe40000000000 */
[----:B------:R-:W-:-:S02]  /*d1c0*/  UIADD3.X UR69, UPT, UPT, UR33, URZ, URZ, UP5, !UPT ;  /* 0x000000ff21457290 */ /* 0x000fc4000affe4ff */
[----:B------:R-:W-:Y:S01]  /*d1d0*/  UTCHMMA.2CTA gdesc[UR30], gdesc[UR32], tmem[UR8], tmem[UR62], idesc[UR63], UPT ;  /* 0x00ff3e201e0075ea */ /* 0x000fe2000ba00008 */
[----:B------:R-:W-:Y:S01]  /*d1e0*/  UIADD3 UR64, UP5, UPT, UR32, 0x104, URZ ;  /* 0x0000010420407890 */ /* 0x000fe2000ffbe0ff */
[----:B------:R-:W-:Y:S01]  /*d1f0*/  UMOV UR24, 0x0 ;  /* 0x0000000000187882 */ /* 0x000fe20000000000 */
[----:B------:R-:W-:Y:S01]  /*d200*/  UMOV UR25, 0x8100910 ;  /* 0x0810091000197882 */ /* 0x000fe20000000000 */
[----:B------:R-:W-:Y:S01]  /*d210*/  UIADD3 UR42, UP2, UPT, UR30, 0x200, URZ ;  /* 0x000002001e2a7890 */ /* 0x000fe2000ff5e0ff */
[----:B------:R1:W-:Y:S01]  /*d220*/  UTCHMMA.2CTA gdesc[UR36], gdesc[UR46], tmem[UR8], tmem[UR24], idesc[UR25], UPT ;  /* 0x00ff182e240075ea */ /* 0x0003e2000ba00008 */
[----:B------:R-:W-:Y:S02]  /*d230*/  UIADD3.X UR51, UPT, UPT, UR33, URZ, URZ, UP1, !UPT ;  /* 0x000000ff21337290 */ /* 0x000fe40008ffe4ff */
[----:B------:R-:W-:Y:S02]  /*d240*/  UIADD3 UR40, UP6, UPT, UR30, 0x1fe, URZ ;  /* 0x000001fe1e287890 */ /* 0x000fe4000ffde0ff */
[----:B------:R-:W-:-:S02]  /*d250*/  UIADD3 UR54, UP1, UPT, UR32, 0xfe, URZ ;  /* 0x000000fe20367890 */ /* 0x000fc4000ff3e0ff */
[----:B------:R-:W-:Y:S02]  /*d260*/  UIADD3.X UR65, UPT, UPT, UR33, URZ, URZ, UP5, !UPT ;  /* 0x000000ff21417290 */ /* 0x000fe4000affe4ff */
[----:B------:R-:W-:Y:S02]  /*d270*/  UIADD3.X UR43, UPT, UPT, UR31, URZ, URZ, UP2, !UPT ;  /* 0x000000ff1f2b7290 */ /* 0x000fe400097fe4ff */
[----:B-1----:R-:W-:Y:S02]  /*d280*/  UIADD3 UR24, UP5, UPT, UR32, 0x1fe, URZ ;  /* 0x000001fe20187890 */ /* 0x002fe4000ffbe0ff */
[----:B------:R-:W-:Y:S02]  /*d290*/  UIADD3 UR60, UP2, UPT, UR32, 0x100, URZ ;  /* 0x00000100203c7890 */ /* 0x000fe4000ff5e0ff */
[----:B------:R-:W-:Y:S02]  /*d2a0*/  UIADD3 UR48, UP3, UPT, UR30, 0x204, URZ ;  /* 0x000002041e307890 */ /* 0x000fe4000ff7e0ff */
[----:B------:R-:W-:-:S02]  /*d2b0*/  UIADD3.X UR41, UPT, UPT, UR31, URZ, URZ, UP6, !UPT ;  /* 0x000000ff1f297290 */ /* 0x000fc4000b7fe4ff */
[----:B------:R-:W-:Y:S02]  /*d2c0*/  UIADD3.X UR55, UPT, UPT, UR33, URZ, URZ, UP1, !UPT ;  /* 0x000000ff21377290 */ /* 0x000fe40008ffe4ff */
[----:B------:R-:W-:Y:S02]  /*d2d0*/  UIADD3 UR52, UP4, UPT, UR30, 0x3fe, URZ ;  /* 0x000003fe1e347890 */ /* 0x000fe4000ff9e0ff */
[----:B------:R-:W-:Y:S02]  /*d2e0*/  UIADD3.X UR25, UPT, UPT, UR33, URZ, URZ, UP5, !UPT ;  /* 0x000000ff21197290 */ /* 0x000fe4000affe4ff */
[----:B------:R-:W-:Y:S02]  /*d2f0*/  UIADD3 UR56, UP6, UPT, UR30, 0x400, URZ ;  /* 0x000004001e387890 */ /* 0x000fe4000ffde0ff */
[----:B------:R-:W-:Y:S02]  /*d300*/  UIADD3 UR72, UP5, UPT, UR32, 0x200, URZ ;  /* 0x0000020020487890 */ /* 0x000fe4000ffbe0ff */
[----:B------:R-:W-:-:S02]  /*d310*/  UIADD3 UR58, UP1, UPT, UR30, 0x402, URZ ;  /* 0x000004021e3a7890 */ /* 0x000fc4000ff3e0ff */
[----:B------:R-:W-:Y:S01]  /*d320*/  UIADD3.X UR61, UPT, UPT, UR33, URZ, URZ, UP2, !UPT ;  /* 0x000000ff213d7290 */ /* 0x000fe200097fe4ff */
[----:B------:R-:W-:Y:S01]  /*d330*/  UMOV UR26, 0x0 ;  /* 0x00000000001a7882 */ /* 0x000fe20000000000 */
[----:B------:R-:W-:Y:S01]  /*d340*/  UMOV UR27, 0x8100910 ;  /* 0x08100910001b7882 */ /* 0x000fe20000000000 */
[----:B------:R-:W-:Y:S01]  /*d350*/  UIADD3 UR66, UP2, UPT, UR30, 0x404, URZ ;  /* 0x000004041e427890 */ /* 0x000fe2000ff5e0ff */
[----:B------:R1:W-:Y:S01]  /*d360*/  UTCHMMA.2CTA gdesc[UR38], gdesc[UR50], tmem[UR8], tmem[UR26], idesc[UR27], UPT ;  /* 0x00ff1a32260075ea */ /* 0x0003e2000ba00008 */
[----:B------:R-:W-:Y:S02]  /*d370*/  UIADD3.X UR49, UPT, UPT, UR31, URZ, URZ, UP3, !UPT ;  /* 0x000000ff1f317290 */ /* 0x000fe40009ffe4ff */
[----:B------:R-:W-:Y:S02]  /*d380*/  UIADD3 UR62, UP3, UPT, UR30, 0x5fe, URZ ;  /* 0x000005fe1e3e7890 */ /* 0x000fe4000ff7e0ff */
[----:B------:R-:W-:Y:S02]  /*d390*/  UIADD3.X UR53, UPT, UPT, UR31, URZ, URZ, UP4, !UPT ;  /* 0x000000ff1f357290 */ /* 0x000fe4000a7fe4ff */
[----:B------:R-:W-:-:S02]  /*d3a0*/  UIADD3 UR36, UP4, UPT, UR30, 0x600, URZ ;  /* 0x000006001e247890 */ /* 0x000fc4000ff9e0ff */
[----:B------:R-:W-:Y:S02]  /*d3b0*/  UIADD3.X UR57, UPT, UPT, UR31, URZ, URZ, UP6, !UPT ;  /* 0x000000ff1f397290 */ /* 0x000fe4000b7fe4ff */
[----:B------:R-:W-:Y:S01]  /*d3c0*/  UIADD3.X UR73, UPT, UPT, UR33, URZ, URZ, UP5, !UPT ;  /* 0x000000ff21497290 */ /* 0x000fe2000affe4ff */
[----:B------:R-:W-:Y:S01]  /*d3d0*/  UMOV UR70, 0x0 ;  /* 0x0000000000467882 */ /* 0x000fe20000000000 */
[----:B------:R-:W-:Y:S01]  /*d3e0*/  UMOV UR71, 0x8100910 ;  /* 0x0810091000477882 */ /* 0x000fe20000000000 */
[----:B------:R-:W-:Y:S01]  /*d3f0*/  UIADD3 UR46, UP6, UPT, UR30, 0x602, URZ ;  /* 0x000006021e2e7890 */ /* 0x000fe2000ffde0ff */
[----:B------:R2:W-:Y:S01]  /*d400*/  UTCHMMA.2CTA gdesc[UR40], gdesc[UR54], tmem[UR8], tmem[UR70], idesc[UR71], UPT ;  /* 0x00ff4636280075ea */ /* 0x0005e2000ba00008 */
[----:B-1----:R-:W-:Y:S02]  /*d410*/  UIADD3 UR26, UP5, UPT, UR30, 0x604, URZ ;  /* 0x000006041e1a7890 */ /* 0x002fe4000ffbe0ff */
[----:B------:R-:W-:Y:S02]  /*d420*/  UIADD3.X UR59, UPT, UPT, UR31, URZ, URZ, UP1, !UPT ;  /* 0x000000ff1f3b7290 */ /* 0x000fe40008ffe4ff */
[----:B------:R-:W-:-:S02]  /*d430*/  UIADD3 UR30, UP1, UPT, UR32, 0x202, URZ ;  /* 0x00000202201e7890 */ /* 0x000fc4000ff3e0ff */
[----:B------:R-:W-:Y:S02]  /*d440*/  UIADD3.X UR67, UPT, UPT, UR31, URZ, URZ, UP2, !UPT ;  /* 0x000000ff1f437290 */ /* 0x000fe400097fe4ff */
[----:B------:R-:W-:Y:S02]  /*d450*/  UIADD3 UR38, UP2, UPT, UR32, 0x204, URZ ;  /* 0x0000020420267890 */ /* 0x000fe4000ff5e0ff */
[----:B------:R-:W-:Y:S01]  /*d460*/  UIADD3.X UR63, UPT, UPT, UR31, URZ, URZ, UP3, !UPT ;  /* 0x000000ff1f3f7290 */ /* 0x000fe20009ffe4ff */
[----:B------:R-:W-:Y:S01]  /*d470*/  UMOV UR28, 0x0 ;  /* 0x00000000001c7882 */ /* 0x000fe20000000000 */
[----:B------:R-:W-:Y:S01]  /*d480*/  UMOV UR29, 0x8100910 ;  /* 0x08100910001d7882 */ /* 0x000fe20000000000 */
[----:B--2---:R-:W-:Y:S01]  /*d490*/  UIADD3 UR40, UP3, UPT, UR32, 0x2fe, URZ ;  /* 0x000002fe20287890 */ /* 0x004fe2000ff7e0ff */
[----:B------:R1:W-:Y:S01]  /*d4a0*/  UTCHMMA.2CTA gdesc[UR42], gdesc[UR60], tmem[UR8], tmem[UR28], idesc[UR29], UPT ;  /* 0x00ff1c3c2a0075ea */ /* 0x0003e2000ba00008 */
[----:B------:R-:W-:Y:S02]  /*d4b0*/  UIADD3.X UR37, UPT, UPT, UR31, URZ, URZ, UP4, !UPT ;  /* 0x000000ff1f257290 */ /* 0x000fe4000a7fe4ff */
[----:B------:R-:W-:-:S02]  /*d4c0*/  UIADD3 UR54, UP4, UPT, UR32, 0x300, URZ ;  /* 0x0000030020367890 */ /* 0x000fc4000ff9e0ff */
[----:B------:R-:W-:Y:S02]  /*d4d0*/  UIADD3.X UR47, UPT, UPT, UR31, URZ, URZ, UP6, !UPT ;  /* 0x000000ff1f2f7290 */ /* 0x000fe4000b7fe4ff */
[----:B------:R-:W-:Y:S02]  /*d4e0*/  UIADD3.X UR27, UPT, UPT, UR31, URZ, URZ, UP5, !UPT ;  /* 0x000000ff1f1b7290 */ /* 0x000fe4000affe4ff */
[----:B------:R-:W-:Y:S02]  /*d4f0*/  UIADD3 UR50, UP6, UPT, UR32, 0x302, URZ ;  /* 0x0000030220327890 */ /* 0x000fe4000ffde0ff */
[----:B------:R-:W-:Y:S02]  /*d500*/  UIADD3.X UR31, UPT, UPT, UR33, URZ, URZ, UP1, !UPT ;  /* 0x000000ff211f7290 */ /* 0x000fe40008ffe4ff */
[----:B-1----:R-:W-:Y:S02]  /*d510*/  UIADD3 UR28, UP1, UPT, UR32, 0x304, URZ ;  /* 0x00000304201c7890 */ /* 0x002fe4000ff3e0ff */
[----:B------:R-:W-:-:S02]  /*d520*/  UIADD3.X UR39, UPT, UPT, UR33, URZ, URZ, UP2, !UPT ;  /* 0x000000ff21277290 */ /* 0x000fc400097fe4ff */
[----:B------:R-:W-:Y:S01]  /*d530*/  UIADD3.X UR41, UPT, UPT, UR33, URZ, URZ, UP3, !UPT ;  /* 0x000000ff21297290 */ /* 0x000fe20009ffe4ff */
[----:B------:R-:W-:Y:S01]  /*d540*/  UMOV UR74, 0x0 ;  /* 0x00000000004a7882 */ /* 0x000fe20000000000 */
[----:B------:R-:W-:Y:S01]  /*d550*/  UMOV UR75, 0x8100910 ;  /* 0x08100910004b7882 */ /* 0x000fe20000000000 */
[----:B------:R-:W-:Y:S01]  /*d560*/  UIADD3.X UR55, UPT, UPT, UR33, URZ, URZ, UP4, !UPT ;  /* 0x000000ff21377290 */ /* 0x000fe2000a7fe4ff */
[----:B------:R1:W-:Y:S01]  /*d570*/  UTCHMMA.2CTA gdesc[UR44], gdesc[UR68], tmem[UR8], tmem[UR74], idesc[UR75], UPT ;  /* 0x00ff4a442c0075ea */ /* 0x0003e2000ba00008 */
[----:B------:R-:W-:Y:S01]  /*d580*/  UIADD3.X UR51, UPT, UPT, UR33, URZ, URZ, UP6, !UPT ;  /* 0x000000ff21337290 */ /* 0x000fe2000b7fe4ff */
[----:B------:R1:W-:Y:S01]  /*d590*/  UTCHMMA.2CTA gdesc[UR48], gdesc[UR64], tmem[UR8], tmem[UR70], idesc[UR71], UPT ;  /* 0x00ff4640300075ea */ /* 0x0003e2000ba00008 */
[----:B------:R-:W-:Y:S01]  /*d5a0*/  UMOV UR60, 0x0 ;  /* 0x00000000003c7882 */ /* 0x000fe20000000000 */
[----:B------:R-:W-:Y:S01]  /*d5b0*/  UMOV UR61, 0x8100910 ;  /* 0x08100910003d7882 */ /* 0x000fe20000000000 */
[----:B------:R-:W-:Y:S01]  /*d5c0*/  UIADD3.X UR29, UPT, UPT, UR33, URZ, URZ, UP1, !UPT ;  /* 0x000000ff211d7290 */ /* 0x000fe20008ffe4ff */
[----:B------:R1:W-:Y:S01]  /*d5d0*/  UTCHMMA.2CTA gdesc[UR52], gdesc[UR24], tmem[UR8], tmem[UR60], idesc[UR61], UPT ;  /* 0x00ff3c18340075ea */ /* 0x0003e2000ba00008 */
[----:B------:R1:W-:Y:S01]  /*d5e0*/  UTCHMMA.2CTA gdesc[UR56], gdesc[UR72], tmem[UR8], tmem[UR70], idesc[UR71], UPT ;  /* 0x00ff4648380075ea */ /* 0x0003e2000ba00008 */
[----:B------:R-:W-:Y:S01]  /*d5f0*/  UMOV UR42, 0x0 ;  /* 0x00000000002a7882 */ /* 0x000fe20000000000 */
[----:B------:R-:W-:Y:S01]  /*d600*/  UMOV UR43, 0x8100910 ;  /* 0x08100910002b7882 */ /* 0x000fe20000000000 */
[----:B------:R1:W-:Y:S01]  /*d610*/  UTCHMMA.2CTA gdesc[UR58], gdesc[UR30], tmem[UR8], tmem[UR74], idesc[UR75], UPT ;  /* 0x00ff4a1e3a0075ea */ /* 0x0003e2000ba00008 */
[----:B------:R1:W-:Y:S01]  /*d620*/  UTCHMMA.2CTA gdesc[UR66], gdesc[UR38], tmem[UR8], tmem[UR42], idesc[UR43], UPT ;  /* 0x00ff2a26420075ea */ /* 0x0003e2000ba00008 */
[----:B------:R-:W-:Y:S01]  /*d630*/  UMOV UR76, 0x0 ;  /* 0x00000000004c7882 */ /* 0x000fe20000000000 */
[----:B------:R-:W-:Y:S01]  /*d640*/  UMOV UR77, 0x8100910 ;  /* 0x08100910004d7882 */ /* 0x000fe20000000000 */
[----:B------:R1:W-:Y:S01]  /*d650*/  UTCHMMA.2CTA gdesc[UR62], gdesc[UR40], tmem[UR8], tmem[UR60], idesc[UR61], UPT ;  /* 0x00ff3c283e0075ea */ /* 0x0003e2000ba00008 */
[----:B------:R-:W-:Y:S01]  /*d660*/  UMOV UR34, 0x0 ;  /* 0x0000000000227882 */ /* 0x000fe20000000000 */
[----:B------:R-:W-:Y:S01]  /*d670*/  UMOV UR35, 0x8100910 ;  /* 0x0810091000237882 */ /* 0x000fe20000000000 */
[----:B------:R1:W-:Y:S01]  /*d680*/  UTCHMMA.2CTA gdesc[UR36], gdesc[UR54], tmem[UR8], tmem[UR70], idesc[UR71], UPT ;  /* 0x00ff4636240075ea */ /* 0x0003e2000ba00008 */
[----:B------:R-:W-:Y:S01]  /*d690*/  UMOV UR21, 0x3 ;  /* 0x0000000300157882 */ /* 0x000fe20000000000 */
[----:B------:R1:W-:Y:S01]  /*d6a0*/  UTCHMMA.2CTA gdesc[UR46], gdesc[UR50], tmem[UR8], tmem[UR76], idesc[UR77], UPT ;  /* 0x00ff4c322e0075ea */ /* 0x0003e2000ba00008 */
[----:B------:R1:W-:Y:S01]  /*d6b0*/  UTCHMMA.2CTA gdesc[UR26], gdesc[UR28], tmem[UR8], tmem[UR34], idesc[UR35], UPT ;  /* 0x00ff221c1a0075ea */ /* 0x0003e2000ba00008 */
[----:B------:R1:W-:Y:S01]  /*d6c0*/  UTCBAR.2CTA.MULTICAST [UR9], URZ, UR21 ;  /* 0x000000ff090073e9 */ /* 0x0003e20008200815 */
[----:B------:R-:W-:Y:S01]  /*d6d0*/  NOP ;  /* 0x0000000000007918 */ /* 0x000fe20000000000 */
.L_x_14:
[----:B------:R-:W2:Y:S01]  /*d6e0*/  SYNCS.PHASECHK.TRANS64.TRYWAIT P4, [UR14], R126 ;  /* 0x0000007eff0075a7 */ /* 0x000ea2000808110e */
[----:B------:R-:W-:Y:S01]  /*d6f0*/  ISETP.LE.AND P3, PT, R201, UR6, PT ;  /* 0x00000006c9007c0c */ /* 0x000fe2000bf63270 */
[----:B-1----:R-:W-:Y:S01]  /*d700*/  UMOV UR28, UR5 ;  /* 0x00000005001c7c82 */ /* 0x002fe20008000000 */
[----:B--2---:R-:W-:Y:S11]  /*d710*/  @!P4 BRA `(.L_x_15) ;  /* 0x0000003c00d0c947 */ /* 0x004ff60003800000 */
.L_x_24:
[----:B------:R-:W-:Y:S01]  /*d720*/  BAR.SYNC.DEFER_BLOCKING 0x0 ;  /* 0x0000000000007b1d */ /* 0x000fe20000010000 */
[C---:B------:R-:W-:Y:S01]  /*d730*/  ISETP.GE.AND P4, PT, R2.reuse, R124, PT ;  /* 0x0000007c0200720c */ /* 0x040fe20003f86270 */
[----:B------:R-:W-:Y:S01]  /*d740*/  UIADD3 UR16, UPT, UPT, UR16, 0x1, URZ ;  /* 0x0000000110107890 */ /* 0x000fe2000fffe0ff */
[----:B------:R-:W-:Y:S01]  /*d750*/  LOP3.LUT R203, R2, 0x2, RZ, 0xfc, !PT ;  /* 0x0000000202cb7812 */ /* 0x000fe200078efcff */
[----:B------:R-:W-:Y:S01]  /*d760*/  UIADD3 UR6, UPT, UPT, UR6, 0x1, URZ ;  /* 0x0000000106067890 */ /* 0x000fe2000fffe0ff */
[----:B------:R-:W-:Y:S01]  /*d770*/  SEL R126, RZ, 0x4, P4 ;  /* 0x00000004ff7e7807 */ /* 0x000fe20002000000 */
[----:B------:R-:W-:Y:S01]  /*d780*/  UISETP.GT.AND UP1, UPT, UR16, 0x2, UPT ;  /* 0x000000021000788c */ /* 0x000fe2000bf24270 */
[----:B------:R-:W-:Y:S01]  /*d790*/  LOP3.LUT R204, R3, 0x10, RZ, 0x3c, !PT ;  /* 0x0000001003cc7812 */ /* 0x000fe200078e3cff */
[----:B------:R-:W-:Y:S01]  /*d7a0*/  UIADD3 UR15, UPT, UPT, UR15, 0x1, URZ ;  /* 0x000000010f0f7890 */ /* 0x000fe2000fffe0ff */
[----:B------:R-:W-:Y:S01]  /*d7b0*/  SEL R126, R126, RZ, !P3 ;  /* 0x000000ff7e7e7207 */ /* 0x000fe20005800000 */
[----:B------:R-:W-:-:S02]  /*d7c0*/  USEL UR16, UR16, URZ, !UP1 ;  /* 0x000000ff10107287 */ /* 0x000fc4000c800000 */
[----:B------:R-:W-:Y:S01]  /*d7d0*/  UISETP.GT.AND UP1, UPT, UR15, 0x1, UPT ;  /* 0x000000010f00788c */ /* 0x000fe2000bf24270 */
[----:B------:R-:W-:Y:S01]  /*d7e0*/  ISETP.NE.U32.AND P4, PT, R126, RZ, PT ;  /* 0x000000ff7e00720c */ /* 0x000fe20003f85070 */
[----:B------:R-:W-:Y:S01]  /*d7f0*/  ULEA UR5, UR16, UR7, 0xf ;  /* 0x0000000710057291 */ /* 0x000fe2000f8e78ff */
[----:B------:R-:W-:Y:S01]  /*d800*/  IADD3 R126, P5, PT, R38, UR20, RZ ;  /* 0x00000014267e7c10 */ /* 0x000fe2000ffbe0ff */
[----:B------:R-:W-:Y:S01]  /*d810*/  USEL UR15, UR15, URZ, !UP1 ;  /* 0x000000ff0f0f7287 */ /* 0x000fe2000c800000 */
[----:B------:R-:W-:Y:S02]  /*d820*/  UMOV UR14, UR9 ;  /* 0x00000009000e7c82 */ /* 0x000fe40008000000 */
[----:B------:R-:W-:Y:S01]  /*d830*/  IADD3.X R127, PT, PT, R37, UR18, RZ, P5, !PT ;  /* 0x00000012257f7c10 */ /* 0x000fe2000affe4ff */
[----:B------:R-:W-:-:S06]  /*d840*/  VIADD R202, R3, UR5 ;  /* 0x0000000503ca7c36 */ /* 0x000fcc0008000000 */
[----:B------:R-:W-:Y:S01]  /*d850*/  @!PT LDS RZ, [RZ] ;  /* 0x00000000fffff984 */ /* 0x000fe20000000800 */
[----:B------:R-:W-:Y:S01]  /*d860*/  @!PT LDS RZ, [RZ] ;  /* 0x00000000fffff984 */ /* 0x000fe20000000800 */
[----:B------:R-:W-:Y:S01]  /*d870*/  @!PT LDS RZ, [RZ] ;  /* 0x00000000fffff984 */ /* 0x000fe20000000800 */
[----:B------:R1:W-:Y:S01]  /*d880*/  LDGSTS.E [R202], desc[UR22][R126.64], P4 ;  /* 0x000000007eca7fae */ /* 0x0003e2000a1a1016 */
[----:B------:R-:W-:Y:S02]  /*d890*/  ISETP.GE.AND P4, PT, R203, R124, PT ;  /* 0x0000007ccb00720c */ /* 0x000fe40003f86270 */
[----:B------:R-:W-:Y:S02]  /*d8a0*/  LOP3.LUT R203, R2, 0x20, RZ, 0xfc, !PT ;  /* 0x0000002002cb7812 */ /* 0x000fe400078efcff */
[----:B-1----:R-:W-:-:S04]  /*d8b0*/  SEL R126, RZ, 0x4, P4 ;  /* 0x00000004ff7e7807 */ /* 0x002fc80002000000 */
[----:B------:R-:W-:-:S04]  /*d8c0*/  SEL R126, R126, RZ, !P3 ;  /* 0x000000ff7e7e7207 */ /* 0x000fc80005800000 */
[----:B------:R-:W-:Y:S02]  /*d8d0*/  ISETP.NE.U32.AND P4, PT, R126, RZ, PT ;  /* 0x000000ff7e00720c */ /* 0x000fe40003f85070 */
[----:B------:R-:W-:-:S04]  /*d8e0*/  IADD3 R126, P5, PT, R36, UR20, RZ ;  /* 0x00000014247e7c10 */ /* 0x000fc8000ffbe0ff */
[----:B------:R-:W-:-:S07]  /*d8f0*/  IADD3.X R127, PT, PT, R35, UR18, RZ, P5, !PT ;  /* 0x00000012237f7c10 */ /* 0x000fce000affe4ff */
[----:B------:R1:W-:Y:S01]  /*d900*/  LDGSTS.E [R202+0x8], desc[UR22][R126.64], P4 ;  /* 0x000080007eca7fae */ /* 0x0003e2000a1a1016 */
        /* <DEDUP_REMOVED lines=50> */
[----:B-1----:R-:W-:Y:S01]  /*dc30*/  SEL R126, RZ, 0x4, P4 ;  /* 0x00000004ff7e7807 */ /* 0x002fe20002000000 */
[----:B------:R-:W-:Y:S01]  /*dc40*/  VIADD R202, R204, UR5 ;  /* 0x00000005ccca7c36 */ /* 0x000fe20008000000 */
[----:B------:R-:W-:Y:S02]  /*dc50*/  LOP3.LUT R204, R3, 0x20, RZ, 0x3c, !PT ;  /* 0x0000002003cc7812 */ /* 0x000fe400078e3cff */
[----:B------:R-:W-:-:S04]  /*dc60*/  SEL R126, R126, RZ, !P3 ;  /* 0x000000ff7e7e7207 */ /* 0x000fc80005800000 */
[----:B------:R-:W-:Y:S02]  /*dc70*/  ISETP.NE.U32.AND P4, PT, R126, RZ, PT ;  /* 0x000000ff7e00720c */ /* 0x000fe40003f85070 */
[----:B------:R-:W-:-:S04]  /*dc80*/  IADD3 R126, P5, PT, R34, UR20, RZ ;  /* 0x00000014227e7c10 */ /* 0x000fc8000ffbe0ff */
[----:B------:R-:W-:-:S07]  /*dc90*/  IADD3.X R127, PT, PT, R33, UR18, RZ, P5, !PT ;  /* 0x00000012217f7c10 */ /* 0x000fce000affe4ff */
        /* <DEDUP_REMOVED lines=124> */
[----:B------:R-:W2:Y:S02]  /*e460*/  S2R R203, SR_TID.X ;  /* 0x0000000000cb7919 */ /* 0x000ea40000002100 */
        /* <DEDUP_REMOVED lines=8> */
[----:B--2---:R-:W-:-:S04]  /*e4f0*/  LEA.HI R203, R203, 0xe, RZ, 0x1a ;  /* 0x0000000ecbcb7811 */ /* 0x004fc800078fd0ff */
        /* <DEDUP_REMOVED lines=10> */
[----:B-1----:R-:W-:-:S04]  /*e5a0*/  SEL R126, RZ, 0x4, P4 ;  /* 0x00000004ff7e7807 */ /* 0x002fc80002000000 */
[----:B------:R-:W-:-:S04]  /*e5b0*/  SEL R126, R126, RZ, !P3 ;  /* 0x000000ff7e7e7207 */ /* 0x000fc80005800000 */
[----:B------:R-:W-:Y:S02]  /*e5c0*/  ISETP.NE.U32.AND P4, PT, R126, RZ, PT ;  /* 0x000000ff7e00720c */ /* 0x000fe40003f85070 */
[----:B------:R-:W-:-:S04]  /*e5d0*/  IADD3 R126, P5, PT, R103, UR20, RZ ;  /* 0x00000014677e7c10 */ /* 0x000fc8000ffbe0ff */
[----:B------:R-:W-:-:S07]  /*e5e0*/  IADD3.X R127, PT, PT, R102, UR18, RZ, P5, !PT ;  /* 0x00000012667f7c10 */ /* 0x000fce000affe4ff */
[----:B------:R1:W-:Y:S01]  /*e5f0*/  LDGSTS.E [R202+0x2000], desc[UR22][R126.64], P4 ;  /* 0x020000007eca7fae */ /* 0x0003e2000a1a1016 */
        /* <DEDUP_REMOVED lines=241> */
[----:B------:R-:W-:Y:S02]  /*f510*/  ISETP.GE.AND P4, PT, R204, R124, PT ;  /* 0x0000007ccc00720c */ /* 0x000fe40003f86270 */
[----:B--2---:R-:W-:-:S04]  /*f520*/  LEA.HI R203, R203, 0x1e, RZ, 0x1a ;  /* 0x0000001ecbcb7811 */ /* 0x004fc800078fd0ff */
[----:B------:R-:W-:Y:S02]  /*f530*/  ISETP.GE.AND P5, PT, R203, R124, PT ;  /* 0x0000007ccb00720c */ /* 0x000fe40003fa6270 */
[----:B------:R-:W-:Y:S02]  /*f540*/  LOP3.LUT R203, R3, 0x70, RZ, 0x3c, !PT ;  /* 0x0000007003cb7812 */ /* 0x000fe400078e3cff */
[----:B-1----:R-:W-:-:S03]  /*f550*/  SEL R126, RZ, 0x4, P4 ;  /* 0x00000004ff7e7807 */ /* 0x002fc60002000000 */
[----:B------:R-:W-:Y:S01]  /*f560*/  VIADD R202, R203, UR5 ;  /* 0x00000005cbca7c36 */ /* 0x000fe20008000000 */
[----:B------:R-:W-:Y:S01]  /*f570*/  LOP3.LUT R203, R2, 0x3c, RZ, 0xfc, !PT ;  /* 0x0000003c02cb7812 */ /* 0x000fe200078efcff */
[----:B------:R-:W-:Y:S01]  /*f580*/  ULEA UR5, UR16, UR7, 0xe ;  /* 0x0000000710057291 */ /* 0x000fe2000f8e70ff */
[----:B------:R-:W-:-:S04]  /*f590*/  SEL R126, R126, RZ, !P3 ;  /* 0x000000ff7e7e7207 */ /* 0x000fc80005800000 */
[----:B------:R-:W-:Y:S02]  /*f5a0*/  ISETP.NE.U32.AND P4, PT, R126, RZ, PT ;  /* 0x000000ff7e00720c */ /* 0x000fe40003f85070 */
[----:B------:R-:W-:-:S04]  /*f5b0*/  SEL R126, RZ, 0x4, P5 ;  /* 0x00000004ff7e7807 */ /* 0x000fc80002800000 */
[----:B------:R-:W-:-:S04]  /*f5c0*/  SEL R126, R126, RZ, !P3 ;  /* 0x000000ff7e7e7207 */ /* 0x000fc80005800000 */
[----:B------:R-:W-:Y:S02]  /*f5d0*/  ISETP.NE.U32.AND P5, PT, R126, RZ, PT ;  /* 0x000000ff7e00720c */ /* 0x000fe40003fa5070 */
[----:B------:R-:W-:-:S04]  /*f5e0*/  IADD3 R126, P6, PT, R117, UR20, RZ ;  /* 0x00000014757e7c10 */ /* 0x000fc8000ffde0ff */
[----:B------:R-:W-:-:S05]  /*f5f0*/  IADD3.X R127, PT, PT, R116, UR18, RZ, P6, !PT ;  /* 0x00000012747f7c10 */ /* 0x000fca000b7fe4ff */
[----:B------:R1:W-:Y:S02]  /*f600*/  LDGSTS.E [R202], desc[UR22][R126.64], P4 ;  /* 0x000000007eca7fae */ /* 0x0003e4000a1a1016 */
[----:B-1----:R-:W-:-:S04]  /*f610*/  IADD3 R126, P4, PT, R16, UR20, RZ ;  /* 0x00000014107e7c10 */ /* 0x002fc8000ff9e0ff */
[----:B------:R-:W-:Y:S02]  /*f620*/  IADD3.X R127, PT, PT, R15, UR18, RZ, P4, !PT ;  /* 0x000000120f7f7c10 */ /* 0x000fe4000a7fe4ff */
[----:B------:R-:W-:Y:S02]  /*f630*/  ISETP.GE.AND P4, PT, R203, R124, PT ;  /* 0x0000007ccb00720c */ /* 0x000fe40003f86270 */
[----:B------:R-:W1:Y:S01]  /*f640*/  S2R R203, SR_TID.X ;  /* 0x0000000000cb7919 */ /* 0x000e620000002100 */
[----:B------:R2:W-:Y:S02]  /*f650*/  LDGSTS.E [R202+0x8], desc[UR22][R126.64], P5 ;  /* 0x000080007eca7fae */ /* 0x0005e4000a9a1016 */
[----:B--2---:R-:W-:-:S04]  /*f660*/  SEL R126, RZ, 0x4, P4 ;  /* 0x00000004ff7e7807 */ /* 0x004fc80002000000 */
[----:B------:R-:W-:-:S04]  /*f670*/  SEL R126, R126, RZ, !P3 ;  /* 0x000000ff7e7e7207 */ /* 0x000fc80005800000 */
[----:B------:R-:W-:Y:S02]  /*f680*/  ISETP.NE.U32.AND P4, PT, R126, RZ, PT ;  /* 0x000000ff7e00720c */ /* 0x000fe40003f85070 */
[----:B------:R-:W-:-:S04]  /*f690*/  IADD3 R126, P5, PT, R89, UR20, RZ ;  /* 0x00000014597e7c10 */ /* 0x000fc8000ffbe0ff */
[----:B------:R-:W-:Y:S02]  /*f6a0*/  IADD3.X R127, PT, PT, R88, UR18, RZ, P5, !PT ;  /* 0x00000012587f7c10 */ /* 0x000fe4000affe4ff */
[----:B-1----:R-:W-:-:S05]  /*f6b0*/  LEA.HI R203, R203, 0x3e, RZ, 0x1a ;  /* 0x0000003ecbcb7811 */ /* 0x002fca00078fd0ff */
        /* <DEDUP_REMOVED lines=36> */
[----:B------:R-:W2:Y:S02]  /*f900*/  S2R R203, SR_TID.X ;  /* 0x0000000000cb7919 */ /* 0x000ea40000002100 */
[----:B-1----:R-:W-:-:S04]  /*f910*/  SEL R126, RZ, 0x4, P4 ;  /* 0x00000004ff7e7807 */ /* 0x002fc80002000000 */
[----:B------:R-:W-:-:S04]  /*f920*/  SEL R126, R126, RZ, !P3 ;  /* 0x000000ff7e7e7207 */ /* 0x000fc80005800000 */
[----:B------:R-:W-:Y:S02]  /*f930*/  ISETP.NE.U32.AND P4, PT, R126, RZ, PT ;  /* 0x000000ff7e00720c */ /* 0x000fe40003f85070 */
[----:B------:R-:W-:Y:S01]  /*f940*/  IADD3 R126, P5, PT, R134, UR20, RZ ;  /* 0x00000014867e7c10 */ /* 0x000fe2000ffbe0ff */
[----:B------:R-:W-:-:S03]  /*f950*/  UIADD3 UR20, UP3, UPT, UR20, UR10, URZ ;  /* 0x0000000a14147290 */ /* 0x000fc6000ff7e0ff */
[----:B------:R-:W-:Y:S01]  /*f960*/  IADD3.X R127, PT, PT, R135, UR18, RZ, P5, !PT ;  /* 0x00000012877f7c10 */ /* 0x000fe2000affe4ff */
[----:B------:R-:W-:-:S06]  /*f970*/  UIADD3.X UR18, UPT, UPT, UR18, UR11, URZ, UP3, !UPT ;  /* 0x0000000b12127290 */ /* 0x000fcc0009ffe4ff */
[----:B------:R1:W-:Y:S04]  /*f980*/  LDGSTS.E [R202+0x6008], desc[UR22][R126.64], P4 ;  /* 0x060080007eca7fae */ /* 0x0003e8000a1a1016 */
[----:B------:R-:W0:Y:S01]  /*f990*/  LDGDEPBAR ;  /* 0x00000000000079af */ /* 0x000e220000000000 */
[----:B--2---:R-:W-:-:S04]  /*f9a0*/  LOP3.LUT R203, R203, 0x7f, RZ, 0xc0, !PT ;  /* 0x0000007fcbcb7812 */ /* 0x004fc800078ec0ff */
[----:B------:R-:W-:Y:S01]  /*f9b0*/  ISETP.GE.AND P4, PT, R203, R124, PT ;  /* 0x0000007ccb00720c */ /* 0x000fe20003f86270 */
[C---:B-1----:R-:W-:Y:S01]  /*f9c0*/  VIADD R202, R4.reuse, UR5 ;  /* 0x0000000504ca7c36 */ /* 0x042fe20008000000 */
[----:B------:R-:W-:Y:S01]  /*f9d0*/  LOP3.LUT R203, R4, 0x10, RZ, 0x3c, !PT ;  /* 0x0000001004cb7812 */ /* 0x000fe200078e3cff */
[----:B------:R-:W-:Y:S01]  /*f9e0*/  VIADD R124, R124, 0xffffff80 ;  /* 0xffffff807c7c7836 */ /* 0x000fe20000000000 */
[----:B------:R-:W-:-:S04]  /*f9f0*/  SEL R126, RZ, 0x4, P4 ;  /* 0x00000004ff7e7807 */ /* 0x000fc80002000000 */
[----:B------:R-:W-:-:S04]  /*fa00*/  SEL R126, R126, RZ, !P3 ;  /* 0x000000ff7e7e7207 */ /* 0x000fc80005800000 */
[----:B------:R-:W-:Y:S02]  /*fa10*/  ISETP.NE.U32.AND P3, PT, R126, RZ, PT ;  /* 0x000000ff7e00720c */ /* 0x000fe40003f65070 */
[----:B------:R-:W-:-:S04]  /*fa20*/  IADD3 R126, P4, PT, R136, UR19, RZ ;  /* 0x00000013887e7c10 */ /* 0x000fc8000ff9e0ff */
[----:B------:R-:W-:-:S07]  /*fa30*/  IADD3.X R127, PT, PT, R137, UR17, RZ, P4, !PT ;  /* 0x00000011897f7c10 */ /* 0x000fce000a7fe4ff */
[----:B------:R1:W-:Y:S02]  /*fa40*/  LDGSTS.E [R202+0x18000], desc[UR22][R126.64], P3 ;  /* 0x180000007eca7fae */ /* 0x0003e400099a1016 */
[----:B-1----:R-:W-:-:S04]  /*fa50*/  IADD3 R126, P4, PT, R152, UR19, RZ ;  /* 0x00000013987e7c10 */ /* 0x002fc8000ff9e0ff */
[----:B------:R-:W-:-:S05]  /*fa60*/  IADD3.X R127, PT, PT, R153, UR17, RZ, P4, !PT ;  /* 0x00000011997f7c10 */ /* 0x000fca000a7fe4ff */
[----:B------:R1:W-:Y:S02]  /*fa70*/  LDGSTS.E [R202+0x18400], desc[UR22][R126.64], P3 ;  /* 0x184000007eca7fae */ /* 0x0003e400099a1016 */
[----:B-1----:R-:W-:-:S04]  /*fa80*/  IADD3 R126, P4, PT, R168, UR19, RZ ;  /* 0x00000013a87e7c10 */ /* 0x002fc8000ff9e0ff */
[----:B------:R-:W-:-:S05]  /*fa90*/  IADD3.X R127, PT, PT, R169, UR17, RZ, P4, !PT ;  /* 0x00000011a97f7c10 */ /* 0x000fca000a7fe4ff */
[----:B------:R1:W-:Y:S02]  /*faa0*/  LDGSTS.E [R202+0x18800], desc[UR22][R126.64], P3 ;  /* 0x188000007eca7fae */ /* 0x0003e400099a1016 */
[----:B-1----:R-:W-:-:S04]  /*fab0*/  IADD3 R126, P4, PT, R184, UR19, RZ ;  /* 0x00000013b87e7c10 */ /* 0x002fc8000ff9e0ff */
[----:B------:R-:W-:-:S05]  /*fac0*/  IADD3.X R127, PT, PT, R185, UR17, RZ, P4, !PT ;  /* 0x00000011b97f7c10 */ /* 0x000fca000a7fe4ff */
[----:B------:R1:W-:Y:S02]  /*fad0*/  LDGSTS.E [R202+0x18c00], desc[UR22][R126.64], P3 ;  /* 0x18c000007eca7fae */ /* 0x0003e400099a1016 */
[----:B-1----:R-:W-:Y:S01]  /*fae0*/  IADD3 R126, P4, PT, R138, UR19, RZ ;  /* 0x000000138a7e7c10 */ /* 0x002fe2000ff9e0ff */
[----:B------:R-:W-:Y:S01]  /*faf0*/  VIADD R202, R203, UR5 ;  /* 0x00000005cbca7c36 */ /* 0x000fe20008000000 */
[----:B------:R-:W-:Y:S02]  /*fb00*/  LOP3.LUT R203, R4, 0x20, RZ, 0x3c, !PT ;  /* 0x0000002004cb7812 */ /* 0x000fe400078e3cff */
        /* <DEDUP_REMOVED lines=83> */
[----:B------:R-:W-:Y:S02]  /*10040*/  USEL UR5, URZ, 0x1, !UP1 ;  /* 0x00000001ff057887 */ /* 0x000fe4000c800000 */
[----:B------:R-:W-:Y:S02]  /*10050*/  IADD3.X R127, PT, PT, R151, UR17, RZ, P4, !PT ;  /* 0x00000011977f7c10 */ /* 0x000fe4000a7fe4ff */
[----:B------:R-:W-:-:S03]  /*10060*/  ULOP3.LUT UR5, UR28, UR5, URZ, 0x3c, !UPT ;  /* 0x000000051c057292 */ /* 0x000fc6000f8e3cff */
        /* <DEDUP_REMOVED lines=8> */
[----:B------:R-:W-:-:S03]  /*100f0*/  UIADD3 UR19, UP2, UPT, UR19, UR12, URZ ;  /* 0x0000000c13137290 */ /* 0x000fc6000ff5e0ff */
[----:B------:R-:W-:Y:S01]  /*10100*/  IADD3.X R127, PT, PT, R199, UR17, RZ, P4, !PT ;  /* 0x00000011c77f7c10 */ /* 0x000fe2000a7fe4ff */
[----:B------:R-:W-:-:S04]  /*10110*/  UIADD3.X UR17, UPT, UPT, UR17, UR13, URZ, UP2, !UPT ;  /* 0x0000000d11117290 */ /* 0x000fc800097fe4ff */
[----:B------:R1:W-:Y:S01]  /*10120*/  LDGSTS.E [R202+0x18f80], desc[UR22][R126.64], P3 ;  /* 0x18f800007eca7fae */ /* 0x0003e200099a1016 */
[----:B------:R-:W-:-:S03]  /*10130*/  ISETP.NE.U32.AND P3, PT, R200, UR6, PT ;  /* 0x00000006c8007c0c */ /* 0x000fc6000bf65070 */
[----:B------:R-:W0:Y:S01]  /*10140*/  LDGDEPBAR ;  /* 0x00000000000079af */ /* 0x000e220000000000 */
[----:B-1----:R-:W-:-:S09]  /*10150*/  IMAD.U32 R126, RZ, RZ, UR28 ;  /* 0x0000001cff7e7e24 */ /* 0x002fd2000f8e00ff */
[----:B------:R-:W-:Y:S05]  /*10160*/  @P3 BRA `(.L_x_16) ;  /* 0xffffffcc004c3947 */ /* 0x000fea000383ffff */
.L_x_13:
[----:B------:R-:W-:Y:S05]  /*10170*/  @!P2 BRA `(.L_x_17) ;  /* 0x000000000010a947 */ /* 0x000fea0003800000 */
[----:B------:R-:W-:-:S06]  /*10180*/  USHF.L.U32 UR28, UR28, 0x1f, URZ ;  /* 0x0000001f1c1c7899 */ /* 0x000fcc00080006ff */
[----:B------:R-:W-:-:S04]  /*10190*/  IMAD.U32 R3, RZ, RZ, UR28 ;  /* 0x0000001cff037e24 */ /* 0x000fc8000f8e00ff */
[----:B------:R-:W1:Y:S02]  /*101a0*/  SYNCS.PHASECHK.TRANS64.TRYWAIT P0, [UR9], R3 ;  /* 0x00000003ff0075a7 */ /* 0x000e640008001109 */
[----:B-1----:R-:W-:Y:S05]  /*101b0*/  @!P0 BRA `(.L_x_18) ;  /* 0x0000001400348947 */ /* 0x002fea0003800000 */
.L_x_17:
[----:B------:R-:W2:Y:S01]  /*101c0*/  LDL.LU R4, [R1+0x8] ;  /* 0x0000080001047983 */ /* 0x000ea20000300800 */
[----:B------:R-:W-:-:S04]  /*101d0*/  DEPBAR.LE SB0, 0x0 ;  /* 0x000080000000791a */ /* 0x000fc80000000000 */
[----:B------:R-:W3:Y:S01]  /*101e0*/  LDL.LU R39, [R1+0x4] ;  /* 0x0000040001277983 */ /* 0x000ee20000300800 */
[----:B------:R-:W3:Y:S01]  /*101f0*/  LDCU.128 UR12, c[0x0][0x390] ;  /* 0x00007200ff0c77ac */ /* 0x000ee20008000c00 */
[----:B------:R-:W-:Y:S06]  /*10200*/  BAR.SYNC.DEFER_BLOCKING 0x0 ;  /* 0x0000000000007b1d */ /* 0x000fec0000010000 */
[----:B------:R-:W1:Y:S01]  /*10210*/  LDCU UR5, c[0x0][0x3b8] ;  /* 0x00007700ff0577ac */ /* 0x000e620008000800 */
[----:B------:R-:W4:Y:S01]  /*10220*/  S2R R38, SR_TID.X ;  /* 0x0000000000267919 */ /* 0x000f220000002100 */
[----:B------:R-:W1:Y:S02]  /*10230*/  @!P1 SYNCS.CCTL.IV [UR7+0x24000] ;  /* 0x02400000ff0099b1 */ /* 0x000e640008000007 */
[----:B-1----:R-:W-:Y:S01]  /*10240*/  BAR.SYNC.DEFER_BLOCKING 0x0 ;  /* 0x0000000000007b1d */ /* 0x002fe20000010000 */
[----:B----4-:R-:W-:-:S02]  /*10250*/  LOP3.LUT R37, R38, 0x40, RZ, 0xc0, !PT ;  /* 0x0000004026257812 */ /* 0x010fc400078ec0ff */
[----:B------:R-:W-:Y:S02]  /*10260*/  LOP3.LUT R36, R38, 0x3f, RZ, 0xc0, !PT ;  /* 0x0000003f26247812 */ /* 0x000fe400078ec0ff */
[----:B------:R-:W-:-:S05]  /*10270*/  LEA R3, R37, UR7, 0x6 ;  /* 0x0000000725037c11 */ /* 0x000fca000f8e30ff */
[----:B------:R-:W-:Y:S01]  /*10280*/  IMAD R36, R36, 0x10, R3 ;  /* 0x0000001024247824 */ /* 0x000fe200078e0203 */
[----:B------:R-:W1:Y:S03]  /*10290*/  @!P1 SYNCS.CCTL.IV [UR7+0x24008] ;  /* 0x02400800ff0099b1 */ /* 0x000e660008000007 */
[----:B------:R-:W-:Y:S01]  /*102a0*/  IMAD R37, R37, -0x20, R36 ;  /* 0xffffffe025257824 */ /* 0x000fe200078e0224 */
[----:B--2---:R-:W-:-:S13]  /*102b0*/  R2UR UR4, R4 ;  /* 0x00000000040472ca */ /* 0x004fda00000e0000 */
[----:B-----5:R-:W2:Y:S01]  /*102c0*/  LDTM.x32 R4, tmem[UR4] ;  /* 0x00000004000479ee */ /* 0x020ea200082c0000 */
[----:B------:R-:W-:Y:S01]  /*102d0*/  NOP ;  /* 0x0000000000007918 */ /* 0x000fe20000000000 */
[----:B------:R-:W4:Y:S01]  /*102e0*/  LDCU UR4, c[0x0][0x3b4] ;  /* 0x00007680ff0477ac */ /* 0x000f220008000800 */
[----:B--2---:R-:W-:Y:S02]  /*102f0*/  IMAD.MOV.U32 R40, RZ, RZ, R4 ;  /* 0x000000ffff287224 */ /* 0x004fe400078e0004 */
[----:B------:R-:W-:Y:S02]  /*10300*/  IMAD.MOV.U32 R4, RZ, RZ, R5 ;  /* 0x000000ffff047224 */ /* 0x000fe400078e0005 */
[----:B------:R-:W-:Y:S02]  /*10310*/  IMAD.MOV.U32 R41, RZ, RZ, R6 ;  /* 0x000000ffff297224 */ /* 0x000fe400078e0006 */
[----:B------:R-:W-:Y:S02]  /*10320*/  IMAD.MOV.U32 R5, RZ, RZ, R7 ;  /* 0x000000ffff057224 */ /* 0x000fe400078e0007 */
[----:B------:R-:W-:-:S02]  /*10330*/  IMAD.MOV.U32 R42, RZ, RZ, R8 ;  /* 0x000000ffff2a7224 */ /* 0x000fc400078e0008 */
[----:B------:R-:W-:Y:S02]  /*10340*/  IMAD.MOV.U32 R43, RZ, RZ, R10 ;  /* 0x000000ffff2b7224 */ /* 0x000fe400078e000a */
[----:B------:R-:W-:Y:S02]  /*10350*/  IMAD.MOV.U32 R6, RZ, RZ, R9 ;  /* 0x000000ffff067224 */ /* 0x000fe400078e0009 */
[----:B------:R-:W-:Y:S01]  /*10360*/  IMAD.MOV.U32 R7, RZ, RZ, R11 ;  /* 0x000000ffff077224 */ /* 0x000fe200078e000b */
[----:B-1----:R-:W-:Y:S04]  /*10370*/  STS.128 [R36], R40 ;  /* 0x0000002824007388 */ /* 0x002fe80000000c00 */
[----:B------:R1:W-:Y:S01]  /*10380*/  STS.128 [R36+0x800], R4 ;  /* 0x0008000424007388 */ /* 0x0003e20000000c00 */
[----:B------:R-:W-:Y:S01]  /*10390*/  BAR.SYNC.DEFER_BLOCKING 0x0 ;  /* 0x0000000000007b1d */ /* 0x000fe20000010000 */
[----:B------:R-:W-:-:S02]  /*103a0*/  IMAD.MOV.U32 R8, RZ, RZ, R12 ;  /* 0x000000ffff087224 */ /* 0x000fc400078e000c */
[----:B------:R-:W-:Y:S02]  /*103b0*/  IMAD.MOV.U32 R9, RZ, RZ, R14 ;  /* 0x000000ffff097224 */ /* 0x000fe400078e000e */
[----:B------:R-:W-:Y:S02]  /*103c0*/  IMAD.MOV.U32 R44, RZ, RZ, R13 ;  /* 0x000000ffff2c7224 */ /* 0x000fe400078e000d */
[----:B------:R-:W-:Y:S01]  /*103d0*/  IMAD.MOV.U32 R45, RZ, RZ, R15 ;  /* 0x000000ffff2d7224 */ /* 0x000fe200078e000f */
[----:B------:R-:W2:Y:S04]  /*103e0*/  LDS.128 R40, [R37] ;  /* 0x0000000025287984 */ /* 0x000ea80000000c00 */
[----:B------:R-:W-:Y:S01]  /*103f0*/  LDS.128 R12, [R37+0x1000] ;  /* 0x00100000250c7984 */ /* 0x000fe20000000c00 */
[----:B------:R-:W-:-:S02]  /*10400*/  IMAD.MOV.U32 R10, RZ, RZ, R16 ;  /* 0x000000ffff0a7224 */ /* 0x000fc400078e0010 */
[----:B------:R-:W-:Y:S01]  /*10410*/  IMAD.MOV.U32 R11, RZ, RZ, R18 ;  /* 0x000000ffff0b7224 */ /* 0x000fe200078e0012 */
[----:B------:R-:W-:Y:S01]  /*10420*/  BAR.SYNC.DEFER_BLOCKING 0x0 ;  /* 0x0000000000007b1d */ /* 0x000fe20000010000 */
[----:B------:R-:W-:Y:S02]  /*10430*/  IMAD.MOV.U32 R46, RZ, RZ, R17 ;  /* 0x000000ffff2e7224 */ /* 0x000fe400078e0011 */
[----:B------:R-:W-:-:S03]  /*10440*/  IMAD.MOV.U32 R47, RZ, RZ, R19 ;  /* 0x000000ffff2f7224 */ /* 0x000fc600078e0013 */
[----:B------:R-:W-:Y:S04]  /*10450*/  STS.128 [R36], R8 ;  /* 0x0000000824007388 */ /* 0x000fe80000000c00 */
[----:B------:R-:W-:Y:S01]  /*10460*/  STS.128 [R36+0x800], R44 ;  /* 0x0008002c24007388 */ /* 0x000fe20000000c00 */
[----:B------:R-:W-:Y:S01]  /*10470*/  BAR.SYNC.DEFER_BLOCKING 0x0 ;  /* 0x0000000000007b1d */ /* 0x000fe20000010000 */
[----:B-1----:R-:W-:Y:S02]  /*10480*/  IMAD.MOV.U32 R4, RZ, RZ, R20 ;  /* 0x000000ffff047224 */ /* 0x002fe400078e0014 */
[----:B------:R-:W-:-:S03]  /*10490*/  IMAD.MOV.U32 R5, RZ, RZ, R22 ;  /* 0x000000ffff057224 */ /* 0x000fc600078e0016 */
[----:B------:R-:W1:Y:S04]  /*104a0*/  LDS.128 R44, [R37] ;  /* 0x00000000252c7984 */ /* 0x000e680000000c00 */
[----:B------:R-:W-:Y:S01]  /*104b0*/  LDS.128 R8, [R37+0x1000] ;  /* 0x0010000025087984 */ /* 0x000fe20000000c00 */
[----:B------:R-:W-:Y:S02]  /*104c0*/  IMAD.MOV.U32 R6, RZ, RZ, R24 ;  /* 0x000000ffff067224 */ /* 0x000fe400078e0018 */
[----:B------:R-:W-:Y:S01]  /*104d0*/  IMAD.MOV.U32 R7, RZ, RZ, R26 ;  /* 0x000000ffff077224 */ /* 0x000fe200078e001a */
[----:B------:R-:W-:Y:S01]  /*104e0*/  BAR.SYNC.DEFER_BLOCKING 0x0 ;  /* 0x0000000000007b1d */ /* 0x000fe20000010000 */
[----:B------:R-:W-:Y:S02]  /*104f0*/  IMAD.MOV.U32 R16, RZ, RZ, R21 ;  /* 0x000000ffff107224 */ /* 0x000fe400078e0015 */
[----:B------:R-:W-:-:S02]  /*10500*/  IMAD.MOV.U32 R17, RZ, RZ, R23 ;  /* 0x000000ffff117224 */ /* 0x000fc400078e0017 */
[----:B------:R-:W-:Y:S02]  /*10510*/  IMAD.MOV.U32 R18, RZ, RZ, R25 ;  /* 0x000000ffff127224 */ /* 0x000fe400078e0019 */
[----:B------:R-:W-:Y:S01]  /*10520*/  IMAD.MOV.U32 R19, RZ, RZ, R27 ;  /* 0x000000ffff137224 */ /* 0x000fe200078e001b */
[----:B------:R-:W-:Y:S04]  /*10530*/  STS.128 [R36], R4 ;  /* 0x0000000424007388 */ /* 0x000fe80000000c00 */
[----:B------:R-:W-:Y:S01]  /*10540*/  STS.128 [R36+0x800], R16 ;  /* 0x0008001024007388 */ /* 0x000fe20000000c00 */
[----:B------:R-:W-:Y:S01]  /*10550*/  BAR.SYNC.DEFER_BLOCKING 0x0 ;  /* 0x0000000000007b1d */ /* 0x000fe20000010000 */
[----:B------:R-:W-:Y:S01]  /*10560*/  IMAD.MOV.U32 R48, RZ, RZ, R28 ;  /* 0x000000ffff307224 */ /* 0x000fe200078e001c */
[----:B---3--:R-:W-:Y:S01]  /*10570*/  ISETP.GE.AND P0, PT, R39, UR14, PT ;  /* 0x0000000e27007c0c */ /* 0x008fe2000bf06270 */
[----:B------:R-:W-:-:S03]  /*10580*/  IMAD.MOV.U32 R49, RZ, RZ, R30 ;  /* 0x000000ffff317224 */ /* 0x000fc600078e001e */
[----:B------:R-:W3:Y:S04]  /*10590*/  LDS.128 R16, [R37] ;  /* 0x0000000025107984 */ /* 0x000ee80000000c00 */
[----:B------:R-:W-:Y:S01]  /*105a0*/  LDS.128 R4, [R37+0x1000] ;  /* 0x0010000025047984 */ /* 0x000fe20000000c00 */
[----:B------:R-:W-:Y:S02]  /*105b0*/  IMAD.MOV.U32 R50, RZ, RZ, R32 ;  /* 0x000000ffff327224 */ /* 0x000fe400078e0020 */
[----:B------:R-:W-:Y:S01]  /*105c0*/  IMAD.MOV.U32 R51, RZ, RZ, R34 ;  /* 0x000000ffff337224 */ /* 0x000fe200078e0022 */
[----:B------:R-:W-:Y:S01]  /*105d0*/  BAR.SYNC.DEFER_BLOCKING 0x0 ;  /* 0x0000000000007b1d */ /* 0x000fe20000010000 */
[----:B------:R-:W-:Y:S02]  /*105e0*/  IMAD.MOV.U32 R52, RZ, RZ, R29 ;  /* 0x000000ffff347224 */ /* 0x000fe400078e001d */
[----:B------:R-:W-:-:S02]  /*105f0*/  IMAD.MOV.U32 R53, RZ, RZ, R31 ;  /* 0x000000ffff357224 */ /* 0x000fc400078e001f */
[----:B------:R-:W-:Y:S02]  /*10600*/  IMAD.MOV.U32 R54, RZ, RZ, R33 ;  /* 0x000000ffff367224 */ /* 0x000fe400078e0021 */
[----:B------:R-:W-:Y:S02]  /*10610*/  IMAD.MOV.U32 R55, RZ, RZ, R35 ;  /* 0x000000ffff377224 */ /* 0x000fe400078e0023 */
[----:B----4-:R-:W-:Y:S02]  /*10620*/  IMAD R3, R39, UR4, RZ ;  /* 0x0000000427037c24 */ /* 0x010fe4000f8e02ff */
[----:B------:R-:W4:Y:S01]  /*10630*/  S2R R39, SR_TID.X ;  /* 0x0000000000277919 */ /* 0x000f220000002100 */
[C---:B------:R-:W-:Y:S02]  /*10640*/  LOP3.LUT R21, R0.reuse, R2, RZ, 0xfc, !PT ;  /* 0x0000000200157212 */ /* 0x040fe400078efcff */
[C-C-:B------:R-:W-:Y:S02]  /*10650*/  LOP3.LUT R23, R0.reuse, 0x2, R2.reuse, 0xfe, !PT ;  /* 0x0000000200177812 */ /* 0x140fe400078efe02 */
[C---:B------:R-:W-:Y:S01]  /*10660*/  ISETP.LT.AND P4, PT, R21.reuse, UR15, !P0 ;  /* 0x0000000f15007c0c */ /* 0x040fe2000c781270 */
[----:B------:R1:W-:Y:S04]  /*10670*/  STS.128 [R36], R48 ;  /* 0x0000003024007388 */ /* 0x0003e80000000c00 */
[----:B------:R-:W-:Y:S01]  /*10680*/  STS.128 [R36+0x800], R52 ;  /* 0x0008003424007388 */ /* 0x000fe20000000c00 */
[C-C-:B------:R-:W-:Y:S01]  /*10690*/  LOP3.LUT R25, R0.reuse, 0x4, R2.reuse, 0xfe, !PT ;  /* 0x0000000400197812 */ /* 0x140fe200078efe02 */
[----:B------:R-:W-:Y:S01]  /*106a0*/  IMAD R21, R21, UR5, RZ ;  /* 0x0000000515157c24 */ /* 0x000fe2000f8e02ff */
[C---:B------:R-:W-:Y:S01]  /*106b0*/  ISETP.LT.AND P1, PT, R23.reuse, UR15, !P0 ;  /* 0x0000000f17007c0c */ /* 0x040fe2000c721270 */
[----:B------:R-:W-:Y:S01]  /*106c0*/  IMAD R23, R23, UR5, RZ ;  /* 0x0000000517177c24 */ /* 0x000fe2000f8e02ff */
[----:B------:R-:W-:Y:S01]  /*106d0*/  LOP3.LUT R24, R0, 0x6, R2, 0xfe, !PT ;  /* 0x0000000600187812 */ /* 0x000fe200078efe02 */
[----:B------:R-:W-:Y:S01]  /*106e0*/  BAR.SYNC.DEFER_BLOCKING 0x0 ;  /* 0x0000000000007b1d */ /* 0x000fe20000010000 */
[C---:B------:R-:W-:Y:S01]  /*106f0*/  ISETP.LT.AND P2, PT, R25.reuse, UR15, !P0 ;  /* 0x0000000f19007c0c */ /* 0x040fe2000c741270 */
[----:B------:R-:W-:Y:S01]  /*10700*/  IMAD R25, R25, UR5, RZ ;  /* 0x0000000519197c24 */ /* 0x000fe2000f8e02ff */
[----:B-1----:R-:W-:-:S04]  /*10710*/  LEA R48, P3, R3, UR12, 0x2 ;  /* 0x0000000c03307c11 */ /* 0x002fc8000f8610ff */
[----:B------:R-:W-:Y:S02]  /*10720*/  LEA.HI.X.SX32 R50, R3, UR13, 0x2, P3 ;  /* 0x0000000d03327c11 */ /* 0x000fe400098f16ff */
[-C--:B------:R-:W-:Y:S01]  /*10730*/  LEA R20, P5, R21, R48.reuse, 0x2 ;  /* 0x0000003015147211 */ /* 0x080fe200078a10ff */
[----:B------:R-:W-:Y:S01]  /*10740*/  IMAD R3, R24, UR5, RZ ;  /* 0x0000000518037c24 */ /* 0x000fe2000f8e02ff */
[----:B------:R-:W-:Y:S02]  /*10750*/  LOP3.LUT R30, R0, 0xa, R2, 0xfe, !PT ;  /* 0x0000000a001e7812 */ /* 0x000fe400078efe02 */
[----:B------:R-:W-:Y:S02]  /*10760*/  ISETP.LT.AND P3, PT, R24, UR15, !P0 ;  /* 0x0000000f18007c0c */ /* 0x000fe4000c761270 */
[----:B------:R-:W-:Y:S02]  /*10770*/  LEA R22, P6, R23, R48, 0x2 ;  /* 0x0000003017167211 */ /* 0x000fe400078c10ff */
[----:B------:R-:W-:-:S02]  /*10780*/  LEA.HI.X.SX32 R21, R21, R50, 0x2, P5 ;  /* 0x0000003215157211 */ /* 0x000fc400028f16ff */
[----:B------:R-:W-:Y:S02]  /*10790*/  LOP3.LUT R29, R0, 0x8, R2, 0xfe, !PT ;  /* 0x00000008001d7812 */ /* 0x000fe400078efe02 */
[----:B------:R-:W-:Y:S01]  /*107a0*/  LEA R24, P5, R25, R48, 0x2 ;  /* 0x0000003019187211 */ /* 0x000fe200078a10ff */
[C---:B------:R-:W-:Y:S01]  /*107b0*/  IMAD R31, R30.reuse, UR5, RZ ;  /* 0x000000051e1f7c24 */ /* 0x040fe2000f8e02ff */
[-C--:B------:R-:W-:Y:S02]  /*107c0*/  LEA.HI.X.SX32 R23, R23, R50.reuse, 0x2, P6 ;  /* 0x0000003217177211 */ /* 0x080fe400030f16ff */
[C---:B------:R-:W-:Y:S01]  /*107d0*/  ISETP.LT.AND P6, PT, R29.reuse, UR15, !P0 ;  /* 0x0000000f1d007c0c */ /* 0x040fe2000c7c1270 */
[----:B------:R-:W-:Y:S01]  /*107e0*/  IMAD R29, R29, UR5, RZ ;  /* 0x000000051d1d7c24 */ /* 0x000fe2000f8e02ff */
[----:B------:R-:W-:Y:S02]  /*107f0*/  LEA.HI.X.SX32 R25, R25, R50, 0x2, P5 ;  /* 0x0000003219197211 */ /* 0x000fe400028f16ff */
[----:B------:R-:W-:Y:S01]  /*10800*/  LEA R26, P5, R3, R48, 0x2 ;  /* 0x00000030031a7211 */ /* 0x000fe200078a10ff */
[----:B--2---:R1:W-:Y:S01]  /*10810*/  @P4 STG.E desc[UR22][R20.64], R40 ;  /* 0x0000002814004986 */ /* 0x0043e2000c101916 */
[----:B------:R-:W-:-:S02]  /*10820*/  ISETP.LT.AND P4, PT, R30, UR15, !P0 ;  /* 0x0000000f1e007c0c */ /* 0x000fc4000c781270 */
[----:B------:R-:W-:Y:S01]  /*10830*/  LEA.HI.X.SX32 R27, R3, R50, 0x2, P5 ;  /* 0x00000032031b7211 */ /* 0x000fe200028f16ff */
[----:B------:R2:W-:Y:S01]  /*10840*/  @P1 STG.E desc[UR22][R22.64], R41 ;  /* 0x0000002916001986 */ /* 0x0005e2000c101916 */
[-C--:B------:R-:W-:Y:S02]  /*10850*/  LEA R30, P1, R31, R48.reuse, 0x2 ;  /* 0x000000301f1e7211 */ /* 0x080fe400078210ff */
[----:B------:R-:W-:Y:S02]  /*10860*/  LEA R28, P5, R29, R48, 0x2 ;  /* 0x000000301d1c7211 */ /* 0x000fe400078a10ff */
[----:B----4-:R-:W-:Y:S02]  /*10870*/  LEA.HI R32, R39, 0xe, RZ, 0x1a ;  /* 0x0000000e27207811 */ /* 0x010fe400078fd0ff */
[----:B------:R-:W-:Y:S02]  /*10880*/  LOP3.LUT R3, R0, 0xc, R2, 0xfe, !PT ;  /* 0x0000000c00037812 */ /* 0x000fe400078efe02 */
[-C--:B------:R-:W-:Y:S01]  /*10890*/  LEA.HI.X.SX32 R31, R31, R50.reuse, 0x2, P1 ;  /* 0x000000321f1f7211 */ /* 0x080fe200008f16ff */
[----:B------:R-:W-:Y:S01]  /*108a0*/  IMAD.IADD R32, R32, 0x1, R0 ;  /* 0x0000000120207824 */ /* 0x000fe200078e0200 */
[----:B------:R-:W-:-:S02]  /*108b0*/  LEA.HI.X.SX32 R29, R29, R50, 0x2, P5 ;  /* 0x000000321d1d7211 */ /* 0x000fc400028f16ff */
[C-C-:B-1----:R-:W-:Y:S02]  /*108c0*/  LOP3.LUT R20, R0.reuse, 0x10, R2.reuse, 0xfe, !PT ;  /* 0x0000001000147812 */ /* 0x142fe400078efe02 */
[C---:B------:R-:W-:Y:S01]  /*108d0*/  ISETP.LT.AND P1, PT, R3.reuse, UR15, !P0 ;  /* 0x0000000f03007c0c */ /* 0x040fe2000c721270 */
[----:B------:R-:W-:Y:S01]  /*108e0*/  IMAD R3, R3, UR5, RZ ;  /* 0x0000000503037c24 */ /* 0x000fe2000f8e02ff */
[----:B------:R1:W-:Y:S01]  /*108f0*/  @P2 STG.E desc[UR22][R24.64], R42 ;  /* 0x0000002a18002986 */ /* 0x0003e2000c101916 */
[----:B------:R-:W-:Y:S01]  /*10900*/  LOP3.LUT R21, R0, 0x12, R2, 0xfe, !PT ;  /* 0x0000001200157812 */ /* 0x000fe200078efe02 */
[----:B--2---:R-:W-:Y:S01]  /*10910*/  IMAD R23, R32, UR5, RZ ;  /* 0x0000000520177c24 */ /* 0x004fe2000f8e02ff */
[----:B------:R-:W-:Y:S01]  /*10920*/  ISETP.LT.AND P2, PT, R20, UR15, !P0 ;  /* 0x0000000f14007c0c */ /* 0x000fe2000c741270 */
[----:B------:R2:W-:Y:S01]  /*10930*/  @P3 STG.E desc[UR22][R26.64], R43 ;  /* 0x0000002b1a003986 */ /* 0x0005e2000c101916 */
[----:B------:R-:W-:-:S03]  /*10940*/  ISETP.LT.AND P3, PT, R32, UR15, !P0 ;  /* 0x0000000f20007c0c */ /* 0x000fc6000c761270 */
[----:B------:R4:W-:Y:S01]  /*10950*/  @P6 STG.E desc[UR22][R28.64], R44 ;  /* 0x0000002c1c006986 */ /* 0x0009e2000c101916 */
[----:B-1----:R-:W-:Y:S01]  /*10960*/  IMAD R25, R20, UR5, RZ ;  /* 0x0000000514197c24 */ /* 0x002fe2000f8e02ff */
[-C--:B------:R-:W-:Y:S02]  /*10970*/  LEA R20, P6, R3, R48.reuse, 0x2 ;  /* 0x0000003003147211 */ /* 0x080fe400078c10ff */
[----:B------:R-:W-:Y:S01]  /*10980*/  @P4 STG.E desc[UR22][R30.64], R45 ;  /* 0x0000002d1e004986 */ /* 0x000fe2000c101916 */
[C---:B------:R-:W-:Y:S01]  /*10990*/  ISETP.LT.AND P4, PT, R21.reuse, UR15, !P0 ;  /* 0x0000000f15007c0c */ /* 0x040fe2000c781270 */
[----:B--2---:R-:W-:Y:S01]  /*109a0*/  IMAD R27, R21, UR5, RZ ;  /* 0x00000005151b7c24 */ /* 0x004fe2000f8e02ff */
[----:B------:R-:W-:Y:S01]  /*109b0*/  LEA R22, P5, R23, R48, 0x2 ;  /* 0x0000003017167211 */ /* 0x000fe200078a10ff */
[----:B------:R-:W1:Y:S01]  /*109c0*/  LDS.128 R32, [R37] ;  /* 0x0000000025207984 */ /* 0x000e620000000c00 */
[----:B------:R-:W-:Y:S02]  /*109d0*/  LEA.HI.X.SX32 R21, R3, R50, 0x2, P6 ;  /* 0x0000003203157211 */ /* 0x000fe400030f16ff */
[----:B------:R-:W-:-:S02]  /*109e0*/  LEA R24, P6, R25, R48, 0x2 ;  /* 0x0000003019187211 */ /* 0x000fc400078c10ff */
[-C--:B------:R-:W-:Y:S02]  /*109f0*/  LEA.HI.X.SX32 R23, R23, R50.reuse, 0x2, P5 ;  /* 0x0000003217177211 */ /* 0x080fe400028f16ff */
[----:B------:R-:W-:Y:S01]  /*10a00*/  LEA.HI.X.SX32 R25, R25, R50, 0x2, P6 ;  /* 0x0000003219197211 */ /* 0x000fe200030f16ff */
[----:B------:R2:W-:Y:S01]  /*10a10*/  @P1 STG.E desc[UR22][R20.64], R46 ;  /* 0x0000002e14001986 */ /* 0x0005e2000c101916 */
[----:B------:R-:W-:-:S03]  /*10a20*/  LOP3.LUT R3, R0, 0x14, R2, 0xfe, !PT ;  /* 0x0000001400037812 */ /* 0x000fc600078efe02 */
[----:B------:R2:W-:Y:S04]  /*10a30*/  @P3 STG.E desc[UR22][R22.64], R47 ;  /* 0x0000002f16003986 */ /* 0x0005e8000c101916 */
[----:B---3--:R3:W-:Y:S01]  /*10a40*/  @P2 STG.E desc[UR22][R24.64], R16 ;  /* 0x0000001018002986 */ /* 0x0087e2000c101916 */
[C---:B------:R-:W-:Y:S01]  /*10a50*/  ISETP.LT.AND P2, PT, R3.reuse, UR15, !P0 ;  /* 0x0000000f03007c0c */ /* 0x040fe2000c741270 */
[----:B------:R-:W-:Y:S01]  /*10a60*/  IMAD R3, R3, UR5, RZ ;  /* 0x0000000503037c24 */ /* 0x000fe2000f8e02ff */
[----:B------:R-:W-:Y:S02]  /*10a70*/  LEA R26, P5, R27, R48, 0x2 ;  /* 0x000000301b1a7211 */ /* 0x000fe400078a10ff */
[C-C-:B----4-:R-:W-:Y:S02]  /*10a80*/  LOP3.LUT R28, R0.reuse, 0x16, R2.reuse, 0xfe, !PT ;  /* 0x00000016001c7812 */ /* 0x150fe400078efe02 */
[----:B------:R-:W-:-:S02]  /*10a90*/  LOP3.LUT R29, R0, 0x1a, R2, 0xfe, !PT ;  /* 0x0000001a001d7812 */ /* 0x000fc400078efe02 */
[----:B--2---:R-:W-:Y:S02]  /*10aa0*/  LEA R20, P1, R3, R48, 0x2 ;  /* 0x0000003003147211 */ /* 0x004fe400078210ff */
[-C--:B------:R-:W-:Y:S02]  /*10ab0*/  LEA.HI.X.SX32 R27, R27, R50.reuse, 0x2, P5 ;  /* 0x000000321b1b7211 */ /* 0x080fe400028f16ff */
[----:B------:R-:W-:Y:S02]  /*10ac0*/  LOP3.LUT R30, R0, 0x18, R2, 0xfe, !PT ;  /* 0x00000018001e7812 */ /* 0x000fe400078efe02 */
[C---:B------:R-:W-:Y:S01]  /*10ad0*/  ISETP.LT.AND P3, PT, R28.reuse, UR15, !P0 ;  /* 0x0000000f1c007c0c */ /* 0x040fe2000c761270 */
[----:B------:R-:W-:Y:S01]  /*10ae0*/  IMAD R28, R28, UR5, RZ ;  /* 0x000000051c1c7c24 */ /* 0x000fe2000f8e02ff */
[----:B------:R-:W-:Y:S01]  /*10af0*/  LEA.HI.X.SX32 R21, R3, R50, 0x2, P1 ;  /* 0x0000003203157211 */ /* 0x000fe200008f16ff */
[----:B------:R-:W-:Y:S01]  /*10b00*/  IMAD R3, R29, UR5, RZ ;  /* 0x000000051d037c24 */ /* 0x000fe2000f8e02ff */
[----:B------:R2:W-:Y:S01]  /*10b10*/  @P4 STG.E desc[UR22][R26.64], R17 ;  /* 0x000000111a004986 */ /* 0x0005e2000c101916 */
[C---:B------:R-:W-:Y:S01]  /*10b20*/  IMAD R23, R30.reuse, UR5, RZ ;  /* 0x000000051e177c24 */ /* 0x040fe2000f8e02ff */
[----:B------:R-:W-:-:S02]  /*10b30*/  ISETP.LT.AND P4, PT, R30, UR15, !P0 ;  /* 0x0000000f1e007c0c */ /* 0x000fc4000c781270 */
[----:B------:R4:W-:Y:S01]  /*10b40*/  @P2 STG.E desc[UR22][R20.64], R18 ;  /* 0x0000001214002986 */ /* 0x0009e2000c101916 */
[-C--:B---3--:R-:W-:Y:S02]  /*10b50*/  LEA R16, P5, R28, R48.reuse, 0x2 ;  /* 0x000000301c107211 */ /* 0x088fe400078a10ff */
[-C--:B------:R-:W-:Y:S02]  /*10b60*/  LEA R24, P2, R3, R48.reuse, 0x2 ;  /* 0x0000003003187211 */ /* 0x080fe400078410ff */
[----:B------:R-:W-:Y:S02]  /*10b70*/  ISETP.LT.AND P1, PT, R29, UR15, !P0 ;  /* 0x0000000f1d007c0c */ /* 0x000fe4000c721270 */
[----:B--2---:R-:W-:Y:S02]  /*10b80*/  LOP3.LUT R27, R0, 0x1c, R2, 0xfe, !PT ;  /* 0x0000001c001b7812 */ /* 0x004fe400078efe02 */
[----:B------:R-:W-:Y:S02]  /*10b90*/  LEA R22, P6, R23, R48, 0x2 ;  /* 0x0000003017167211 */ /* 0x000fe400078c10ff */
[----:B------:R-:W-:-:S02]  /*10ba0*/  LEA.HI.X.SX32 R17, R28, R50, 0x2, P5 ;  /* 0x000000321c117211 */ /* 0x000fc400028f16ff */
[----:B------:R-:W-:Y:S02]  /*10bb0*/  LEA.HI R36, R39, 0x1e, RZ, 0x1a ;  /* 0x0000001e27247811 */ /* 0x000fe400078fd0ff */
[-C--:B------:R-:W-:Y:S01]  /*10bc0*/  LEA.HI.X.SX32 R25, R3, R50.reuse, 0x2, P2 ;  /* 0x0000003203197211 */ /* 0x080fe200010f16ff */
[C---:B------:R-:W-:Y:S01]  /*10bd0*/  IMAD R3, R27.reuse, UR5, RZ ;  /* 0x000000051b037c24 */ /* 0x040fe2000f8e02ff */
[----:B------:R-:W-:Y:S01]  /*10be0*/  ISETP.LT.AND P2, PT, R27, UR15, !P0 ;  /* 0x0000000f1b007c0c */ /* 0x000fe2000c741270 */
[----:B------:R2:W-:Y:S01]  /*10bf0*/  @P3 STG.E desc[UR22][R16.64], R19 ;  /* 0x0000001310003986 */ /* 0x0005e2000c101916 */
[----:B------:R-:W-:Y:S01]  /*10c00*/  LEA.HI.X.SX32 R23, R23, R50, 0x2, P6 ;  /* 0x0000003217177211 */ /* 0x000fe200030f16ff */
[----:B------:R-:W-:Y:S01]  /*10c10*/  IMAD.IADD R26, R36, 0x1, R0 ;  /* 0x00000001241a7824 */ /* 0x000fe200078e0200 */
[----:B----4-:R-:W-:-:S03]  /*10c20*/  LOP3.LUT R18, R0, 0x20, R2, 0xfe, !PT ;  /* 0x0000002000127812 */ /* 0x010fc600078efe02 */
[----:B-1----:R1:W-:Y:S01]  /*10c30*/  @P4 STG.E desc[UR22][R22.64], R32 ;  /* 0x0000002016004986 */ /* 0x0023e2000c101916 */
[----:B------:R-:W-:Y:S01]  /*10c40*/  IMAD R21, R26, UR5, RZ ;  /* 0x000000051a157c24 */ /* 0x000fe2000f8e02ff */
[----:B--2---:R-:W-:Y:S02]  /*10c50*/  LOP3.LUT R19, R0, 0x22, R2, 0xfe, !PT ;  /* 0x0000002200137812 */ /* 0x004fe400078efe02 */
[C---:B------:R-:W-:Y:S01]  /*10c60*/  LEA R16, P5, R3.reuse, R48, 0x2 ;  /* 0x0000003003107211 */ /* 0x040fe200078a10ff */
[----:B------:R2:W-:Y:S01]  /*10c70*/  @P1 STG.E desc[UR22][R24.64], R33 ;  /* 0x0000002118001986 */ /* 0x0005e2000c101916 */
[----:B------:R-:W-:Y:S01]  /*10c80*/  ISETP.LT.AND P1, PT, R26, UR15, !P0 ;  /* 0x0000000f1a007c0c */ /* 0x000fe2000c721270 */
[C---:B-1----:R-:W-:Y:S01]  /*10c90*/  IMAD R23, R18.reuse, UR5, RZ ;  /* 0x0000000512177c24 */ /* 0x042fe2000f8e02ff */
[----:B------:R-:W-:Y:S01]  /*10ca0*/  LEA.HI.X.SX32 R17, R3, R50, 0x2, P5 ;  /* 0x0000003203117211 */ /* 0x000fe200028f16ff */
[----:B------:R-:W-:Y:S01]  /*10cb0*/  IMAD R3, R19, UR5, RZ ;  /* 0x0000000513037c24 */ /* 0x000fe2000f8e02ff */
[----:B------:R-:W-:-:S02]  /*10cc0*/  ISETP.LT.AND P3, PT, R18, UR15, !P0 ;  /* 0x0000000f12007c0c */ /* 0x000fc4000c761270 */
[-C--:B------:R-:W-:Y:S01]  /*10cd0*/  LEA R18, P4, R21, R48.reuse, 0x2 ;  /* 0x0000003015127211 */ /* 0x080fe200078810ff */
[----:B------:R1:W-:Y:S01]  /*10ce0*/  @P2 STG.E desc[UR22][R16.64], R34 ;  /* 0x0000002210002986 */ /* 0x0003e2000c101916 */
[-C--:B------:R-:W-:Y:S02]  /*10cf0*/  LEA R20, P6, R23, R48.reuse, 0x2 ;  /* 0x0000003017147211 */ /* 0x080fe400078c10ff */
[----:B------:R-:W-:Y:S02]  /*10d00*/  LEA R22, P2, R3, R48, 0x2 ;  /* 0x0000003003167211 */ /* 0x000fe400078410ff */
[----:B--2---:R-:W-:Y:S02]  /*10d10*/  LOP3.LUT R24, R0, 0x24, R2, 0xfe, !PT ;  /* 0x0000002400187812 */ /* 0x004fe400078efe02 */
[----:B------:R-:W-:Y:S02]  /*10d20*/  ISETP.LT.AND P5, PT, R19, UR15, !P0 ;  /* 0x0000000f13007c0c */ /* 0x000fe4000c7a1270 */
[----:B------:R-:W-:-:S02]  /*10d30*/  LEA.HI.X.SX32 R19, R21, R50, 0x2, P4 ;  /* 0x0000003215137211 */ /* 0x000fc400020f16ff */
[-C--:B------:R-:W-:Y:S02]  /*10d40*/  LEA.HI.X.SX32 R21, R23, R50.reuse, 0x2, P6 ;  /* 0x0000003217157211 */ /* 0x080fe400030f16ff */
[----:B------:R-:W-:Y:S01]  /*10d50*/  LEA.HI.X.SX32 R23, R3, R50, 0x2, P2 ;  /* 0x0000003203177211 */ /* 0x000fe200010f16ff */
[C---:B------:R-:W-:Y:S01]  /*10d60*/  IMAD R3, R24.reuse, UR5, RZ ;  /* 0x0000000518037c24 */ /* 0x040fe2000f8e02ff */
[----:B------:R-:W-:Y:S01]  /*10d70*/  ISETP.LT.AND P4, PT, R24, UR15, !P0 ;  /* 0x0000000f18007c0c */ /* 0x000fe2000c781270 */
[----:B------:R2:W-:Y:S01]  /*10d80*/  @P1 STG.E desc[UR22][R18.64], R35 ;  /* 0x0000002312001986 */ /* 0x0005e2000c101916 */
[----:B-1----:R-:W-:Y:S02]  /*10d90*/  LOP3.LUT R17, R0, 0x26, R2, 0xfe, !PT ;  /* 0x0000002600117812 */ /* 0x002fe400078efe02 */
[----:B------:R-:W-:Y:S02]  /*10da0*/  LEA R16, P2, R3, R48, 0x2 ;  /* 0x0000003003107211 */ /* 0x000fe400078410ff */
[----:B------:R-:W-:-:S02]  /*10db0*/  ISETP.LT.AND P1, PT, R17, UR15, !P0 ;  /* 0x0000000f11007c0c */ /* 0x000fc4000c721270 */
[C-C-:B------:R-:W-:Y:S02]  /*10dc0*/  LOP3.LUT R24, R0.reuse, 0x2c, R2.reuse, 0xfe, !PT ;  /* 0x0000002c00187812 */ /* 0x140fe400078efe02 */
[--C-:B--2---:R-:W-:Y:S01]  /*10dd0*/  LOP3.LUT R18, R0, 0x28, R2.reuse, 0xfe, !PT ;  /* 0x0000002800127812 */ /* 0x104fe200078efe02 */
[----:B------:R-:W-:Y:S01]  /*10de0*/  IMAD R19, R17, UR5, RZ ;  /* 0x0000000511137c24 */ /* 0x000fe2000f8e02ff */
[----:B------:R-:W-:Y:S01]  /*10df0*/  LEA.HI.X.SX32 R17, R3, R50, 0x2, P2 ;  /* 0x0000003203117211 */ /* 0x000fe200010f16ff */
[----:B------:R1:W-:Y:S02]  /*10e00*/  @P3 STG.E desc[UR22][R20.64], R12 ;  /* 0x0000000c14003986 */ /* 0x0003e4000c101916 */
[----:B------:R-:W-:Y:S01]  /*10e10*/  IMAD R3, R18, UR5, RZ ;  /* 0x0000000512037c24 */ /* 0x000fe2000f8e02ff */
[----:B------:R-:W-:Y:S01]  /*10e20*/  LOP3.LUT R25, R0, 0x2a, R2, 0xfe, !PT ;  /* 0x0000002a00197812 */ /* 0x000fe200078efe02 */
[----:B------:R2:W-:Y:S01]  /*10e30*/  @P5 STG.E desc[UR22][R22.64], R13 ;  /* 0x0000000d16005986 */ /* 0x0005e2000c101916 */
[----:B------:R-:W-:-:S02]  /*10e40*/  ISETP.LT.AND P3, PT, R18, UR15, !P0 ;  /* 0x0000000f12007c0c */ /* 0x000fc4000c761270 */
[----:B------:R-:W-:Y:S01]  /*10e50*/  LEA.HI R28, R38, 0x2e, RZ, 0x1a ;  /* 0x0000002e261c7811 */ /* 0x000fe200078fd0ff */
[----:B------:R3:W-:Y:S01]  /*10e60*/  @P4 STG.E desc[UR22][R16.64], R14 ;  /* 0x0000000e10004986 */ /* 0x0007e2000c101916 */
[-C--:B------:R-:W-:Y:S02]  /*10e70*/  LEA R18, P4, R3, R48.reuse, 0x2 ;  /* 0x0000003003127211 */ /* 0x080fe400078810ff */
[----:B-1----:R-:W-:Y:S01]  /*10e80*/  LEA R12, P6, R19, R48, 0x2 ;  /* 0x00000030130c7211 */ /* 0x002fe200078c10ff */
[C---:B------:R-:W-:Y:S02]  /*10e90*/  IMAD R21, R25.reuse, UR5, RZ ;  /* 0x0000000519157c24 */ /* 0x040fe4000f8e02ff */
[----:B--2---:R-:W-:Y:S01]  /*10ea0*/  IMAD R23, R24, UR5, RZ ;  /* 0x0000000518177c24 */ /* 0x004fe2000f8e02ff */
[----:B------:R-:W-:Y:S02]  /*10eb0*/  ISETP.LT.AND P2, PT, R25, UR15, !P0 ;  /* 0x0000000f19007c0c */ /* 0x000fe4000c741270 */
[----:B------:R-:W-:-:S02]  /*10ec0*/  LEA.HI.X.SX32 R13, R19, R50, 0x2, P6 ;  /* 0x00000032130d7211 */ /* 0x000fc400030f16ff */
[----:B------:R-:W-:Y:S01]  /*10ed0*/  LEA.HI.X.SX32 R19, R3, R50, 0x2, P4 ;  /* 0x0000003203137211 */ /* 0x000fe200020f16ff */
[----:B------:R-:W-:Y:S01]  /*10ee0*/  IMAD.IADD R3, R28, 0x1, R0 ;  /* 0x000000011c037824 */ /* 0x000fe200078e0200 */
[----:B------:R-:W-:Y:S02]  /*10ef0*/  ISETP.LT.AND P6, PT, R24, UR15, !P0 ;  /* 0x0000000f18007c0c */ /* 0x000fe4000c7c1270 */
[-C--:B------:R-:W-:Y:S02]  /*10f00*/  LEA R22, P4, R23, R48.reuse, 0x2 ;  /* 0x0000003017167211 */ /* 0x080fe400078810ff */
[----:B------:R-:W-:Y:S02]  /*10f10*/  LEA R20, P5, R21, R48, 0x2 ;  /* 0x0000003015147211 */ /* 0x000fe400078a10ff */
[----:B---3--:R-:W-:Y:S02]  /*10f20*/  LOP3.LUT R16, R0, 0x30, R2, 0xfe, !PT ;  /* 0x0000003000107812 */ /* 0x008fe400078efe02 */
[-C--:B------:R-:W-:Y:S01]  /*10f30*/  LEA.HI.X.SX32 R23, R23, R50.reuse, 0x2, P4 ;  /* 0x0000003217177211 */ /* 0x080fe200020f16ff */
[----:B------:R1:W-:Y:S01]  /*10f40*/  @P1 STG.E desc[UR22][R12.64], R15 ;  /* 0x0000000f0c001986 */ /* 0x0003e2000c101916 */
[C---:B------:R-:W-:Y:S01]  /*10f50*/  ISETP.LT.AND P4, PT, R3.reuse, UR15, !P0 ;  /* 0x0000000f03007c0c */ /* 0x040fe2000c781270 */
[----:B------:R-:W-:Y:S01]  /*10f60*/  IMAD R3, R3, UR5, RZ ;  /* 0x0000000503037c24 */ /* 0x000fe2000f8e02ff */
[----:B------:R-:W-:-:S02]  /*10f70*/  LEA.HI.X.SX32 R21, R21, R50, 0x2, P5 ;  /* 0x0000003215157211 */ /* 0x000fc400028f16ff */
[----:B------:R-:W-:Y:S02]  /*10f80*/  LEA.HI R29, R38, 0x3e, RZ, 0x1a ;  /* 0x0000003e261d7811 */ /* 0x000fe400078fd0ff */
[----:B------:R-:W-:Y:S01]  /*10f90*/  LOP3.LUT R14, R0, 0x32, R2, 0xfe, !PT ;  /* 0x00000032000e7812 */ /* 0x000fe200078efe02 */
[----:B------:R-:W2:Y:S01]  /*10fa0*/  LDS.128 R36, [R37+0x1000] ;  /* 0x0010000025247984 */ /* 0x000ea20000000c00 */
[C---:B------:R-:W-:Y:S01]  /*10fb0*/  ISETP.LT.AND P5, PT, R16.reuse, UR15, !P0 ;  /* 0x0000000f10007c0c */ /* 0x040fe2000c7a1270 */
[----:B-1----:R-:W-:Y:S02]  /*10fc0*/  IMAD R13, R16, UR5, RZ ;  /* 0x00000005100d7c24 */ /* 0x002fe4000f8e02ff */
[----:B------:R1:W-:Y:S01]  /*10fd0*/  @P3 STG.E desc[UR22][R18.64], R8 ;  /* 0x0000000812003986 */ /* 0x0003e2000c101916 */
[----:B------:R-:W-:-:S03]  /*10fe0*/  IMAD R15, R14, UR5, RZ ;  /* 0x000000050e0f7c24 */ /* 0x000fc6000f8e02ff */
[----:B------:R3:W-:Y:S01]  /*10ff0*/  @P2 STG.E desc[UR22][R20.64], R9 ;  /* 0x0000000914002986 */ /* 0x0007e2000c101916 */
[----:B------:R-:W-:-:S03]  /*11000*/  LEA R12, P2, R13, R48, 0x2 ;  /* 0x000000300d0c7211 */ /* 0x000fc600078410ff */
[----:B------:R4:W-:Y:S01]  /*11010*/  @P6 STG.E desc[UR22][R22.64], R10 ;  /* 0x0000000a16006986 */ /* 0x0009e2000c101916 */
[----:B------:R-:W-:Y:S02]  /*11020*/  ISETP.LT.AND P6, PT, R14, UR15, !P0 ;  /* 0x0000000f0e007c0c */ /* 0x000fe4000c7c1270 */
[----:B-1----:R-:W-:Y:S01]  /*11030*/  LEA R8, P1, R3, R48, 0x2 ;  /* 0x0000003003087211 */ /* 0x002fe200078210ff */
[----:B------:R-:W-:Y:S01]  /*11040*/  IMAD.IADD R17, R29, 0x1, R0 ;  /* 0x000000011d117824 */ /* 0x000fe200078e0200 */
[-C--:B------:R-:W-:Y:S02]  /*11050*/  LEA.HI.X.SX32 R13, R13, R50.reuse, 0x2, P2 ;  /* 0x000000320d0d7211 */ /* 0x080fe400010f16ff */
[----:B---3--:R-:W-:Y:S02]  /*11060*/  LEA.HI.X.SX32 R9, R3, R50, 0x2, P1 ;  /* 0x0000003203097211 */ /* 0x008fe400008f16ff */
[C-C-:B------:R-:W-:Y:S02]  /*11070*/  LOP3.LUT R24, R0.reuse, 0x3c, R2.reuse, 0xfe, !PT ;  /* 0x0000003c00187812 */ /* 0x140fe400078efe02 */
[----:B------:R-:W-:-:S02]  /*11080*/  LOP3.LUT R25, R0, 0x3a, R2, 0xfe, !PT ;  /* 0x0000003a00197812 */ /* 0x000fc400078efe02 */
[C-C-:B------:R-:W-:Y:S02]  /*11090*/  LOP3.LUT R16, R0.reuse, 0x38, R2.reuse, 0xfe, !PT ;  /* 0x0000003800107812 */ /* 0x140fe400078efe02 */
[C-C-:B----4-:R-:W-:Y:S02]  /*110a0*/  LOP3.LUT R10, R0.reuse, 0x36, R2.reuse, 0xfe, !PT ;  /* 0x00000036000a7812 */ /* 0x150fe400078efe02 */
[C---:B------:R-:W-:Y:S02]  /*110b0*/  LEA R14, P3, R15.reuse, R48, 0x2 ;  /* 0x000000300f0e7211 */ /* 0x040fe400078610ff */
[----:B------:R-:W-:Y:S01]  /*110c0*/  LOP3.LUT R0, R0, 0x34, R2, 0xfe, !PT ;  /* 0x0000003400007812 */ /* 0x000fe200078efe02 */
[----:B------:R1:W-:Y:S01]  /*110d0*/  @P4 STG.E desc[UR22][R8.64], R11 ;  /* 0x0000000b08004986 */ /* 0x0003e2000c101916 */
[----:B------:R-:W-:Y:S02]  /*110e0*/  LEA.HI.X.SX32 R15, R15, R50, 0x2, P3 ;  /* 0x000000320f0f7211 */ /* 0x000fe400018f16ff */
[----:B------:R-:W-:Y:S01]  /*110f0*/  ISETP.LT.AND P4, PT, R10, UR15, !P0 ;  /* 0x0000000f0a007c0c */ /* 0x000fe2000c781270 */
[----:B------:R3:W-:Y:S01]  /*11100*/  @P5 STG.E desc[UR22][R12.64], R4 ;  /* 0x000000040c005986 */ /* 0x0007e2000c101916 */
[C---:B------:R-:W-:Y:S01]  /*11110*/  ISETP.LT.AND P5, PT, R0.reuse, UR15, !P0 ;  /* 0x0000000f00007c0c */ /* 0x040fe2000c7a1270 */
[----:B------:R-:W-:-:S02]  /*11120*/  IMAD R0, R0, UR5, RZ ;  /* 0x0000000500007c24 */ /* 0x000fc4000f8e02ff */
[----:B------:R-:W-:Y:S01]  /*11130*/  IMAD R10, R10, UR5, RZ ;  /* 0x000000050a0a7c24 */ /* 0x000fe2000f8e02ff */
[----:B------:R4:W-:Y:S01]  /*11140*/  @P6 STG.E desc[UR22][R14.64], R5 ;  /* 0x000000050e006986 */ /* 0x0009e2000c101916 */
[C---:B------:R-:W-:Y:S01]  /*11150*/  ISETP.LT.AND P3, PT, R16.reuse, UR15, !P0 ;  /* 0x0000000f10007c0c */ /* 0x040fe2000c761270 */
[----:B------:R-:W-:Y:S01]  /*11160*/  IMAD R16, R16, UR5, RZ ;  /* 0x0000000510107c24 */ /* 0x000fe2000f8e02ff */
[-C--:B------:R-:W-:Y:S01]  /*11170*/  LEA R2, P6, R0, R48.reuse, 0x2 ;  /* 0x0000003000027211 */ /* 0x080fe200078c10ff */
[----:B-1----:R-:W-:Y:S01]  /*11180*/  IMAD R11, R25, UR5, RZ ;  /* 0x00000005190b7c24 */ /* 0x002fe2000f8e02ff */
[----:B------:R-:W-:Y:S02]  /*11190*/  LEA R8, P1, R10, R48, 0x2 ;  /* 0x000000300a087211 */ /* 0x000fe400078210ff */
[-C--:B------:R-:W-:Y:S01]  /*111a0*/  LEA.HI.X.SX32 R3, R0, R50.reuse, 0x2, P6 ;  /* 0x0000003200037211 */ /* 0x080fe200030f16ff */
[----:B---3--:R-:W-:Y:S01]  /*111b0*/  IMAD R13, R24, UR5, RZ ;  /* 0x00000005180d7c24 */ /* 0x008fe2000f8e02ff */
[----:B------:R-:W-:-:S02]  /*111c0*/  LEA.HI.X.SX32 R9, R10, R50, 0x2, P1 ;  /* 0x000000320a097211 */ /* 0x000fc400008f16ff */
[CC--:B------:R-:W-:Y:S02]  /*111d0*/  LEA R4, P6, R16.reuse, R48.reuse, 0x2 ;  /* 0x0000003010047211 */ /* 0x0c0fe400078c10ff */
[----:B------:R-:W-:Y:S01]  /*111e0*/  LEA R10, P1, R11, R48, 0x2 ;  /* 0x000000300b0a7211 */ /* 0x000fe200078210ff */
[----:B------:R-:W-:Y:S01]  /*111f0*/  IMAD R0, R17, UR5, RZ ;  /* 0x0000000511007c24 */ /* 0x000fe2000f8e02ff */
[----:B------:R-:W-:Y:S02]  /*11200*/  ISETP.LT.AND P2, PT, R25, UR15, !P0 ;  /* 0x0000000f19007c0c */ /* 0x000fe4000c741270 */
[-C--:B----4-:R-:W-:Y:S02]  /*11210*/  LEA.HI.X.SX32 R5, R16, R50.reuse, 0x2, P6 ;  /* 0x0000003210057211 */ /* 0x090fe400030f16ff */
[----:B------:R-:W-:Y:S02]  /*11220*/  LEA.HI.X.SX32 R11, R11, R50, 0x2, P1 ;  /* 0x000000320b0b7211 */ /* 0x000fe400008f16ff */
[----:B------:R-:W-:-:S02]  /*11230*/  LEA R12, P6, R13, R48, 0x2 ;  /* 0x000000300d0c7211 */ /* 0x000fc400078c10ff */
[----:B------:R-:W-:Y:S02]  /*11240*/  ISETP.LT.AND P1, PT, R24, UR15, !P0 ;  /* 0x0000000f18007c0c */ /* 0x000fe4000c721270 */
[----:B------:R-:W-:Y:S02]  /*11250*/  ISETP.LT.AND P0, PT, R17, UR15, !P0 ;  /* 0x0000000f11007c0c */ /* 0x000fe4000c701270 */
[----:B------:R-:W-:Y:S02]  /*11260*/  LEA.HI.X.SX32 R13, R13, R50, 0x2, P6 ;  /* 0x000000320d0d7211 */ /* 0x000fe400030f16ff */
[C---:B------:R-:W-:Y:S01]  /*11270*/  LEA R14, P6, R0.reuse, R48, 0x2 ;  /* 0x00000030000e7211 */ /* 0x040fe200078c10ff */
[----:B------:R1:W-:Y:S03]  /*11280*/  @P5 STG.E desc[UR22][R2.64], R6 ;  /* 0x0000000602005986 */ /* 0x0003e6000c101916 */
[----:B------:R-:W-:Y:S01]  /*11290*/  LEA.HI.X.SX32 R15, R0, R50, 0x2, P6 ;  /* 0x00000032000f7211 */ /* 0x000fe200030f16ff */
[----:B------:R1:W-:Y:S04]  /*112a0*/  @P4 STG.E desc[UR22][R8.64], R7 ;  /* 0x0000000708004986 */ /* 0x0003e8000c101916 */
[----:B--2---:R1:W-:Y:S04]  /*112b0*/  @P3 STG.E desc[UR22][R4.64], R36 ;  /* 0x0000002404003986 */ /* 0x0043e8000c101916 */
[----:B------:R1:W-:Y:S04]  /*112c0*/  @P2 STG.E desc[UR22][R10.64], R37 ;  /* 0x000000250a002986 */ /* 0x0003e8000c101916 */
[----:B------:R1:W-:Y:S04]  /*112d0*/  @P1 STG.E desc[UR22][R12.64], R38 ;  /* 0x000000260c001986 */ /* 0x0003e8000c101916 */
[----:B------:R1:W-:Y:S01]  /*112e0*/  @P0 STG.E desc[UR22][R14.64], R39 ;  /* 0x000000270e000986 */ /* 0x0003e2000c101916 */
[----:B------:R-:W-:Y:S06]  /*112f0*/  BAR.SYNC.DEFER_BLOCKING 0x0 ;  /* 0x0000000000007b1d */ /* 0x000fec0000010000 */
[----:B------:R-:W-:Y:S05]  /*11300*/  BRA.U UP0, `(.L_x_19) ;  /* 0x00000001009c7547 */ /* 0x000fea000b800000 */
[----:B------:R-:W2:Y:S01]  /*11310*/  S2UR UR5, SR_CgaCtaId ;  /* 0x00000000000579c3 */ /* 0x000ea20000008800 */
[----:B------:R-:W-:Y:S01]  /*11320*/  NOP ;  /* 0x0000000000007918 */ /* 0x000fe20000000000 */
[----:B------:R-:W-:Y:S01]  /*11330*/  UMOV UR4, 0x50 ;  /* 0x0000005000047882 */ /* 0x000fe20000000000 */
[----:B------:R-:W-:Y:S02]  /*11340*/  IMAD.U32 R0, RZ, RZ, UR8 ;  /* 0x00000008ff007e24 */ /* 0x000fe4000f8e00ff */
[----:B-1----:R-:W-:-:S03]  /*11350*/  IMAD.MOV.U32 R3, RZ, RZ, 0x1 ;  /* 0x00000001ff037424 */ /* 0x002fc600078e00ff */
[----:B------:R-:W-:-:S04]  /*11360*/  LOP3.LUT R0, R0, 0xffff, RZ, 0xc0, !PT ;  /* 0x0000ffff00007812 */ /* 0x000fc800078ec0ff */
[----:B------:R-:W-:-:S05]  /*11370*/  SHF.R.U32.HI R0, RZ, 0x5, R0 ;  /* 0x00000005ff007819 */ /* 0x000fca0000011600 */
[----:B------:R-:W-:Y:S01]  /*11380*/  VIADD R2, R0, 0x10 ;  /* 0x0000001000027836 */ /* 0x000fe20000000000 */
[----:B------:R-:W-:Y:S01]  /*11390*/  SHF.L.U32 R0, R3, R0, RZ ;  /* 0x0000000003007219 */ /* 0x000fe200000006ff */
[----:B--2---:R-:W-:-:S03]  /*113a0*/  ULEA UR6, UR5, UR4, 0x18 ;  /* 0x0000000405067291 */ /* 0x004fc6000f8ec0ff */
[----:B------:R-:W-:-:S04]  /*113b0*/  SHF.L.U32 R3, R3, R2, RZ ;  /* 0x0000000203037219 */ /* 0x000fc800000006ff */
[----:B------:R-:W-:Y:S02]  /*113c0*/  LOP3.LUT R0, R3, R0, RZ, 0xfc, !PT ;  /* 0x0000000003007212 */ /* 0x000fe400078efcff */
[----:B------:R-:W1:Y:S02]  /*113d0*/  LDS R5, [UR6] ;  /* 0x00000006ff057984 */ /* 0x000e640008000800 */
[C---:B------:R-:W-:Y:S02]  /*113e0*/  LOP3.LUT R2, R0.reuse, 0xffff, RZ, 0xc0, !PT ;  /* 0x0000ffff00027812 */ /* 0x040fe400078ec0ff */
[----:B-1----:R-:W-:-:S04]  /*113f0*/  LOP3.LUT R3, R0, 0xffff, R5, 0x80, !PT ;  /* 0x0000ffff00037812 */ /* 0x002fc800078e8005 */
[----:B------:R-:W-:-:S13]  /*11400*/  ISETP.NE.AND P0, PT, R3, R2, PT ;  /* 0x000000020300720c */ /* 0x000fda0003f05270 */
[----:B------:R-:W-:Y:S05]  /*11410*/  @P0 BRA `(.L_x_20) ;  /* 0x0000000000500947 */ /* 0x000fea0003800000 */
[----:B------:R-:W-:Y:S02]  /*11420*/  SHF.R.U32.HI R5, RZ, 0x10, R5 ;  /* 0x00000010ff057819 */ /* 0x000fe40000011605 */
[----:B------:R-:W-:-:S04]  /*11430*/  SHF.R.U32.HI R2, RZ, 0x10, R0 ;  /* 0x00000010ff027819 */ /* 0x000fc80000011600 */
[----:B------:R-:W-:-:S04]  /*11440*/  LOP3.LUT R5, R5, R2, RZ, 0xc0, !PT ;  /* 0x0000000205057212 */ /* 0x000fc800078ec0ff */
[----:B------:R-:W-:-:S13]  /*11450*/  ISETP.NE.AND P0, PT, R5, R2, PT ;  /* 0x000000020500720c */ /* 0x000fda0003f05270 */
[----:B------:R-:W-:Y:S05]  /*11460*/  @P0 BRA `(.L_x_21) ;  /* 0x0000000000300947 */ /* 0x000fea0003800000 */
[----:B------:R-:W-:Y:S01]  /*11470*/  R2UR UR4, R0 ;  /* 0x00000000000472ca */ /* 0x000fe200000e0000 */
[----:B------:R-:W-:Y:S01]  /*11480*/  VOTEU.ANY UR5, UPT, PT ;  /* 0x0000000000057886 */ /* 0x000fe200038e0100 */
[----:B------:R-:W1:Y:S01]  /*11490*/  S2R R0, SR_LANEID ;  /* 0x0000000000007919 */ /* 0x000e620000000000 */
[----:B------:R-:W-:-:S10]  /*114a0*/  UFLO.U32 UR5, UR5 ;  /* 0x00000005000572bd */ /* 0x000fd400080e0000 */
[----:B------:R-:W-:-:S06]  /*114b0*/  ULOP3.LUT UR4, URZ, UR4, URZ, 0x33, !UPT ;  /* 0x00000004ff047292 */ /* 0x000fcc000f8e33ff */
[----:B------:R-:W-:-:S04]  /*114c0*/  IMAD.U32 R2, RZ, RZ, UR4 ;  /* 0x00000004ff027e24 */ /* 0x000fc8000f8e00ff */
[----:B------:R-:W2:Y:S02]  /*114d0*/  REDUX UR7, R2 ;  /* 0x00000000020773c4 */ /* 0x000ea40000000000 */
[----:B------:R3:W-:Y:S01]  /*114e0*/  UTCATOMSWS.AND URZ, UR4 ;  /* 0x0000000400ff79e3 */ /* 0x0007e20008000000 */
[----:B-1----:R-:W-:Y:S01]  /*114f0*/  ISETP.EQ.U32.AND P0, PT, R0, UR5, PT ;  /* 0x0000000500007c0c */ /* 0x002fe2000bf02070 */
[----:B--2---:R-:W-:-:S12]  /*11500*/  IMAD.U32 R0, RZ, RZ, UR7 ;  /* 0x00000007ff007e24 */ /* 0x004fd8000f8e00ff */
[----:B------:R3:W-:Y:S01]  /*11510*/  @P0 ATOMS.AND RZ, [UR6], R0 ;  /* 0x00000000ffff098c */ /* 0x0007e2000a800006 */
[----:B------:R-:W-:Y:S05]  /*11520*/  BRA `(.L_x_19) ;  /* 0x0000000000147947 */ /* 0x000fea0003800000 */
.L_x_21:
[----:B------:R-:W-:-:S07]  /*11530*/  MOV R2, 0x11550 ;  /* 0x0001155000027802 */ /* 0x000fce0000000f00 */
[----:B------:R-:W-:Y:S05]  /*11540*/  CALL.REL.NOINC `($__internal_0_$__cuda_sm10x_tcgen05_guardrail_trap_col_being_dealloced_not_returned_by_alloc) ;  /* 0x00000000005c7944 */ /* 0x000fea0003c00000 */
[----:B------:R-:W-:Y:S05]  /*11550*/  BRA `(.L_x_19) ;  /* 0x0000000000087947 */ /* 0x000fea0003800000 */
.L_x_20:
[----:B------:R-:W-:-:S07]  /*11560*/  MOV R2, 0x11580 ;  /* 0x0001158000027802 */ /* 0x000fce0000000f00 */
[----:B------:R-:W-:Y:S05]  /*11570*/  CALL.REL.NOINC `($__internal_2_$__cuda_sm10x_tcgen05_guardrail_trap_unallocated_columns_being_dealloced) ;  /* 0x0000000000687944 */ /* 0x000fea0003c00000 */
.L_x_19:
[----:B------:R-:W-:Y:S01]  /*11580*/  NOP ;  /* 0x0000000000007918 */ /* 0x000fe20000000000 */
[----:B---3--:R-:W-:Y:S05]  /*11590*/  EXIT ;  /* 0x000000000000794d */ /* 0x008fea0003800000 */
.L_x_7:
[----:B------:R-:W-:-:S07]  /*115a0*/  IMAD.MOV.U32 R3, RZ, RZ, R2 ;  /* 0x000000ffff037224 */ /* 0x000fce00078e0002 */
.L_x_22:
[----:B-1----:R1:W2:Y:S02]  /*115b0*/  SYNCS.PHASECHK.TRANS64.TRYWAIT P1, [R7+URZ], R3 ;  /* 0x00000003070075a7 */ /* 0x0022a400080211ff */
[----:B--2---:R-:W-:Y:S05]  /*115c0*/  @!P1 NANOSLEEP.SYNCS 0x989680 ;  /* 0x009896800000995d */ /* 0x004fea0003900000 */
[----:B------:R-:W2:Y:S02]  /*115d0*/  @!P1 SYNCS.PHASECHK.TRANS64 P1, [R7+URZ], R3 ;  /* 0x00000003070095a7 */ /* 0x000ea400080210ff */
[----:B--2---:R-:W-:Y:S05]  /*115e0*/  @!P1 BRA `(.L_x_22) ;  /* 0xfffffffc00f09947 */ /* 0x004fea000383ffff */
[----:B------:R-:W-:Y:S05]  /*115f0*/  BRA `(.L_x_6) ;  /* 0xfffffeec004c7947 */ /* 0x000fea000383ffff */
.L_x_10:
[----:B------:R-:W-:-:S07]  /*11600*/  IMAD.MOV.U32 R3, RZ, RZ, R2 ;  /* 0x000000ffff037224 */ /* 0x000fce00078e0002 */
.L_x_23:
[----:B-1----:R1:W2:Y:S02]  /*11610*/  SYNCS.PHASECHK.TRANS64.TRYWAIT P0, [R9+URZ], R3 ;  /* 0x00000003090075a7 */ /* 0x0022a400080011ff */
[----:B--2---:R-:W-:Y:S05]  /*11620*/  @!P0 NANOSLEEP.SYNCS 0x989680 ;  /* 0x009896800000895d */ /* 0x004fea0003900000 */
[----:B------:R-:W2:Y:S02]  /*11630*/  @!P0 SYNCS.PHASECHK.TRANS64 P0, [R9+URZ], R3 ;  /* 0x00000003090085a7 */ /* 0x000ea400080010ff */
[----:B--2---:R-:W-:Y:S05]  /*11640*/  @!P0 BRA `(.L_x_23) ;  /* 0xfffffffc00f08947 */ /* 0x004fea000383ffff */
[----:B------:R-:W-:Y:S05]  /*11650*/  BRA `(.L_x_9) ;  /* 0xfffffeec00ac7947 */ /* 0x000fea000383ffff */
.L_x_15:
[----:B------:R-:W1:Y:S02]  /*11660*/  SYNCS.PHASECHK.TRANS64.TRYWAIT P4, [UR14], R126 ;  /* 0x0000007eff0075a7 */ /* 0x000e64000808110e */
[----:B-1----:R-:W-:Y:S05]  /*11670*/  @!P4 BRA `(.L_x_15) ;  /* 0xfffffffc00f8c947 */ /* 0x002fea000383ffff */
[----:B------:R-:W-:Y:S05]  /*11680*/  BRA `(.L_x_24) ;  /* 0xffffffc000247947 */ /* 0x000fea000383ffff */
.L_x_18:
[----:B------:R-:W1:Y:S02]  /*11690*/  SYNCS.PHASECHK.TRANS64.TRYWAIT P0, [UR9], R3 ;  /* 0x00000003ff0075a7 */ /* 0x000e640008001109 */
[----:B-1----:R-:W-:Y:S05]  /*116a0*/  @!P0 BRA `(.L_x_18) ;  /* 0xfffffffc00f88947 */ /* 0x002fea000383ffff */
[----:B------:R-:W-:Y:S05]  /*116b0*/  BRA `(.L_x_17) ;  /* 0xffffffe800c07947 */ /* 0x000fea000383ffff */
        .weak           $__internal_0_$__cuda_sm10x_tcgen05_guardrail_trap_col_being_dealloced_not_returned_by_alloc
        .type           $__internal_0_$__cuda_sm10x_tcgen05_guardrail_trap_col_being_dealloced_not_returned_by_alloc,@function
        .size           $__internal_0_$__cuda_sm10x_tcgen05_guardrail_trap_col_being_dealloced_not_returned_by_alloc,($__internal_1_$__cuda_sm10x_tcgen05_guardrail_trap_phase_invalid_during_alloc - $__internal_0_$__cuda_sm10x_tcgen05_guardrail_trap_col_being_dealloced_not_returned_by_alloc)
$__internal_0_$__cuda_sm10x_tcgen05_guardrail_trap_col_being_dealloced_not_returned_by_alloc:
[----:B------:R-:W-:Y:S05]  /*116c0*/  BPT.TRAP 0x1 ;  /* 0x000000040000795c */ /* 0x000fea0000300000 */
[----:B------:R-:W-:-:S04]  /*116d0*/  IMAD.MOV.U32 R3, RZ, RZ, 0x0 ;  /* 0x00000000ff037424 */ /* 0x000fc800078e00ff */
[----:B------:R-:W-:Y:S05]  /*116e0*/  RET.REL.NODEC R2 `(matmul_kernel) ;  /* 0xfffffee802447950 */ /* 0x000fea0003c3ffff */
        .weak           $__internal_1_$__cuda_sm10x_tcgen05_guardrail_trap_phase_invalid_during_alloc
        .type           $__internal_1_$__cuda_sm10x_tcgen05_guardrail_trap_phase_invalid_during_alloc,@function
        .size           $__internal_1_$__cuda_sm10x_tcgen05_guardrail_trap_phase_invalid_during_alloc,($__internal_2_$__cuda_sm10x_tcgen05_guardrail_trap_unallocated_columns_being_dealloced - $__internal_1_$__cuda_sm10x_tcgen05_guardrail_trap_phase_invalid_during_alloc)
$__internal_1_$__cuda_sm10x_tcgen05_guardrail_trap_phase_invalid_during_alloc:
[----:B------:R-:W-:Y:S05]  /*116f0*/  BPT.TRAP 0x1 ;  /* 0x000000040000795c */ /* 0x000fea0000300000 */
[----:B------:R-:W-:-:S04]  /*11700*/  IMAD.MOV.U32 R3, RZ, RZ, 0x0 ;  /* 0x00000000ff037424 */ /* 0x000fc800078e00ff */
[----:B------:R-:W-:Y:S05]  /*11710*/  RET.REL.NODEC R2 `(matmul_kernel) ;  /* 0xfffffee802387950 */ /* 0x000fea0003c3ffff */
        .weak           $__internal_2_$__cuda_sm10x_tcgen05_guardrail_trap_unallocated_columns_being_dealloced
        .type           $__internal_2_$__cuda_sm10x_tcgen05_guardrail_trap_unallocated_columns_being_dealloced,@function
        .size           $__internal_2_$__cuda_sm10x_tcgen05_guardrail_trap_unallocated_columns_being_dealloced,(.L_x_28 - $__internal_2_$__cuda_sm10x_tcgen05_guardrail_trap_unallocated_columns_being_dealloced)
$__internal_2_$__cuda_sm10x_tcgen05_guardrail_trap_unallocated_columns_being_dealloced:
[----:B------:R-:W-:Y:S05]  /*11720*/  BPT.TRAP 0x1 ;  /* 0x000000040000795c */ /* 0x000fea0000300000 */
[----:B------:R-:W-:-:S04]  /*11730*/  IMAD.MOV.U32 R3, RZ, RZ, 0x0 ;  /* 0x00000000ff037424 */ /* 0x000fc800078e00ff */
[----:B------:R-:W-:Y:S05]  /*11740*/  RET.REL.NODEC R2 `(matmul_kernel) ;  /* 0xfffffee8022c7950 */ /* 0x000fea0003c3ffff */
.L_x_25:
[----:B------:R-:W-:-:S00]  /*11750*/  BRA `(.L_x_25) ;  /* 0xfffffffc00fc7947 */ /* 0x000fc0000383ffff */
[----:B------:R-:W-:-:S00]  /*11760*/  NOP ;  /* 0x0000000000007918 */ /* 0x000fc00000000000 */
        /* <DEDUP_REMOVED lines=9> */
.L_x_28:


//--------------------- .nv.shared.matmul_kernel  --------------------------
	.section	.nv.shared.matmul_kernel,"aw",@nobits
	.sectionflags	@""
	.align	16
	.zero		1024


//--------------------- .nv.shared.reserved.0     --------------------------
	.section	.nv.shared.reserved.0,"aw",@nobits
	.align	8
	.weak		__nv_reservedSMEM_offset_0_alias
	.size		__nv_reservedSMEM_offset_0_alias, 0, 64
	.other		__nv_reservedSMEM_offset_0_alias,@"STO_CUDA_RESERVED_SHARED STV_DEFAULT"
__nv_reservedSMEM_offset_0_alias:
	.zero		0
.nv.shared.reserved.0:
	.zero		64
	.weak		__nv_reservedSMEM_allocation_phase
	.type		__nv_reservedSMEM_allocation_phase,@object
	.size		__nv_reservedSMEM_allocation_phase,(.L_0 - __nv_reservedSMEM_allocation_phase)
__nv_reservedSMEM_allocation_phase:
	.zero		1
.L_0:
	.zero		7
	.weak		__nv_reservedSMEM_devtool_atexit_pc
	.type		__nv_reservedSMEM_devtool_atexit_pc,@object
	.size		__nv_reservedSMEM_devtool_atexit_pc,(__nv_reservedSMEM_allocation_mask - __nv_reservedSMEM_devtool_atexit_pc)
__nv_reservedSMEM_devtool_atexit_pc:
	.zero		8
	.weak		__nv_reservedSMEM_allocation_mask
	.type		__nv_reservedSMEM_allocation_mask,@object
	.size		__nv_reservedSMEM_allocation_mask,(.L_2 - __nv_reservedSMEM_allocation_mask)
__nv_reservedSMEM_allocation_mask:
	.zero		4
.L_2:
	.zero		4
	.weak		__nv_reservedSMEM_tmem_allocation_pipeline_mbarrier
	.type		__nv_reservedSMEM_tmem_allocation_pipeline_mbarrier,@object
	.size		__nv_reservedSMEM_tmem_allocation_pipeline_mbarrier,(__nv_reservedSMEM_tmem_allocation_pipeline_mbarrier_parity - __nv_reservedSMEM_tmem_allocation_pipeline_mbarrier)
__nv_reservedSMEM_tmem_allocation_pipeline_mbarrier:
	.zero		8
	.weak		__nv_reservedSMEM_tmem_allocation_pipeline_mbarrier_parity
	.type		__nv_reservedSMEM_tmem_allocation_pipeline_mbarrier_parity,@object
	.size		__nv_reservedSMEM_tmem_allocation_pipeline_mbarrier_parity,(.L_4 - __nv_reservedSMEM_tmem_allocation_pipeline_mbarrier_parity)
__nv_reservedSMEM_tmem_allocation_pipeline_mbarrier_parity:
	.zero		4
.L_4:


//--------------------- .nv.constant0.matmul_kernel --------------------------
	.section	.nv.constant0.matmul_kernel,"a",@progbits
	.sectionflags	@""
	.align	4
.nv.constant0.matmul_kernel:
	.zero		976


//--------------------- SYMBOLS --------------------------

	.type		.nv.reservedSmem.offset0,@object
	.size		.nv.reservedSmem.offset0,0x4
	.type		.nv.reservedSmem.cap,@object
	.size		.nv.reservedSmem.cap,0x4
